//
// Generated by NVIDIA NVVM Compiler
//
// Compiler Build ID: CL-36424714
// Cuda compilation tools, release 13.0, V13.0.88
// Based on NVVM 20.0.0
//

.version 9.0
.target sm_100
.address_size 64

	// .globl	uniform_float_kernel
.global .align 4 .b8 __cudart_i2opi_f[24] = {65, 144, 67, 60, 153, 149, 98, 219, 192, 221, 52, 245, 209, 87, 39, 252, 41, 21, 68, 78, 110, 131, 249, 162};

.visible .entry uniform_float_kernel(
	.param .u64 .ptr .align 1 uniform_float_kernel_param_0,
	.param .u64 uniform_float_kernel_param_1,
	.param .f32 uniform_float_kernel_param_2,
	.param .f32 uniform_float_kernel_param_3,
	.param .u64 uniform_float_kernel_param_4
)
{
	.reg .pred 	%p<3>;
	.reg .b32 	%r<55>;
	.reg .b32 	%f<7>;
	.reg .b64 	%rd<134>;

	ld.param.u64 	%rd22, [uniform_float_kernel_param_0];
	ld.param.u64 	%rd24, [uniform_float_kernel_param_1];
	ld.param.f32 	%f2, [uniform_float_kernel_param_2];
	ld.param.f32 	%f3, [uniform_float_kernel_param_3];
	ld.param.u64 	%rd23, [uniform_float_kernel_param_4];
	mov.u32 	%r1, %ctaid.x;
	mov.u32 	%r2, %ntid.x;
	mov.u32 	%r3, %tid.x;
	mad.lo.s32 	%r4, %r1, %r2, %r3;
	cvt.u64.u32 	%rd133, %r4;
	mov.u32 	%r5, %nctaid.x;
	mul.lo.s32 	%r6, %r2, %r5;
	cvt.u64.u32 	%rd2, %r6;
	mad.lo.s64 	%rd25, %rd133, -7046029254386353131, %rd24;
	shr.u64 	%rd26, %rd25, 30;
	xor.b64  	%rd27, %rd26, %rd25;
	mul.lo.s64 	%rd28, %rd27, -4658895280553007687;
	shr.u64 	%rd29, %rd28, 27;
	xor.b64  	%rd30, %rd29, %rd28;
	mul.lo.s64 	%rd31, %rd30, -7723592293110705685;
	shr.u64 	%rd32, %rd31, 31;
	xor.b64  	%rd33, %rd32, %rd31;
	shr.u64 	%rd34, %rd31, 30;
	xor.b64  	%rd35, %rd34, %rd31;
	mul.lo.s64 	%rd36, %rd35, -4658895280553007687;
	shr.u64 	%rd37, %rd36, 27;
	xor.b64  	%rd38, %rd37, %rd36;
	mul.lo.s64 	%rd39, %rd38, -7723592293110705685;
	shr.u64 	%rd40, %rd39, 31;
	xor.b64  	%rd41, %rd40, %rd39;
	shr.u64 	%rd42, %rd39, 30;
	xor.b64  	%rd43, %rd42, %rd39;
	mul.lo.s64 	%rd44, %rd43, -4658895280553007687;
	shr.u64 	%rd45, %rd44, 27;
	xor.b64  	%rd46, %rd45, %rd44;
	mul.lo.s64 	%rd47, %rd46, -7723592293110705685;
	shr.u64 	%rd48, %rd47, 31;
	xor.b64  	%rd49, %rd48, %rd47;
	shr.u64 	%rd50, %rd47, 30;
	xor.b64  	%rd51, %rd50, %rd47;
	mul.lo.s64 	%rd52, %rd51, -4658895280553007687;
	shr.u64 	%rd53, %rd52, 27;
	xor.b64  	%rd54, %rd53, %rd52;
	mul.lo.s64 	%rd55, %rd54, -7723592293110705685;
	shr.u64 	%rd56, %rd55, 31;
	xor.b64  	%rd57, %rd56, %rd55;
	shl.b64 	%rd58, %rd41, 17;
	xor.b64  	%rd59, %rd49, %rd33;
	xor.b64  	%rd60, %rd57, %rd41;
	xor.b64  	%rd61, %rd41, %rd59;
	xor.b64  	%rd62, %rd33, %rd60;
	xor.b64  	%rd63, %rd59, %rd58;
	mov.b64 	{%r7, %r8}, %rd60;
	shf.l.wrap.b32 	%r9, %r8, %r7, 13;
	shf.l.wrap.b32 	%r10, %r7, %r8, 13;
	mov.b64 	%rd64, {%r10, %r9};
	shl.b64 	%rd65, %rd61, 17;
	xor.b64  	%rd66, %rd63, %rd62;
	xor.b64  	%rd67, %rd64, %rd61;
	xor.b64  	%rd68, %rd61, %rd66;
	xor.b64  	%rd69, %rd62, %rd67;
	xor.b64  	%rd70, %rd66, %rd65;
	mov.b64 	{%r11, %r12}, %rd67;
	shf.l.wrap.b32 	%r13, %r12, %r11, 13;
	shf.l.wrap.b32 	%r14, %r11, %r12, 13;
	mov.b64 	%rd71, {%r14, %r13};
	shl.b64 	%rd72, %rd68, 17;
	xor.b64  	%rd73, %rd70, %rd69;
	xor.b64  	%rd74, %rd71, %rd68;
	xor.b64  	%rd75, %rd68, %rd73;
	xor.b64  	%rd76, %rd69, %rd74;
	xor.b64  	%rd77, %rd73, %rd72;
	mov.b64 	{%r15, %r16}, %rd74;
	shf.l.wrap.b32 	%r17, %r16, %r15, 13;
	shf.l.wrap.b32 	%r18, %r15, %r16, 13;
	mov.b64 	%rd78, {%r18, %r17};
	shl.b64 	%rd79, %rd75, 17;
	xor.b64  	%rd80, %rd77, %rd76;
	xor.b64  	%rd81, %rd78, %rd75;
	xor.b64  	%rd82, %rd75, %rd80;
	xor.b64  	%rd83, %rd76, %rd81;
	xor.b64  	%rd84, %rd80, %rd79;
	mov.b64 	{%r19, %r20}, %rd81;
	shf.l.wrap.b32 	%r21, %r20, %r19, 13;
	shf.l.wrap.b32 	%r22, %r19, %r20, 13;
	mov.b64 	%rd85, {%r22, %r21};
	shl.b64 	%rd86, %rd82, 17;
	xor.b64  	%rd87, %rd84, %rd83;
	xor.b64  	%rd88, %rd85, %rd82;
	xor.b64  	%rd89, %rd82, %rd87;
	xor.b64  	%rd90, %rd83, %rd88;
	xor.b64  	%rd91, %rd87, %rd86;
	mov.b64 	{%r23, %r24}, %rd88;
	shf.l.wrap.b32 	%r25, %r24, %r23, 13;
	shf.l.wrap.b32 	%r26, %r23, %r24, 13;
	mov.b64 	%rd92, {%r26, %r25};
	shl.b64 	%rd93, %rd89, 17;
	xor.b64  	%rd94, %rd91, %rd90;
	xor.b64  	%rd95, %rd92, %rd89;
	xor.b64  	%rd96, %rd89, %rd94;
	xor.b64  	%rd97, %rd90, %rd95;
	xor.b64  	%rd98, %rd94, %rd93;
	mov.b64 	{%r27, %r28}, %rd95;
	shf.l.wrap.b32 	%r29, %r28, %r27, 13;
	shf.l.wrap.b32 	%r30, %r27, %r28, 13;
	mov.b64 	%rd99, {%r30, %r29};
	shl.b64 	%rd100, %rd96, 17;
	xor.b64  	%rd101, %rd98, %rd97;
	xor.b64  	%rd102, %rd99, %rd96;
	xor.b64  	%rd103, %rd96, %rd101;
	xor.b64  	%rd104, %rd97, %rd102;
	xor.b64  	%rd105, %rd101, %rd100;
	mov.b64 	{%r31, %r32}, %rd102;
	shf.l.wrap.b32 	%r33, %r32, %r31, 13;
	shf.l.wrap.b32 	%r34, %r31, %r32, 13;
	mov.b64 	%rd106, {%r34, %r33};
	shl.b64 	%rd107, %rd103, 17;
	xor.b64  	%rd108, %rd105, %rd104;
	xor.b64  	%rd109, %rd106, %rd103;
	xor.b64  	%rd110, %rd103, %rd108;
	xor.b64  	%rd111, %rd104, %rd109;
	xor.b64  	%rd112, %rd108, %rd107;
	mov.b64 	{%r35, %r36}, %rd109;
	shf.l.wrap.b32 	%r37, %r36, %r35, 13;
	shf.l.wrap.b32 	%r38, %r35, %r36, 13;
	mov.b64 	%rd113, {%r38, %r37};
	shl.b64 	%rd114, %rd110, 17;
	xor.b64  	%rd115, %rd112, %rd111;
	xor.b64  	%rd116, %rd113, %rd110;
	xor.b64  	%rd3, %rd110, %rd115;
	xor.b64  	%rd4, %rd111, %rd116;
	xor.b64  	%rd5, %rd115, %rd114;
	mov.b64 	{%r39, %r40}, %rd116;
	shf.l.wrap.b32 	%r41, %r40, %r39, 13;
	shf.l.wrap.b32 	%r42, %r39, %r40, 13;
	mov.b64 	%rd6, {%r42, %r41};
	setp.le.u64 	%p1, %rd23, %rd133;
	@%p1 bra 	$L__BB0_3;
	xor.b64  	%rd117, %rd5, %rd4;
	xor.b64  	%rd118, %rd6, %rd3;
	mov.b64 	{%r43, %r44}, %rd118;
	shf.l.wrap.b32 	%r45, %r44, %r43, 13;
	shf.l.wrap.b32 	%r46, %r43, %r44, 13;
	mov.b64 	%rd129, {%r46, %r45};
	sub.f32 	%f1, %f3, %f2;
	shl.b64 	%rd119, %rd3, 17;
	xor.b64  	%rd130, %rd117, %rd119;
	xor.b64  	%rd131, %rd4, %rd118;
	xor.b64  	%rd132, %rd3, %rd117;
	cvta.to.global.u64 	%rd11, %rd22;
$L__BB0_2:
	mul.lo.s64 	%rd120, %rd132, 5;
	mov.b64 	{%r47, %r48}, %rd120;
	shf.l.wrap.b32 	%r49, %r47, %r48, 7;
	shf.l.wrap.b32 	%r50, %r48, %r47, 7;
	mov.b64 	%rd121, {%r50, %r49};
	mul.lo.s64 	%rd122, %rd121, 9;
	shl.b64 	%rd123, %rd132, 17;
	xor.b64  	%rd124, %rd130, %rd131;
	xor.b64  	%rd125, %rd129, %rd132;
	xor.b64  	%rd132, %rd132, %rd124;
	xor.b64  	%rd131, %rd131, %rd125;
	xor.b64  	%rd130, %rd124, %rd123;
	mov.b64 	{%r51, %r52}, %rd125;
	shf.l.wrap.b32 	%r53, %r52, %r51, 13;
	shf.l.wrap.b32 	%r54, %r51, %r52, 13;
	mov.b64 	%rd129, {%r54, %r53};
	shr.u64 	%rd126, %rd122, 40;
	cvt.rn.f32.u64 	%f4, %rd126;
	mul.f32 	%f5, %f4, 0f33800000;
	fma.rn.f32 	%f6, %f1, %f5, %f2;
	shl.b64 	%rd127, %rd133, 2;
	add.s64 	%rd128, %rd11, %rd127;
	st.global.f32 	[%rd128], %f6;
	add.s64 	%rd133, %rd133, %rd2;
	setp.lt.u64 	%p2, %rd133, %rd23;
	@%p2 bra 	$L__BB0_2;
$L__BB0_3:
	ret;

}
	// .globl	uniform_half_kernel
.visible .entry uniform_half_kernel(
	.param .u64 .ptr .align 1 uniform_half_kernel_param_0,
	.param .u64 uniform_half_kernel_param_1,
	.param .f32 uniform_half_kernel_param_2,
	.param .f32 uniform_half_kernel_param_3,
	.param .u64 uniform_half_kernel_param_4
)
{
	.reg .pred 	%p<3>;
	.reg .b16 	%rs<2>;
	.reg .b32 	%r<55>;
	.reg .b32 	%f<7>;
	.reg .b64 	%rd<134>;

	ld.param.u64 	%rd22, [uniform_half_kernel_param_0];
	ld.param.u64 	%rd24, [uniform_half_kernel_param_1];
	ld.param.f32 	%f2, [uniform_half_kernel_param_2];
	ld.param.f32 	%f3, [uniform_half_kernel_param_3];
	ld.param.u64 	%rd23, [uniform_half_kernel_param_4];
	mov.u32 	%r1, %ctaid.x;
	mov.u32 	%r2, %ntid.x;
	mov.u32 	%r3, %tid.x;
	mad.lo.s32 	%r4, %r1, %r2, %r3;
	cvt.u64.u32 	%rd133, %r4;
	mov.u32 	%r5, %nctaid.x;
	mul.lo.s32 	%r6, %r2, %r5;
	cvt.u64.u32 	%rd2, %r6;
	mad.lo.s64 	%rd25, %rd133, -7046029254386353131, %rd24;
	shr.u64 	%rd26, %rd25, 30;
	xor.b64  	%rd27, %rd26, %rd25;
	mul.lo.s64 	%rd28, %rd27, -4658895280553007687;
	shr.u64 	%rd29, %rd28, 27;
	xor.b64  	%rd30, %rd29, %rd28;
	mul.lo.s64 	%rd31, %rd30, -7723592293110705685;
	shr.u64 	%rd32, %rd31, 31;
	xor.b64  	%rd33, %rd32, %rd31;
	shr.u64 	%rd34, %rd31, 30;
	xor.b64  	%rd35, %rd34, %rd31;
	mul.lo.s64 	%rd36, %rd35, -4658895280553007687;
	shr.u64 	%rd37, %rd36, 27;
	xor.b64  	%rd38, %rd37, %rd36;
	mul.lo.s64 	%rd39, %rd38, -7723592293110705685;
	shr.u64 	%rd40, %rd39, 31;
	xor.b64  	%rd41, %rd40, %rd39;
	shr.u64 	%rd42, %rd39, 30;
	xor.b64  	%rd43, %rd42, %rd39;
	mul.lo.s64 	%rd44, %rd43, -4658895280553007687;
	shr.u64 	%rd45, %rd44, 27;
	xor.b64  	%rd46, %rd45, %rd44;
	mul.lo.s64 	%rd47, %rd46, -7723592293110705685;
	shr.u64 	%rd48, %rd47, 31;
	xor.b64  	%rd49, %rd48, %rd47;
	shr.u64 	%rd50, %rd47, 30;
	xor.b64  	%rd51, %rd50, %rd47;
	mul.lo.s64 	%rd52, %rd51, -4658895280553007687;
	shr.u64 	%rd53, %rd52, 27;
	xor.b64  	%rd54, %rd53, %rd52;
	mul.lo.s64 	%rd55, %rd54, -7723592293110705685;
	shr.u64 	%rd56, %rd55, 31;
	xor.b64  	%rd57, %rd56, %rd55;
	shl.b64 	%rd58, %rd41, 17;
	xor.b64  	%rd59, %rd49, %rd33;
	xor.b64  	%rd60, %rd57, %rd41;
	xor.b64  	%rd61, %rd41, %rd59;
	xor.b64  	%rd62, %rd33, %rd60;
	xor.b64  	%rd63, %rd59, %rd58;
	mov.b64 	{%r7, %r8}, %rd60;
	shf.l.wrap.b32 	%r9, %r8, %r7, 13;
	shf.l.wrap.b32 	%r10, %r7, %r8, 13;
	mov.b64 	%rd64, {%r10, %r9};
	shl.b64 	%rd65, %rd61, 17;
	xor.b64  	%rd66, %rd63, %rd62;
	xor.b64  	%rd67, %rd64, %rd61;
	xor.b64  	%rd68, %rd61, %rd66;
	xor.b64  	%rd69, %rd62, %rd67;
	xor.b64  	%rd70, %rd66, %rd65;
	mov.b64 	{%r11, %r12}, %rd67;
	shf.l.wrap.b32 	%r13, %r12, %r11, 13;
	shf.l.wrap.b32 	%r14, %r11, %r12, 13;
	mov.b64 	%rd71, {%r14, %r13};
	shl.b64 	%rd72, %rd68, 17;
	xor.b64  	%rd73, %rd70, %rd69;
	xor.b64  	%rd74, %rd71, %rd68;
	xor.b64  	%rd75, %rd68, %rd73;
	xor.b64  	%rd76, %rd69, %rd74;
	xor.b64  	%rd77, %rd73, %rd72;
	mov.b64 	{%r15, %r16}, %rd74;
	shf.l.wrap.b32 	%r17, %r16, %r15, 13;
	shf.l.wrap.b32 	%r18, %r15, %r16, 13;
	mov.b64 	%rd78, {%r18, %r17};
	shl.b64 	%rd79, %rd75, 17;
	xor.b64  	%rd80, %rd77, %rd76;
	xor.b64  	%rd81, %rd78, %rd75;
	xor.b64  	%rd82, %rd75, %rd80;
	xor.b64  	%rd83, %rd76, %rd81;
	xor.b64  	%rd84, %rd80, %rd79;
	mov.b64 	{%r19, %r20}, %rd81;
	shf.l.wrap.b32 	%r21, %r20, %r19, 13;
	shf.l.wrap.b32 	%r22, %r19, %r20, 13;
	mov.b64 	%rd85, {%r22, %r21};
	shl.b64 	%rd86, %rd82, 17;
	xor.b64  	%rd87, %rd84, %rd83;
	xor.b64  	%rd88, %rd85, %rd82;
	xor.b64  	%rd89, %rd82, %rd87;
	xor.b64  	%rd90, %rd83, %rd88;
	xor.b64  	%rd91, %rd87, %rd86;
	mov.b64 	{%r23, %r24}, %rd88;
	shf.l.wrap.b32 	%r25, %r24, %r23, 13;
	shf.l.wrap.b32 	%r26, %r23, %r24, 13;
	mov.b64 	%rd92, {%r26, %r25};
	shl.b64 	%rd93, %rd89, 17;
	xor.b64  	%rd94, %rd91, %rd90;
	xor.b64  	%rd95, %rd92, %rd89;
	xor.b64  	%rd96, %rd89, %rd94;
	xor.b64  	%rd97, %rd90, %rd95;
	xor.b64  	%rd98, %rd94, %rd93;
	mov.b64 	{%r27, %r28}, %rd95;
	shf.l.wrap.b32 	%r29, %r28, %r27, 13;
	shf.l.wrap.b32 	%r30, %r27, %r28, 13;
	mov.b64 	%rd99, {%r30, %r29};
	shl.b64 	%rd100, %rd96, 17;
	xor.b64  	%rd101, %rd98, %rd97;
	xor.b64  	%rd102, %rd99, %rd96;
	xor.b64  	%rd103, %rd96, %rd101;
	xor.b64  	%rd104, %rd97, %rd102;
	xor.b64  	%rd105, %rd101, %rd100;
	mov.b64 	{%r31, %r32}, %rd102;
	shf.l.wrap.b32 	%r33, %r32, %r31, 13;
	shf.l.wrap.b32 	%r34, %r31, %r32, 13;
	mov.b64 	%rd106, {%r34, %r33};
	shl.b64 	%rd107, %rd103, 17;
	xor.b64  	%rd108, %rd105, %rd104;
	xor.b64  	%rd109, %rd106, %rd103;
	xor.b64  	%rd110, %rd103, %rd108;
	xor.b64  	%rd111, %rd104, %rd109;
	xor.b64  	%rd112, %rd108, %rd107;
	mov.b64 	{%r35, %r36}, %rd109;
	shf.l.wrap.b32 	%r37, %r36, %r35, 13;
	shf.l.wrap.b32 	%r38, %r35, %r36, 13;
	mov.b64 	%rd113, {%r38, %r37};
	shl.b64 	%rd114, %rd110, 17;
	xor.b64  	%rd115, %rd112, %rd111;
	xor.b64  	%rd116, %rd113, %rd110;
	xor.b64  	%rd3, %rd110, %rd115;
	xor.b64  	%rd4, %rd111, %rd116;
	xor.b64  	%rd5, %rd115, %rd114;
	mov.b64 	{%r39, %r40}, %rd116;
	shf.l.wrap.b32 	%r41, %r40, %r39, 13;
	shf.l.wrap.b32 	%r42, %r39, %r40, 13;
	mov.b64 	%rd6, {%r42, %r41};
	setp.le.u64 	%p1, %rd23, %rd133;
	@%p1 bra 	$L__BB1_3;
	xor.b64  	%rd117, %rd5, %rd4;
	xor.b64  	%rd118, %rd6, %rd3;
	mov.b64 	{%r43, %r44}, %rd118;
	shf.l.wrap.b32 	%r45, %r44, %r43, 13;
	shf.l.wrap.b32 	%r46, %r43, %r44, 13;
	mov.b64 	%rd129, {%r46, %r45};
	sub.f32 	%f1, %f3, %f2;
	shl.b64 	%rd119, %rd3, 17;
	xor.b64  	%rd130, %rd117, %rd119;
	xor.b64  	%rd131, %rd4, %rd118;
	xor.b64  	%rd132, %rd3, %rd117;
	cvta.to.global.u64 	%rd11, %rd22;
$L__BB1_2:
	mul.lo.s64 	%rd120, %rd132, 5;
	mov.b64 	{%r47, %r48}, %rd120;
	shf.l.wrap.b32 	%r49, %r47, %r48, 7;
	shf.l.wrap.b32 	%r50, %r48, %r47, 7;
	mov.b64 	%rd121, {%r50, %r49};
	mul.lo.s64 	%rd122, %rd121, 9;
	shl.b64 	%rd123, %rd132, 17;
	xor.b64  	%rd124, %rd130, %rd131;
	xor.b64  	%rd125, %rd129, %rd132;
	xor.b64  	%rd132, %rd132, %rd124;
	xor.b64  	%rd131, %rd131, %rd125;
	xor.b64  	%rd130, %rd124, %rd123;
	mov.b64 	{%r51, %r52}, %rd125;
	shf.l.wrap.b32 	%r53, %r52, %r51, 13;
	shf.l.wrap.b32 	%r54, %r51, %r52, 13;
	mov.b64 	%rd129, {%r54, %r53};
	shr.u64 	%rd126, %rd122, 40;
	cvt.rn.f32.u64 	%f5, %rd126;
	mul.f32 	%f6, %f5, 0f33800000;
	fma.rn.f32 	%f4, %f1, %f6, %f2;
	// begin inline asm
	{  cvt.rn.f16.f32 %rs1, %f4;}

	// end inline asm
	shl.b64 	%rd127, %rd133, 1;
	add.s64 	%rd128, %rd11, %rd127;
	st.global.u16 	[%rd128], %rs1;
	add.s64 	%rd133, %rd133, %rd2;
	setp.lt.u64 	%p2, %rd133, %rd23;
	@%p2 bra 	$L__BB1_2;
$L__BB1_3:
	ret;

}
	// .globl	uniform_int32_kernel
.visible .entry uniform_int32_kernel(
	.param .u64 .ptr .align 1 uniform_int32_kernel_param_0,
	.param .u64 uniform_int32_kernel_param_1,
	.param .u32 uniform_int32_kernel_param_2,
	.param .u32 uniform_int32_kernel_param_3,
	.param .u64 uniform_int32_kernel_param_4
)
{
	.reg .pred 	%p<3>;
	.reg .b32 	%r<60>;
	.reg .b64 	%rd<135>;

	ld.param.u64 	%rd23, [uniform_int32_kernel_param_0];
	ld.param.u64 	%rd25, [uniform_int32_kernel_param_1];
	ld.param.u32 	%r1, [uniform_int32_kernel_param_2];
	ld.param.u32 	%r2, [uniform_int32_kernel_param_3];
	ld.param.u64 	%rd24, [uniform_int32_kernel_param_4];
	mov.u32 	%r3, %ctaid.x;
	mov.u32 	%r4, %ntid.x;
	mov.u32 	%r5, %tid.x;
	mad.lo.s32 	%r6, %r3, %r4, %r5;
	cvt.u64.u32 	%rd134, %r6;
	mov.u32 	%r7, %nctaid.x;
	mul.lo.s32 	%r8, %r4, %r7;
	cvt.u64.u32 	%rd2, %r8;
	mad.lo.s64 	%rd26, %rd134, -7046029254386353131, %rd25;
	shr.u64 	%rd27, %rd26, 30;
	xor.b64  	%rd28, %rd27, %rd26;
	mul.lo.s64 	%rd29, %rd28, -4658895280553007687;
	shr.u64 	%rd30, %rd29, 27;
	xor.b64  	%rd31, %rd30, %rd29;
	mul.lo.s64 	%rd32, %rd31, -7723592293110705685;
	shr.u64 	%rd33, %rd32, 31;
	xor.b64  	%rd34, %rd33, %rd32;
	shr.u64 	%rd35, %rd32, 30;
	xor.b64  	%rd36, %rd35, %rd32;
	mul.lo.s64 	%rd37, %rd36, -4658895280553007687;
	shr.u64 	%rd38, %rd37, 27;
	xor.b64  	%rd39, %rd38, %rd37;
	mul.lo.s64 	%rd40, %rd39, -7723592293110705685;
	shr.u64 	%rd41, %rd40, 31;
	xor.b64  	%rd42, %rd41, %rd40;
	shr.u64 	%rd43, %rd40, 30;
	xor.b64  	%rd44, %rd43, %rd40;
	mul.lo.s64 	%rd45, %rd44, -4658895280553007687;
	shr.u64 	%rd46, %rd45, 27;
	xor.b64  	%rd47, %rd46, %rd45;
	mul.lo.s64 	%rd48, %rd47, -7723592293110705685;
	shr.u64 	%rd49, %rd48, 31;
	xor.b64  	%rd50, %rd49, %rd48;
	shr.u64 	%rd51, %rd48, 30;
	xor.b64  	%rd52, %rd51, %rd48;
	mul.lo.s64 	%rd53, %rd52, -4658895280553007687;
	shr.u64 	%rd54, %rd53, 27;
	xor.b64  	%rd55, %rd54, %rd53;
	mul.lo.s64 	%rd56, %rd55, -7723592293110705685;
	shr.u64 	%rd57, %rd56, 31;
	xor.b64  	%rd58, %rd57, %rd56;
	shl.b64 	%rd59, %rd42, 17;
	xor.b64  	%rd60, %rd50, %rd34;
	xor.b64  	%rd61, %rd58, %rd42;
	xor.b64  	%rd62, %rd42, %rd60;
	xor.b64  	%rd63, %rd34, %rd61;
	xor.b64  	%rd64, %rd60, %rd59;
	mov.b64 	{%r9, %r10}, %rd61;
	shf.l.wrap.b32 	%r11, %r10, %r9, 13;
	shf.l.wrap.b32 	%r12, %r9, %r10, 13;
	mov.b64 	%rd65, {%r12, %r11};
	shl.b64 	%rd66, %rd62, 17;
	xor.b64  	%rd67, %rd64, %rd63;
	xor.b64  	%rd68, %rd65, %rd62;
	xor.b64  	%rd69, %rd62, %rd67;
	xor.b64  	%rd70, %rd63, %rd68;
	xor.b64  	%rd71, %rd67, %rd66;
	mov.b64 	{%r13, %r14}, %rd68;
	shf.l.wrap.b32 	%r15, %r14, %r13, 13;
	shf.l.wrap.b32 	%r16, %r13, %r14, 13;
	mov.b64 	%rd72, {%r16, %r15};
	shl.b64 	%rd73, %rd69, 17;
	xor.b64  	%rd74, %rd71, %rd70;
	xor.b64  	%rd75, %rd72, %rd69;
	xor.b64  	%rd76, %rd69, %rd74;
	xor.b64  	%rd77, %rd70, %rd75;
	xor.b64  	%rd78, %rd74, %rd73;
	mov.b64 	{%r17, %r18}, %rd75;
	shf.l.wrap.b32 	%r19, %r18, %r17, 13;
	shf.l.wrap.b32 	%r20, %r17, %r18, 13;
	mov.b64 	%rd79, {%r20, %r19};
	shl.b64 	%rd80, %rd76, 17;
	xor.b64  	%rd81, %rd78, %rd77;
	xor.b64  	%rd82, %rd79, %rd76;
	xor.b64  	%rd83, %rd76, %rd81;
	xor.b64  	%rd84, %rd77, %rd82;
	xor.b64  	%rd85, %rd81, %rd80;
	mov.b64 	{%r21, %r22}, %rd82;
	shf.l.wrap.b32 	%r23, %r22, %r21, 13;
	shf.l.wrap.b32 	%r24, %r21, %r22, 13;
	mov.b64 	%rd86, {%r24, %r23};
	shl.b64 	%rd87, %rd83, 17;
	xor.b64  	%rd88, %rd85, %rd84;
	xor.b64  	%rd89, %rd86, %rd83;
	xor.b64  	%rd90, %rd83, %rd88;
	xor.b64  	%rd91, %rd84, %rd89;
	xor.b64  	%rd92, %rd88, %rd87;
	mov.b64 	{%r25, %r26}, %rd89;
	shf.l.wrap.b32 	%r27, %r26, %r25, 13;
	shf.l.wrap.b32 	%r28, %r25, %r26, 13;
	mov.b64 	%rd93, {%r28, %r27};
	shl.b64 	%rd94, %rd90, 17;
	xor.b64  	%rd95, %rd92, %rd91;
	xor.b64  	%rd96, %rd93, %rd90;
	xor.b64  	%rd97, %rd90, %rd95;
	xor.b64  	%rd98, %rd91, %rd96;
	xor.b64  	%rd99, %rd95, %rd94;
	mov.b64 	{%r29, %r30}, %rd96;
	shf.l.wrap.b32 	%r31, %r30, %r29, 13;
	shf.l.wrap.b32 	%r32, %r29, %r30, 13;
	mov.b64 	%rd100, {%r32, %r31};
	shl.b64 	%rd101, %rd97, 17;
	xor.b64  	%rd102, %rd99, %rd98;
	xor.b64  	%rd103, %rd100, %rd97;
	xor.b64  	%rd104, %rd97, %rd102;
	xor.b64  	%rd105, %rd98, %rd103;
	xor.b64  	%rd106, %rd102, %rd101;
	mov.b64 	{%r33, %r34}, %rd103;
	shf.l.wrap.b32 	%r35, %r34, %r33, 13;
	shf.l.wrap.b32 	%r36, %r33, %r34, 13;
	mov.b64 	%rd107, {%r36, %r35};
	shl.b64 	%rd108, %rd104, 17;
	xor.b64  	%rd109, %rd106, %rd105;
	xor.b64  	%rd110, %rd107, %rd104;
	xor.b64  	%rd111, %rd104, %rd109;
	xor.b64  	%rd112, %rd105, %rd110;
	xor.b64  	%rd113, %rd109, %rd108;
	mov.b64 	{%r37, %r38}, %rd110;
	shf.l.wrap.b32 	%r39, %r38, %r37, 13;
	shf.l.wrap.b32 	%r40, %r37, %r38, 13;
	mov.b64 	%rd114, {%r40, %r39};
	shl.b64 	%rd115, %rd111, 17;
	xor.b64  	%rd116, %rd113, %rd112;
	xor.b64  	%rd117, %rd114, %rd111;
	xor.b64  	%rd3, %rd111, %rd116;
	xor.b64  	%rd4, %rd112, %rd117;
	xor.b64  	%rd5, %rd116, %rd115;
	mov.b64 	{%r41, %r42}, %rd117;
	shf.l.wrap.b32 	%r43, %r42, %r41, 13;
	shf.l.wrap.b32 	%r44, %r41, %r42, 13;
	mov.b64 	%rd6, {%r44, %r43};
	setp.le.u64 	%p1, %rd24, %rd134;
	@%p1 bra 	$L__BB2_3;
	xor.b64  	%rd118, %rd5, %rd4;
	xor.b64  	%rd119, %rd6, %rd3;
	mov.b64 	{%r45, %r46}, %rd119;
	shf.l.wrap.b32 	%r47, %r46, %r45, 13;
	shf.l.wrap.b32 	%r48, %r45, %r46, 13;
	mov.b64 	%rd130, {%r48, %r47};
	sub.s32 	%r49, %r2, %r1;
	cvt.s64.s32 	%rd8, %r49;
	shl.b64 	%rd120, %rd3, 17;
	xor.b64  	%rd131, %rd118, %rd120;
	xor.b64  	%rd132, %rd4, %rd119;
	xor.b64  	%rd133, %rd3, %rd118;
	cvta.to.global.u64 	%rd12, %rd23;
$L__BB2_2:
	mul.lo.s64 	%rd121, %rd133, 5;
	mov.b64 	{%r50, %r51}, %rd121;
	shf.l.wrap.b32 	%r52, %r50, %r51, 7;
	shf.l.wrap.b32 	%r53, %r51, %r50, 7;
	mov.b64 	%rd122, {%r53, %r52};
	mul.lo.s64 	%rd123, %rd122, 9;
	shl.b64 	%rd124, %rd133, 17;
	xor.b64  	%rd125, %rd131, %rd132;
	xor.b64  	%rd126, %rd130, %rd133;
	xor.b64  	%rd133, %rd133, %rd125;
	xor.b64  	%rd132, %rd132, %rd126;
	xor.b64  	%rd131, %rd125, %rd124;
	mov.b64 	{%r54, %r55}, %rd126;
	shf.l.wrap.b32 	%r56, %r55, %r54, 13;
	shf.l.wrap.b32 	%r57, %r54, %r55, 13;
	mov.b64 	%rd130, {%r57, %r56};
	mul.hi.u64 	%rd127, %rd123, %rd8;
	cvt.u32.u64 	%r58, %rd127;
	add.s32 	%r59, %r1, %r58;
	shl.b64 	%rd128, %rd134, 2;
	add.s64 	%rd129, %rd12, %rd128;
	st.global.u32 	[%rd129], %r59;
	add.s64 	%rd134, %rd134, %rd2;
	setp.lt.u64 	%p2, %rd134, %rd24;
	@%p2 bra 	$L__BB2_2;
$L__BB2_3:
	ret;

}
	// .globl	uniform_int64_kernel
.visible .entry uniform_int64_kernel(
	.param .u64 .ptr .align 1 uniform_int64_kernel_param_0,
	.param .u64 uniform_int64_kernel_param_1,
	.param .u64 uniform_int64_kernel_param_2,
	.param .u64 uniform_int64_kernel_param_3,
	.param .u64 uniform_int64_kernel_param_4
)
{
	.reg .pred 	%p<4>;
	.reg .b32 	%r<58>;
	.reg .b64 	%rd<143>;

	ld.param.u64 	%rd28, [uniform_int64_kernel_param_0];
	ld.param.u64 	%rd31, [uniform_int64_kernel_param_1];
	ld.param.u64 	%rd29, [uniform_int64_kernel_param_2];
	ld.param.u64 	%rd32, [uniform_int64_kernel_param_3];
	ld.param.u64 	%rd30, [uniform_int64_kernel_param_4];
	mov.u32 	%r1, %ctaid.x;
	mov.u32 	%r2, %ntid.x;
	mov.u32 	%r3, %tid.x;
	mad.lo.s32 	%r4, %r1, %r2, %r3;
	cvt.u64.u32 	%rd141, %r4;
	mov.u32 	%r5, %nctaid.x;
	mul.lo.s32 	%r6, %r2, %r5;
	cvt.u64.u32 	%rd2, %r6;
	mad.lo.s64 	%rd33, %rd141, -7046029254386353131, %rd31;
	shr.u64 	%rd34, %rd33, 30;
	xor.b64  	%rd35, %rd34, %rd33;
	mul.lo.s64 	%rd36, %rd35, -4658895280553007687;
	shr.u64 	%rd37, %rd36, 27;
	xor.b64  	%rd38, %rd37, %rd36;
	mul.lo.s64 	%rd39, %rd38, -7723592293110705685;
	shr.u64 	%rd40, %rd39, 31;
	xor.b64  	%rd41, %rd40, %rd39;
	shr.u64 	%rd42, %rd39, 30;
	xor.b64  	%rd43, %rd42, %rd39;
	mul.lo.s64 	%rd44, %rd43, -4658895280553007687;
	shr.u64 	%rd45, %rd44, 27;
	xor.b64  	%rd46, %rd45, %rd44;
	mul.lo.s64 	%rd47, %rd46, -7723592293110705685;
	shr.u64 	%rd48, %rd47, 31;
	xor.b64  	%rd49, %rd48, %rd47;
	shr.u64 	%rd50, %rd47, 30;
	xor.b64  	%rd51, %rd50, %rd47;
	mul.lo.s64 	%rd52, %rd51, -4658895280553007687;
	shr.u64 	%rd53, %rd52, 27;
	xor.b64  	%rd54, %rd53, %rd52;
	mul.lo.s64 	%rd55, %rd54, -7723592293110705685;
	shr.u64 	%rd56, %rd55, 31;
	xor.b64  	%rd57, %rd56, %rd55;
	shr.u64 	%rd58, %rd55, 30;
	xor.b64  	%rd59, %rd58, %rd55;
	mul.lo.s64 	%rd60, %rd59, -4658895280553007687;
	shr.u64 	%rd61, %rd60, 27;
	xor.b64  	%rd62, %rd61, %rd60;
	mul.lo.s64 	%rd63, %rd62, -7723592293110705685;
	shr.u64 	%rd64, %rd63, 31;
	xor.b64  	%rd65, %rd64, %rd63;
	shl.b64 	%rd66, %rd49, 17;
	xor.b64  	%rd67, %rd57, %rd41;
	xor.b64  	%rd68, %rd65, %rd49;
	xor.b64  	%rd69, %rd49, %rd67;
	xor.b64  	%rd70, %rd41, %rd68;
	xor.b64  	%rd71, %rd67, %rd66;
	mov.b64 	{%r7, %r8}, %rd68;
	shf.l.wrap.b32 	%r9, %r8, %r7, 13;
	shf.l.wrap.b32 	%r10, %r7, %r8, 13;
	mov.b64 	%rd72, {%r10, %r9};
	shl.b64 	%rd73, %rd69, 17;
	xor.b64  	%rd74, %rd71, %rd70;
	xor.b64  	%rd75, %rd72, %rd69;
	xor.b64  	%rd76, %rd69, %rd74;
	xor.b64  	%rd77, %rd70, %rd75;
	xor.b64  	%rd78, %rd74, %rd73;
	mov.b64 	{%r11, %r12}, %rd75;
	shf.l.wrap.b32 	%r13, %r12, %r11, 13;
	shf.l.wrap.b32 	%r14, %r11, %r12, 13;
	mov.b64 	%rd79, {%r14, %r13};
	shl.b64 	%rd80, %rd76, 17;
	xor.b64  	%rd81, %rd78, %rd77;
	xor.b64  	%rd82, %rd79, %rd76;
	xor.b64  	%rd83, %rd76, %rd81;
	xor.b64  	%rd84, %rd77, %rd82;
	xor.b64  	%rd85, %rd81, %rd80;
	mov.b64 	{%r15, %r16}, %rd82;
	shf.l.wrap.b32 	%r17, %r16, %r15, 13;
	shf.l.wrap.b32 	%r18, %r15, %r16, 13;
	mov.b64 	%rd86, {%r18, %r17};
	shl.b64 	%rd87, %rd83, 17;
	xor.b64  	%rd88, %rd85, %rd84;
	xor.b64  	%rd89, %rd86, %rd83;
	xor.b64  	%rd90, %rd83, %rd88;
	xor.b64  	%rd91, %rd84, %rd89;
	xor.b64  	%rd92, %rd88, %rd87;
	mov.b64 	{%r19, %r20}, %rd89;
	shf.l.wrap.b32 	%r21, %r20, %r19, 13;
	shf.l.wrap.b32 	%r22, %r19, %r20, 13;
	mov.b64 	%rd93, {%r22, %r21};
	shl.b64 	%rd94, %rd90, 17;
	xor.b64  	%rd95, %rd92, %rd91;
	xor.b64  	%rd96, %rd93, %rd90;
	xor.b64  	%rd97, %rd90, %rd95;
	xor.b64  	%rd98, %rd91, %rd96;
	xor.b64  	%rd99, %rd95, %rd94;
	mov.b64 	{%r23, %r24}, %rd96;
	shf.l.wrap.b32 	%r25, %r24, %r23, 13;
	shf.l.wrap.b32 	%r26, %r23, %r24, 13;
	mov.b64 	%rd100, {%r26, %r25};
	shl.b64 	%rd101, %rd97, 17;
	xor.b64  	%rd102, %rd99, %rd98;
	xor.b64  	%rd103, %rd100, %rd97;
	xor.b64  	%rd104, %rd97, %rd102;
	xor.b64  	%rd105, %rd98, %rd103;
	xor.b64  	%rd106, %rd102, %rd101;
	mov.b64 	{%r27, %r28}, %rd103;
	shf.l.wrap.b32 	%r29, %r28, %r27, 13;
	shf.l.wrap.b32 	%r30, %r27, %r28, 13;
	mov.b64 	%rd107, {%r30, %r29};
	shl.b64 	%rd108, %rd104, 17;
	xor.b64  	%rd109, %rd106, %rd105;
	xor.b64  	%rd110, %rd107, %rd104;
	xor.b64  	%rd111, %rd104, %rd109;
	xor.b64  	%rd112, %rd105, %rd110;
	xor.b64  	%rd113, %rd109, %rd108;
	mov.b64 	{%r31, %r32}, %rd110;
	shf.l.wrap.b32 	%r33, %r32, %r31, 13;
	shf.l.wrap.b32 	%r34, %r31, %r32, 13;
	mov.b64 	%rd114, {%r34, %r33};
	shl.b64 	%rd115, %rd111, 17;
	xor.b64  	%rd116, %rd113, %rd112;
	xor.b64  	%rd117, %rd114, %rd111;
	xor.b64  	%rd118, %rd111, %rd116;
	xor.b64  	%rd119, %rd112, %rd117;
	xor.b64  	%rd120, %rd116, %rd115;
	mov.b64 	{%r35, %r36}, %rd117;
	shf.l.wrap.b32 	%r37, %r36, %r35, 13;
	shf.l.wrap.b32 	%r38, %r35, %r36, 13;
	mov.b64 	%rd121, {%r38, %r37};
	shl.b64 	%rd122, %rd118, 17;
	xor.b64  	%rd123, %rd120, %rd119;
	xor.b64  	%rd124, %rd121, %rd118;
	xor.b64  	%rd3, %rd118, %rd123;
	xor.b64  	%rd4, %rd119, %rd124;
	xor.b64  	%rd5, %rd123, %rd122;
	mov.b64 	{%r39, %r40}, %rd124;
	shf.l.wrap.b32 	%r41, %r40, %r39, 13;
	shf.l.wrap.b32 	%r42, %r39, %r40, 13;
	mov.b64 	%rd6, {%r42, %r41};
	sub.s64 	%rd7, %rd32, %rd29;
	setp.le.u64 	%p1, %rd30, %rd141;
	@%p1 bra 	$L__BB3_6;
	xor.b64  	%rd125, %rd5, %rd4;
	xor.b64  	%rd126, %rd6, %rd3;
	mov.b64 	{%r43, %r44}, %rd126;
	shf.l.wrap.b32 	%r45, %r44, %r43, 13;
	shf.l.wrap.b32 	%r46, %r43, %r44, 13;
	mov.b64 	%rd137, {%r46, %r45};
	shl.b64 	%rd127, %rd3, 17;
	xor.b64  	%rd138, %rd125, %rd127;
	xor.b64  	%rd139, %rd4, %rd126;
	xor.b64  	%rd140, %rd3, %rd125;
	cvta.to.global.u64 	%rd12, %rd28;
$L__BB3_2:
	mul.lo.s64 	%rd128, %rd140, 5;
	mov.b64 	{%r47, %r48}, %rd128;
	shf.l.wrap.b32 	%r49, %r47, %r48, 7;
	shf.l.wrap.b32 	%r50, %r48, %r47, 7;
	mov.b64 	%rd129, {%r50, %r49};
	mul.lo.s64 	%rd18, %rd129, 9;
	shl.b64 	%rd130, %rd140, 17;
	xor.b64  	%rd131, %rd138, %rd139;
	xor.b64  	%rd19, %rd137, %rd140;
	xor.b64  	%rd140, %rd140, %rd131;
	xor.b64  	%rd139, %rd139, %rd19;
	xor.b64  	%rd138, %rd131, %rd130;
	or.b64  	%rd132, %rd18, %rd7;
	and.b64  	%rd133, %rd132, -4294967296;
	setp.ne.s64 	%p2, %rd133, 0;
	@%p2 bra 	$L__BB3_4;
	cvt.u32.u64 	%r51, %rd7;
	cvt.u32.u64 	%r52, %rd18;
	rem.u32 	%r53, %r52, %r51;
	cvt.u64.u32 	%rd142, %r53;
	bra.uni 	$L__BB3_5;
$L__BB3_4:
	rem.u64 	%rd142, %rd18, %rd7;
$L__BB3_5:
	add.s64 	%rd134, %rd142, %rd29;
	shl.b64 	%rd135, %rd141, 3;
	add.s64 	%rd136, %rd12, %rd135;
	st.global.u64 	[%rd136], %rd134;
	add.s64 	%rd141, %rd141, %rd2;
	setp.lt.u64 	%p3, %rd141, %rd30;
	mov.b64 	{%r54, %r55}, %rd19;
	shf.l.wrap.b32 	%r56, %r55, %r54, 13;
	shf.l.wrap.b32 	%r57, %r54, %r55, 13;
	mov.b64 	%rd137, {%r57, %r56};
	@%p3 bra 	$L__BB3_2;
$L__BB3_6:
	ret;

}
	// .globl	normal_float_kernel
.visible .entry normal_float_kernel(
	.param .u64 .ptr .align 1 normal_float_kernel_param_0,
	.param .u64 normal_float_kernel_param_1,
	.param .f32 normal_float_kernel_param_2,
	.param .f32 normal_float_kernel_param_3,
	.param .u64 normal_float_kernel_param_4
)
{
	.local .align 4 .b8 	__local_depot4[28];
	.reg .b64 	%SP;
	.reg .b64 	%SPL;
	.reg .pred 	%p<19>;
	.reg .b32 	%r<138>;
	.reg .b32 	%f<82>;
	.reg .b64 	%rd<185>;
	.reg .b64 	%fd<5>;

	mov.u64 	%SPL, __local_depot4;
	ld.param.u64 	%rd36, [normal_float_kernel_param_1];
	ld.param.u64 	%rd35, [normal_float_kernel_param_4];
	add.u64 	%rd1, %SPL, 0;
	add.u64 	%rd2, %SPL, 0;
	mov.u32 	%r26, %ctaid.x;
	mov.u32 	%r27, %ntid.x;
	mov.u32 	%r28, %tid.x;
	mad.lo.s32 	%r29, %r26, %r27, %r28;
	cvt.u64.u32 	%rd39, %r29;
	mad.lo.s64 	%rd40, %rd39, -7046029254386353131, %rd36;
	shr.u64 	%rd41, %rd40, 30;
	xor.b64  	%rd42, %rd41, %rd40;
	mul.lo.s64 	%rd43, %rd42, -4658895280553007687;
	shr.u64 	%rd44, %rd43, 27;
	xor.b64  	%rd45, %rd44, %rd43;
	mul.lo.s64 	%rd46, %rd45, -7723592293110705685;
	shr.u64 	%rd47, %rd46, 31;
	xor.b64  	%rd48, %rd47, %rd46;
	shr.u64 	%rd49, %rd46, 30;
	xor.b64  	%rd50, %rd49, %rd46;
	mul.lo.s64 	%rd51, %rd50, -4658895280553007687;
	shr.u64 	%rd52, %rd51, 27;
	xor.b64  	%rd53, %rd52, %rd51;
	mul.lo.s64 	%rd54, %rd53, -7723592293110705685;
	shr.u64 	%rd55, %rd54, 31;
	xor.b64  	%rd56, %rd55, %rd54;
	shr.u64 	%rd57, %rd54, 30;
	xor.b64  	%rd58, %rd57, %rd54;
	mul.lo.s64 	%rd59, %rd58, -4658895280553007687;
	shr.u64 	%rd60, %rd59, 27;
	xor.b64  	%rd61, %rd60, %rd59;
	mul.lo.s64 	%rd62, %rd61, -7723592293110705685;
	shr.u64 	%rd63, %rd62, 31;
	xor.b64  	%rd64, %rd63, %rd62;
	shr.u64 	%rd65, %rd62, 30;
	xor.b64  	%rd66, %rd65, %rd62;
	mul.lo.s64 	%rd67, %rd66, -4658895280553007687;
	shr.u64 	%rd68, %rd67, 27;
	xor.b64  	%rd69, %rd68, %rd67;
	mul.lo.s64 	%rd70, %rd69, -7723592293110705685;
	shr.u64 	%rd71, %rd70, 31;
	xor.b64  	%rd72, %rd71, %rd70;
	shl.b64 	%rd73, %rd56, 17;
	xor.b64  	%rd74, %rd64, %rd48;
	xor.b64  	%rd75, %rd72, %rd56;
	xor.b64  	%rd76, %rd56, %rd74;
	xor.b64  	%rd77, %rd48, %rd75;
	xor.b64  	%rd78, %rd74, %rd73;
	mov.b64 	{%r30, %r31}, %rd75;
	shf.l.wrap.b32 	%r32, %r31, %r30, 13;
	shf.l.wrap.b32 	%r33, %r30, %r31, 13;
	mov.b64 	%rd79, {%r33, %r32};
	shl.b64 	%rd80, %rd76, 17;
	xor.b64  	%rd81, %rd78, %rd77;
	xor.b64  	%rd82, %rd79, %rd76;
	xor.b64  	%rd83, %rd76, %rd81;
	xor.b64  	%rd84, %rd77, %rd82;
	xor.b64  	%rd85, %rd81, %rd80;
	mov.b64 	{%r34, %r35}, %rd82;
	shf.l.wrap.b32 	%r36, %r35, %r34, 13;
	shf.l.wrap.b32 	%r37, %r34, %r35, 13;
	mov.b64 	%rd86, {%r37, %r36};
	shl.b64 	%rd87, %rd83, 17;
	xor.b64  	%rd88, %rd85, %rd84;
	xor.b64  	%rd89, %rd86, %rd83;
	xor.b64  	%rd90, %rd83, %rd88;
	xor.b64  	%rd91, %rd84, %rd89;
	xor.b64  	%rd92, %rd88, %rd87;
	mov.b64 	{%r38, %r39}, %rd89;
	shf.l.wrap.b32 	%r40, %r39, %r38, 13;
	shf.l.wrap.b32 	%r41, %r38, %r39, 13;
	mov.b64 	%rd93, {%r41, %r40};
	shl.b64 	%rd94, %rd90, 17;
	xor.b64  	%rd95, %rd92, %rd91;
	xor.b64  	%rd96, %rd93, %rd90;
	xor.b64  	%rd97, %rd90, %rd95;
	xor.b64  	%rd98, %rd91, %rd96;
	xor.b64  	%rd99, %rd95, %rd94;
	mov.b64 	{%r42, %r43}, %rd96;
	shf.l.wrap.b32 	%r44, %r43, %r42, 13;
	shf.l.wrap.b32 	%r45, %r42, %r43, 13;
	mov.b64 	%rd100, {%r45, %r44};
	shl.b64 	%rd101, %rd97, 17;
	xor.b64  	%rd102, %rd99, %rd98;
	xor.b64  	%rd103, %rd100, %rd97;
	xor.b64  	%rd104, %rd97, %rd102;
	xor.b64  	%rd105, %rd98, %rd103;
	xor.b64  	%rd106, %rd102, %rd101;
	mov.b64 	{%r46, %r47}, %rd103;
	shf.l.wrap.b32 	%r48, %r47, %r46, 13;
	shf.l.wrap.b32 	%r49, %r46, %r47, 13;
	mov.b64 	%rd107, {%r49, %r48};
	shl.b64 	%rd108, %rd104, 17;
	xor.b64  	%rd109, %rd106, %rd105;
	xor.b64  	%rd110, %rd107, %rd104;
	xor.b64  	%rd111, %rd104, %rd109;
	xor.b64  	%rd112, %rd105, %rd110;
	xor.b64  	%rd113, %rd109, %rd108;
	mov.b64 	{%r50, %r51}, %rd110;
	shf.l.wrap.b32 	%r52, %r51, %r50, 13;
	shf.l.wrap.b32 	%r53, %r50, %r51, 13;
	mov.b64 	%rd114, {%r53, %r52};
	shl.b64 	%rd115, %rd111, 17;
	xor.b64  	%rd116, %rd113, %rd112;
	xor.b64  	%rd117, %rd114, %rd111;
	xor.b64  	%rd118, %rd111, %rd116;
	xor.b64  	%rd119, %rd112, %rd117;
	xor.b64  	%rd120, %rd116, %rd115;
	mov.b64 	{%r54, %r55}, %rd117;
	shf.l.wrap.b32 	%r56, %r55, %r54, 13;
	shf.l.wrap.b32 	%r57, %r54, %r55, 13;
	mov.b64 	%rd121, {%r57, %r56};
	shl.b64 	%rd122, %rd118, 17;
	xor.b64  	%rd123, %rd120, %rd119;
	xor.b64  	%rd124, %rd121, %rd118;
	xor.b64  	%rd125, %rd118, %rd123;
	xor.b64  	%rd126, %rd119, %rd124;
	xor.b64  	%rd127, %rd123, %rd122;
	mov.b64 	{%r58, %r59}, %rd124;
	shf.l.wrap.b32 	%r60, %r59, %r58, 13;
	shf.l.wrap.b32 	%r61, %r58, %r59, 13;
	mov.b64 	%rd128, {%r61, %r60};
	shl.b64 	%rd129, %rd125, 17;
	xor.b64  	%rd130, %rd127, %rd126;
	xor.b64  	%rd131, %rd128, %rd125;
	xor.b64  	%rd3, %rd125, %rd130;
	xor.b64  	%rd4, %rd126, %rd131;
	xor.b64  	%rd5, %rd130, %rd129;
	mov.b64 	{%r62, %r63}, %rd131;
	shf.l.wrap.b32 	%r64, %r63, %r62, 13;
	shf.l.wrap.b32 	%r65, %r62, %r63, 13;
	mov.b64 	%rd6, {%r65, %r64};
	mul.wide.u32 	%rd180, %r29, 2;
	setp.ge.u64 	%p1, %rd180, %rd35;
	@%p1 bra 	$L__BB4_21;
	xor.b64  	%rd132, %rd5, %rd4;
	xor.b64  	%rd133, %rd6, %rd3;
	mov.b64 	{%r66, %r67}, %rd133;
	shf.l.wrap.b32 	%r68, %r67, %r66, 13;
	shf.l.wrap.b32 	%r69, %r66, %r67, 13;
	mov.b64 	%rd176, {%r69, %r68};
	shl.b64 	%rd134, %rd3, 17;
	xor.b64  	%rd177, %rd132, %rd134;
	xor.b64  	%rd178, %rd4, %rd133;
	xor.b64  	%rd179, %rd3, %rd132;
$L__BB4_2:
	mul.lo.s64 	%rd135, %rd179, 5;
	mov.b64 	{%r70, %r71}, %rd135;
	shf.l.wrap.b32 	%r72, %r70, %r71, 7;
	shf.l.wrap.b32 	%r73, %r71, %r70, 7;
	mov.b64 	%rd136, {%r73, %r72};
	mul.lo.s64 	%rd137, %rd136, 9;
	shl.b64 	%rd138, %rd179, 17;
	xor.b64  	%rd139, %rd177, %rd178;
	xor.b64  	%rd140, %rd176, %rd179;
	xor.b64  	%rd141, %rd179, %rd139;
	xor.b64  	%rd142, %rd178, %rd140;
	xor.b64  	%rd143, %rd139, %rd138;
	mov.b64 	{%r74, %r75}, %rd140;
	shf.l.wrap.b32 	%r76, %r75, %r74, 13;
	shf.l.wrap.b32 	%r77, %r74, %r75, 13;
	mov.b64 	%rd144, {%r77, %r76};
	shr.u64 	%rd145, %rd137, 40;
	cvt.rn.f32.u64 	%f15, %rd145;
	mul.f32 	%f16, %f15, 0f33800000;
	mul.lo.s64 	%rd146, %rd141, 5;
	mov.b64 	{%r78, %r79}, %rd146;
	shf.l.wrap.b32 	%r80, %r78, %r79, 7;
	shf.l.wrap.b32 	%r81, %r79, %r78, 7;
	mov.b64 	%rd147, {%r81, %r80};
	mul.lo.s64 	%rd148, %rd147, 9;
	shl.b64 	%rd149, %rd141, 17;
	xor.b64  	%rd150, %rd143, %rd142;
	xor.b64  	%rd17, %rd144, %rd141;
	xor.b64  	%rd179, %rd141, %rd150;
	xor.b64  	%rd178, %rd142, %rd17;
	xor.b64  	%rd177, %rd150, %rd149;
	shr.u64 	%rd151, %rd148, 40;
	cvt.rn.f32.u64 	%f17, %rd151;
	mul.f32 	%f18, %f17, 0f33800000;
	max.f32 	%f19, %f16, 0f2EDBE6FF;
	mov.b32 	%r82, %f19;
	add.s32 	%r83, %r82, -1059760811;
	and.b32  	%r84, %r83, -8388608;
	sub.s32 	%r85, %r82, %r84;
	mov.b32 	%f20, %r85;
	cvt.rn.f32.s32 	%f21, %r84;
	fma.rn.f32 	%f22, %f21, 0f34000000, 0f00000000;
	add.f32 	%f23, %f20, 0fBF800000;
	fma.rn.f32 	%f24, %f23, 0fBE055027, 0f3E1039F6;
	fma.rn.f32 	%f25, %f24, %f23, 0fBDF8CDCC;
	fma.rn.f32 	%f26, %f25, %f23, 0f3E0F2955;
	fma.rn.f32 	%f27, %f26, %f23, 0fBE2AD8B9;
	fma.rn.f32 	%f28, %f27, %f23, 0f3E4CED0B;
	fma.rn.f32 	%f29, %f28, %f23, 0fBE7FFF22;
	fma.rn.f32 	%f30, %f29, %f23, 0f3EAAAA78;
	fma.rn.f32 	%f31, %f30, %f23, 0fBF000000;
	mul.f32 	%f32, %f23, %f31;
	fma.rn.f32 	%f33, %f32, %f23, %f23;
	fma.rn.f32 	%f34, %f22, 0f3F317218, %f33;
	setp.gt.u32 	%p2, %r82, 2139095039;
	fma.rn.f32 	%f35, %f19, 0f7F800000, 0f7F800000;
	selp.f32 	%f36, %f35, %f34, %p2;
	mul.f32 	%f1, %f36, 0fC0000000;
	mul.f32 	%f2, %f18, 0f40C90FDB;
	mul.f32 	%f37, %f2, 0f3F22F983;
	cvt.rni.s32.f32 	%r137, %f37;
	cvt.rn.f32.s32 	%f38, %r137;
	fma.rn.f32 	%f39, %f38, 0fBFC90FDA, %f2;
	fma.rn.f32 	%f40, %f38, 0fB3A22168, %f39;
	fma.rn.f32 	%f81, %f38, 0fA7C234C5, %f40;
	abs.f32 	%f4, %f2;
	setp.ltu.f32 	%p3, %f4, 0f47CE4780;
	mov.u32 	%r133, %r137;
	mov.f32 	%f80, %f81;
	@%p3 bra 	$L__BB4_10;
	setp.neu.f32 	%p4, %f4, 0f7F800000;
	@%p4 bra 	$L__BB4_5;
	mov.f32 	%f43, 0f00000000;
	mul.rn.f32 	%f80, %f2, %f43;
	mov.b32 	%r133, 0;
	bra.uni 	$L__BB4_10;
$L__BB4_5:
	mov.b32 	%r2, %f2;
	mov.b64 	%rd183, 0;
	mov.b32 	%r130, 0;
	mov.u64 	%rd181, __cudart_i2opi_f;
	mov.u64 	%rd182, %rd2;
$L__BB4_6:
	.pragma "nounroll";
	ld.global.nc.u32 	%r87, [%rd181];
	shl.b32 	%r88, %r2, 8;
	or.b32  	%r89, %r88, -2147483648;
	mad.wide.u32 	%rd154, %r87, %r89, %rd183;
	shr.u64 	%rd183, %rd154, 32;
	st.local.u32 	[%rd182], %rd154;
	add.s32 	%r130, %r130, 1;
	add.s64 	%rd182, %rd182, 4;
	add.s64 	%rd181, %rd181, 4;
	setp.ne.s32 	%p5, %r130, 6;
	@%p5 bra 	$L__BB4_6;
	shr.u32 	%r90, %r2, 23;
	st.local.u32 	[%rd2+24], %rd183;
	and.b32  	%r5, %r90, 31;
	add.s32 	%r91, %r90, -128;
	shr.u32 	%r92, %r91, 5;
	mul.wide.u32 	%rd155, %r92, 4;
	sub.s64 	%rd27, %rd2, %rd155;
	ld.local.u32 	%r131, [%rd27+24];
	ld.local.u32 	%r132, [%rd27+20];
	setp.eq.s32 	%p6, %r5, 0;
	@%p6 bra 	$L__BB4_9;
	shf.l.wrap.b32 	%r131, %r132, %r131, %r5;
	ld.local.u32 	%r93, [%rd27+16];
	shf.l.wrap.b32 	%r132, %r93, %r132, %r5;
$L__BB4_9:
	shr.u32 	%r94, %r131, 30;
	shf.l.wrap.b32 	%r95, %r132, %r131, 2;
	shl.b32 	%r96, %r132, 2;
	shr.u32 	%r97, %r95, 31;
	add.s32 	%r133, %r97, %r94;
	shr.s32 	%r98, %r95, 31;
	xor.b32  	%r99, %r98, %r95;
	xor.b32  	%r100, %r98, %r96;
	cvt.u64.u32 	%rd156, %r99;
	shl.b64 	%rd157, %rd156, 32;
	cvt.u64.u32 	%rd158, %r100;
	or.b64  	%rd159, %rd157, %rd158;
	cvt.rn.f64.s64 	%fd1, %rd159;
	mul.f64 	%fd2, %fd1, 0d3BF921FB54442D19;
	cvt.rn.f32.f64 	%f41, %fd2;
	neg.f32 	%f42, %f41;
	setp.lt.s32 	%p7, %r95, 0;
	selp.f32 	%f80, %f42, %f41, %p7;
$L__BB4_10:
	setp.ltu.f32 	%p8, %f4, 0f47CE4780;
	add.s32 	%r102, %r133, 1;
	mul.rn.f32 	%f44, %f80, %f80;
	and.b32  	%r103, %r133, 1;
	setp.eq.b32 	%p9, %r103, 1;
	selp.f32 	%f45, %f80, 0f3F800000, %p9;
	fma.rn.f32 	%f46, %f44, %f45, 0f00000000;
	fma.rn.f32 	%f47, %f44, 0f37CBAC00, 0fBAB607ED;
	selp.f32 	%f48, 0fB94D4153, %f47, %p9;
	selp.f32 	%f49, 0f3C0885E4, 0f3D2AAABB, %p9;
	fma.rn.f32 	%f50, %f48, %f44, %f49;
	selp.f32 	%f51, 0fBE2AAAA8, 0fBEFFFFFF, %p9;
	fma.rn.f32 	%f52, %f50, %f44, %f51;
	fma.rn.f32 	%f53, %f52, %f46, %f45;
	and.b32  	%r104, %r102, 2;
	setp.eq.s32 	%p10, %r104, 0;
	mov.f32 	%f54, 0f00000000;
	sub.f32 	%f55, %f54, %f53;
	selp.f32 	%f8, %f53, %f55, %p10;
	@%p8 bra 	$L__BB4_18;
	setp.neu.f32 	%p11, %f4, 0f7F800000;
	@%p11 bra 	$L__BB4_13;
	mov.f32 	%f58, 0f00000000;
	mul.rn.f32 	%f81, %f2, %f58;
	mov.b32 	%r137, 0;
	bra.uni 	$L__BB4_18;
$L__BB4_13:
	mov.b32 	%r14, %f2;
	mov.b64 	%rd184, 0;
	mov.b32 	%r134, 0;
$L__BB4_14:
	.pragma "nounroll";
	mul.wide.u32 	%rd161, %r134, 4;
	mov.u64 	%rd162, __cudart_i2opi_f;
	add.s64 	%rd163, %rd162, %rd161;
	ld.global.nc.u32 	%r106, [%rd163];
	shl.b32 	%r107, %r14, 8;
	or.b32  	%r108, %r107, -2147483648;
	mad.wide.u32 	%rd164, %r106, %r108, %rd184;
	shr.u64 	%rd184, %rd164, 32;
	add.s64 	%rd165, %rd1, %rd161;
	st.local.u32 	[%rd165], %rd164;
	add.s32 	%r134, %r134, 1;
	setp.ne.s32 	%p12, %r134, 6;
	@%p12 bra 	$L__BB4_14;
	shr.u32 	%r109, %r14, 23;
	st.local.u32 	[%rd1+24], %rd184;
	and.b32  	%r17, %r109, 31;
	add.s32 	%r110, %r109, -128;
	shr.u32 	%r111, %r110, 5;
	mul.wide.u32 	%rd166, %r111, 4;
	sub.s64 	%rd30, %rd1, %rd166;
	ld.local.u32 	%r135, [%rd30+24];
	ld.local.u32 	%r136, [%rd30+20];
	setp.eq.s32 	%p13, %r17, 0;
	@%p13 bra 	$L__BB4_17;
	shf.l.wrap.b32 	%r135, %r136, %r135, %r17;
	ld.local.u32 	%r112, [%rd30+16];
	shf.l.wrap.b32 	%r136, %r112, %r136, %r17;
$L__BB4_17:
	shr.u32 	%r113, %r135, 30;
	shf.l.wrap.b32 	%r114, %r136, %r135, 2;
	shl.b32 	%r115, %r136, 2;
	shr.u32 	%r116, %r114, 31;
	add.s32 	%r137, %r116, %r113;
	shr.s32 	%r117, %r114, 31;
	xor.b32  	%r118, %r117, %r114;
	xor.b32  	%r119, %r117, %r115;
	cvt.u64.u32 	%rd167, %r118;
	shl.b64 	%rd168, %rd167, 32;
	cvt.u64.u32 	%rd169, %r119;
	or.b64  	%rd170, %rd168, %rd169;
	cvt.rn.f64.s64 	%fd3, %rd170;
	mul.f64 	%fd4, %fd3, 0d3BF921FB54442D19;
	cvt.rn.f32.f64 	%f56, %fd4;
	neg.f32 	%f57, %f56;
	setp.lt.s32 	%p14, %r114, 0;
	selp.f32 	%f81, %f57, %f56, %p14;
$L__BB4_18:
	ld.param.f32 	%f78, [normal_float_kernel_param_3];
	ld.param.f32 	%f76, [normal_float_kernel_param_2];
	ld.param.u64 	%rd175, [normal_float_kernel_param_0];
	sqrt.rn.f32 	%f59, %f1;
	mul.rn.f32 	%f60, %f81, %f81;
	and.b32  	%r121, %r137, 1;
	setp.eq.b32 	%p15, %r121, 1;
	selp.f32 	%f61, 0f3F800000, %f81, %p15;
	fma.rn.f32 	%f62, %f60, %f61, 0f00000000;
	fma.rn.f32 	%f63, %f60, 0f37CBAC00, 0fBAB607ED;
	selp.f32 	%f64, %f63, 0fB94D4153, %p15;
	selp.f32 	%f65, 0f3D2AAABB, 0f3C0885E4, %p15;
	fma.rn.f32 	%f66, %f64, %f60, %f65;
	selp.f32 	%f67, 0fBEFFFFFF, 0fBE2AAAA8, %p15;
	fma.rn.f32 	%f68, %f66, %f60, %f67;
	fma.rn.f32 	%f69, %f68, %f62, %f61;
	and.b32  	%r122, %r137, 2;
	setp.eq.s32 	%p16, %r122, 0;
	mov.f32 	%f70, 0f00000000;
	sub.f32 	%f71, %f70, %f69;
	selp.f32 	%f72, %f69, %f71, %p16;
	mul.f32 	%f12, %f59, %f72;
	mul.f32 	%f73, %f59, %f8;
	fma.rn.f32 	%f74, %f78, %f73, %f76;
	cvta.to.global.u64 	%rd171, %rd175;
	shl.b64 	%rd172, %rd180, 2;
	add.s64 	%rd31, %rd171, %rd172;
	st.global.f32 	[%rd31], %f74;
	add.s64 	%rd173, %rd180, 1;
	setp.ge.u64 	%p17, %rd173, %rd35;
	@%p17 bra 	$L__BB4_20;
	ld.param.f32 	%f79, [normal_float_kernel_param_3];
	ld.param.f32 	%f77, [normal_float_kernel_param_2];
	fma.rn.f32 	%f75, %f79, %f12, %f77;
	st.global.f32 	[%rd31+4], %f75;
$L__BB4_20:
	mov.u32 	%r124, %nctaid.x;
	mul.lo.s32 	%r125, %r27, %r124;
	mul.wide.u32 	%rd174, %r125, 2;
	add.s64 	%rd180, %rd180, %rd174;
	setp.lt.u64 	%p18, %rd180, %rd35;
	mov.b64 	{%r126, %r127}, %rd17;
	shf.l.wrap.b32 	%r128, %r127, %r126, 13;
	shf.l.wrap.b32 	%r129, %r126, %r127, 13;
	mov.b64 	%rd176, {%r129, %r128};
	@%p18 bra 	$L__BB4_2;
$L__BB4_21:
	ret;

}
	// .globl	normal_half_kernel
.visible .entry normal_half_kernel(
	.param .u64 .ptr .align 1 normal_half_kernel_param_0,
	.param .u64 normal_half_kernel_param_1,
	.param .f32 normal_half_kernel_param_2,
	.param .f32 normal_half_kernel_param_3,
	.param .u64 normal_half_kernel_param_4
)
{
	.local .align 4 .b8 	__local_depot5[28];
	.reg .b64 	%SP;
	.reg .b64 	%SPL;
	.reg .pred 	%p<19>;
	.reg .b16 	%rs<3>;
	.reg .b32 	%r<138>;
	.reg .b32 	%f<82>;
	.reg .b64 	%rd<185>;
	.reg .b64 	%fd<5>;

	mov.u64 	%SPL, __local_depot5;
	ld.param.u64 	%rd36, [normal_half_kernel_param_1];
	ld.param.u64 	%rd35, [normal_half_kernel_param_4];
	add.u64 	%rd1, %SPL, 0;
	add.u64 	%rd2, %SPL, 0;
	mov.u32 	%r26, %ctaid.x;
	mov.u32 	%r27, %ntid.x;
	mov.u32 	%r28, %tid.x;
	mad.lo.s32 	%r29, %r26, %r27, %r28;
	cvt.u64.u32 	%rd39, %r29;
	mad.lo.s64 	%rd40, %rd39, -7046029254386353131, %rd36;
	shr.u64 	%rd41, %rd40, 30;
	xor.b64  	%rd42, %rd41, %rd40;
	mul.lo.s64 	%rd43, %rd42, -4658895280553007687;
	shr.u64 	%rd44, %rd43, 27;
	xor.b64  	%rd45, %rd44, %rd43;
	mul.lo.s64 	%rd46, %rd45, -7723592293110705685;
	shr.u64 	%rd47, %rd46, 31;
	xor.b64  	%rd48, %rd47, %rd46;
	shr.u64 	%rd49, %rd46, 30;
	xor.b64  	%rd50, %rd49, %rd46;
	mul.lo.s64 	%rd51, %rd50, -4658895280553007687;
	shr.u64 	%rd52, %rd51, 27;
	xor.b64  	%rd53, %rd52, %rd51;
	mul.lo.s64 	%rd54, %rd53, -7723592293110705685;
	shr.u64 	%rd55, %rd54, 31;
	xor.b64  	%rd56, %rd55, %rd54;
	shr.u64 	%rd57, %rd54, 30;
	xor.b64  	%rd58, %rd57, %rd54;
	mul.lo.s64 	%rd59, %rd58, -4658895280553007687;
	shr.u64 	%rd60, %rd59, 27;
	xor.b64  	%rd61, %rd60, %rd59;
	mul.lo.s64 	%rd62, %rd61, -7723592293110705685;
	shr.u64 	%rd63, %rd62, 31;
	xor.b64  	%rd64, %rd63, %rd62;
	shr.u64 	%rd65, %rd62, 30;
	xor.b64  	%rd66, %rd65, %rd62;
	mul.lo.s64 	%rd67, %rd66, -4658895280553007687;
	shr.u64 	%rd68, %rd67, 27;
	xor.b64  	%rd69, %rd68, %rd67;
	mul.lo.s64 	%rd70, %rd69, -7723592293110705685;
	shr.u64 	%rd71, %rd70, 31;
	xor.b64  	%rd72, %rd71, %rd70;
	shl.b64 	%rd73, %rd56, 17;
	xor.b64  	%rd74, %rd64, %rd48;
	xor.b64  	%rd75, %rd72, %rd56;
	xor.b64  	%rd76, %rd56, %rd74;
	xor.b64  	%rd77, %rd48, %rd75;
	xor.b64  	%rd78, %rd74, %rd73;
	mov.b64 	{%r30, %r31}, %rd75;
	shf.l.wrap.b32 	%r32, %r31, %r30, 13;
	shf.l.wrap.b32 	%r33, %r30, %r31, 13;
	mov.b64 	%rd79, {%r33, %r32};
	shl.b64 	%rd80, %rd76, 17;
	xor.b64  	%rd81, %rd78, %rd77;
	xor.b64  	%rd82, %rd79, %rd76;
	xor.b64  	%rd83, %rd76, %rd81;
	xor.b64  	%rd84, %rd77, %rd82;
	xor.b64  	%rd85, %rd81, %rd80;
	mov.b64 	{%r34, %r35}, %rd82;
	shf.l.wrap.b32 	%r36, %r35, %r34, 13;
	shf.l.wrap.b32 	%r37, %r34, %r35, 13;
	mov.b64 	%rd86, {%r37, %r36};
	shl.b64 	%rd87, %rd83, 17;
	xor.b64  	%rd88, %rd85, %rd84;
	xor.b64  	%rd89, %rd86, %rd83;
	xor.b64  	%rd90, %rd83, %rd88;
	xor.b64  	%rd91, %rd84, %rd89;
	xor.b64  	%rd92, %rd88, %rd87;
	mov.b64 	{%r38, %r39}, %rd89;
	shf.l.wrap.b32 	%r40, %r39, %r38, 13;
	shf.l.wrap.b32 	%r41, %r38, %r39, 13;
	mov.b64 	%rd93, {%r41, %r40};
	shl.b64 	%rd94, %rd90, 17;
	xor.b64  	%rd95, %rd92, %rd91;
	xor.b64  	%rd96, %rd93, %rd90;
	xor.b64  	%rd97, %rd90, %rd95;
	xor.b64  	%rd98, %rd91, %rd96;
	xor.b64  	%rd99, %rd95, %rd94;
	mov.b64 	{%r42, %r43}, %rd96;
	shf.l.wrap.b32 	%r44, %r43, %r42, 13;
	shf.l.wrap.b32 	%r45, %r42, %r43, 13;
	mov.b64 	%rd100, {%r45, %r44};
	shl.b64 	%rd101, %rd97, 17;
	xor.b64  	%rd102, %rd99, %rd98;
	xor.b64  	%rd103, %rd100, %rd97;
	xor.b64  	%rd104, %rd97, %rd102;
	xor.b64  	%rd105, %rd98, %rd103;
	xor.b64  	%rd106, %rd102, %rd101;
	mov.b64 	{%r46, %r47}, %rd103;
	shf.l.wrap.b32 	%r48, %r47, %r46, 13;
	shf.l.wrap.b32 	%r49, %r46, %r47, 13;
	mov.b64 	%rd107, {%r49, %r48};
	shl.b64 	%rd108, %rd104, 17;
	xor.b64  	%rd109, %rd106, %rd105;
	xor.b64  	%rd110, %rd107, %rd104;
	xor.b64  	%rd111, %rd104, %rd109;
	xor.b64  	%rd112, %rd105, %rd110;
	xor.b64  	%rd113, %rd109, %rd108;
	mov.b64 	{%r50, %r51}, %rd110;
	shf.l.wrap.b32 	%r52, %r51, %r50, 13;
	shf.l.wrap.b32 	%r53, %r50, %r51, 13;
	mov.b64 	%rd114, {%r53, %r52};
	shl.b64 	%rd115, %rd111, 17;
	xor.b64  	%rd116, %rd113, %rd112;
	xor.b64  	%rd117, %rd114, %rd111;
	xor.b64  	%rd118, %rd111, %rd116;
	xor.b64  	%rd119, %rd112, %rd117;
	xor.b64  	%rd120, %rd116, %rd115;
	mov.b64 	{%r54, %r55}, %rd117;
	shf.l.wrap.b32 	%r56, %r55, %r54, 13;
	shf.l.wrap.b32 	%r57, %r54, %r55, 13;
	mov.b64 	%rd121, {%r57, %r56};
	shl.b64 	%rd122, %rd118, 17;
	xor.b64  	%rd123, %rd120, %rd119;
	xor.b64  	%rd124, %rd121, %rd118;
	xor.b64  	%rd125, %rd118, %rd123;
	xor.b64  	%rd126, %rd119, %rd124;
	xor.b64  	%rd127, %rd123, %rd122;
	mov.b64 	{%r58, %r59}, %rd124;
	shf.l.wrap.b32 	%r60, %r59, %r58, 13;
	shf.l.wrap.b32 	%r61, %r58, %r59, 13;
	mov.b64 	%rd128, {%r61, %r60};
	shl.b64 	%rd129, %rd125, 17;
	xor.b64  	%rd130, %rd127, %rd126;
	xor.b64  	%rd131, %rd128, %rd125;
	xor.b64  	%rd3, %rd125, %rd130;
	xor.b64  	%rd4, %rd126, %rd131;
	xor.b64  	%rd5, %rd130, %rd129;
	mov.b64 	{%r62, %r63}, %rd131;
	shf.l.wrap.b32 	%r64, %r63, %r62, 13;
	shf.l.wrap.b32 	%r65, %r62, %r63, 13;
	mov.b64 	%rd6, {%r65, %r64};
	mul.wide.u32 	%rd180, %r29, 2;
	setp.ge.u64 	%p1, %rd180, %rd35;
	@%p1 bra 	$L__BB5_21;
	xor.b64  	%rd132, %rd5, %rd4;
	xor.b64  	%rd133, %rd6, %rd3;
	mov.b64 	{%r66, %r67}, %rd133;
	shf.l.wrap.b32 	%r68, %r67, %r66, 13;
	shf.l.wrap.b32 	%r69, %r66, %r67, 13;
	mov.b64 	%rd176, {%r69, %r68};
	shl.b64 	%rd134, %rd3, 17;
	xor.b64  	%rd177, %rd132, %rd134;
	xor.b64  	%rd178, %rd4, %rd133;
	xor.b64  	%rd179, %rd3, %rd132;
$L__BB5_2:
	mul.lo.s64 	%rd135, %rd179, 5;
	mov.b64 	{%r70, %r71}, %rd135;
	shf.l.wrap.b32 	%r72, %r70, %r71, 7;
	shf.l.wrap.b32 	%r73, %r71, %r70, 7;
	mov.b64 	%rd136, {%r73, %r72};
	mul.lo.s64 	%rd137, %rd136, 9;
	shl.b64 	%rd138, %rd179, 17;
	xor.b64  	%rd139, %rd177, %rd178;
	xor.b64  	%rd140, %rd176, %rd179;
	xor.b64  	%rd141, %rd179, %rd139;
	xor.b64  	%rd142, %rd178, %rd140;
	xor.b64  	%rd143, %rd139, %rd138;
	mov.b64 	{%r74, %r75}, %rd140;
	shf.l.wrap.b32 	%r76, %r75, %r74, 13;
	shf.l.wrap.b32 	%r77, %r74, %r75, 13;
	mov.b64 	%rd144, {%r77, %r76};
	shr.u64 	%rd145, %rd137, 40;
	cvt.rn.f32.u64 	%f15, %rd145;
	mul.f32 	%f16, %f15, 0f33800000;
	mul.lo.s64 	%rd146, %rd141, 5;
	mov.b64 	{%r78, %r79}, %rd146;
	shf.l.wrap.b32 	%r80, %r78, %r79, 7;
	shf.l.wrap.b32 	%r81, %r79, %r78, 7;
	mov.b64 	%rd147, {%r81, %r80};
	mul.lo.s64 	%rd148, %rd147, 9;
	shl.b64 	%rd149, %rd141, 17;
	xor.b64  	%rd150, %rd143, %rd142;
	xor.b64  	%rd17, %rd144, %rd141;
	xor.b64  	%rd179, %rd141, %rd150;
	xor.b64  	%rd178, %rd142, %rd17;
	xor.b64  	%rd177, %rd150, %rd149;
	shr.u64 	%rd151, %rd148, 40;
	cvt.rn.f32.u64 	%f17, %rd151;
	mul.f32 	%f18, %f17, 0f33800000;
	max.f32 	%f19, %f16, 0f2EDBE6FF;
	mov.b32 	%r82, %f19;
	add.s32 	%r83, %r82, -1059760811;
	and.b32  	%r84, %r83, -8388608;
	sub.s32 	%r85, %r82, %r84;
	mov.b32 	%f20, %r85;
	cvt.rn.f32.s32 	%f21, %r84;
	fma.rn.f32 	%f22, %f21, 0f34000000, 0f00000000;
	add.f32 	%f23, %f20, 0fBF800000;
	fma.rn.f32 	%f24, %f23, 0fBE055027, 0f3E1039F6;
	fma.rn.f32 	%f25, %f24, %f23, 0fBDF8CDCC;
	fma.rn.f32 	%f26, %f25, %f23, 0f3E0F2955;
	fma.rn.f32 	%f27, %f26, %f23, 0fBE2AD8B9;
	fma.rn.f32 	%f28, %f27, %f23, 0f3E4CED0B;
	fma.rn.f32 	%f29, %f28, %f23, 0fBE7FFF22;
	fma.rn.f32 	%f30, %f29, %f23, 0f3EAAAA78;
	fma.rn.f32 	%f31, %f30, %f23, 0fBF000000;
	mul.f32 	%f32, %f23, %f31;
	fma.rn.f32 	%f33, %f32, %f23, %f23;
	fma.rn.f32 	%f34, %f22, 0f3F317218, %f33;
	setp.gt.u32 	%p2, %r82, 2139095039;
	fma.rn.f32 	%f35, %f19, 0f7F800000, 0f7F800000;
	selp.f32 	%f36, %f35, %f34, %p2;
	mul.f32 	%f1, %f36, 0fC0000000;
	mul.f32 	%f2, %f18, 0f40C90FDB;
	mul.f32 	%f37, %f2, 0f3F22F983;
	cvt.rni.s32.f32 	%r137, %f37;
	cvt.rn.f32.s32 	%f38, %r137;
	fma.rn.f32 	%f39, %f38, 0fBFC90FDA, %f2;
	fma.rn.f32 	%f40, %f38, 0fB3A22168, %f39;
	fma.rn.f32 	%f81, %f38, 0fA7C234C5, %f40;
	abs.f32 	%f4, %f2;
	setp.ltu.f32 	%p3, %f4, 0f47CE4780;
	mov.u32 	%r133, %r137;
	mov.f32 	%f80, %f81;
	@%p3 bra 	$L__BB5_10;
	setp.neu.f32 	%p4, %f4, 0f7F800000;
	@%p4 bra 	$L__BB5_5;
	mov.f32 	%f43, 0f00000000;
	mul.rn.f32 	%f80, %f2, %f43;
	mov.b32 	%r133, 0;
	bra.uni 	$L__BB5_10;
$L__BB5_5:
	mov.b32 	%r2, %f2;
	mov.b64 	%rd183, 0;
	mov.b32 	%r130, 0;
	mov.u64 	%rd181, __cudart_i2opi_f;
	mov.u64 	%rd182, %rd2;
$L__BB5_6:
	.pragma "nounroll";
	ld.global.nc.u32 	%r87, [%rd181];
	shl.b32 	%r88, %r2, 8;
	or.b32  	%r89, %r88, -2147483648;
	mad.wide.u32 	%rd154, %r87, %r89, %rd183;
	shr.u64 	%rd183, %rd154, 32;
	st.local.u32 	[%rd182], %rd154;
	add.s32 	%r130, %r130, 1;
	add.s64 	%rd182, %rd182, 4;
	add.s64 	%rd181, %rd181, 4;
	setp.ne.s32 	%p5, %r130, 6;
	@%p5 bra 	$L__BB5_6;
	shr.u32 	%r90, %r2, 23;
	st.local.u32 	[%rd2+24], %rd183;
	and.b32  	%r5, %r90, 31;
	add.s32 	%r91, %r90, -128;
	shr.u32 	%r92, %r91, 5;
	mul.wide.u32 	%rd155, %r92, 4;
	sub.s64 	%rd27, %rd2, %rd155;
	ld.local.u32 	%r131, [%rd27+24];
	ld.local.u32 	%r132, [%rd27+20];
	setp.eq.s32 	%p6, %r5, 0;
	@%p6 bra 	$L__BB5_9;
	shf.l.wrap.b32 	%r131, %r132, %r131, %r5;
	ld.local.u32 	%r93, [%rd27+16];
	shf.l.wrap.b32 	%r132, %r93, %r132, %r5;
$L__BB5_9:
	shr.u32 	%r94, %r131, 30;
	shf.l.wrap.b32 	%r95, %r132, %r131, 2;
	shl.b32 	%r96, %r132, 2;
	shr.u32 	%r97, %r95, 31;
	add.s32 	%r133, %r97, %r94;
	shr.s32 	%r98, %r95, 31;
	xor.b32  	%r99, %r98, %r95;
	xor.b32  	%r100, %r98, %r96;
	cvt.u64.u32 	%rd156, %r99;
	shl.b64 	%rd157, %rd156, 32;
	cvt.u64.u32 	%rd158, %r100;
	or.b64  	%rd159, %rd157, %rd158;
	cvt.rn.f64.s64 	%fd1, %rd159;
	mul.f64 	%fd2, %fd1, 0d3BF921FB54442D19;
	cvt.rn.f32.f64 	%f41, %fd2;
	neg.f32 	%f42, %f41;
	setp.lt.s32 	%p7, %r95, 0;
	selp.f32 	%f80, %f42, %f41, %p7;
$L__BB5_10:
	setp.ltu.f32 	%p8, %f4, 0f47CE4780;
	add.s32 	%r102, %r133, 1;
	mul.rn.f32 	%f44, %f80, %f80;
	and.b32  	%r103, %r133, 1;
	setp.eq.b32 	%p9, %r103, 1;
	selp.f32 	%f45, %f80, 0f3F800000, %p9;
	fma.rn.f32 	%f46, %f44, %f45, 0f00000000;
	fma.rn.f32 	%f47, %f44, 0f37CBAC00, 0fBAB607ED;
	selp.f32 	%f48, 0fB94D4153, %f47, %p9;
	selp.f32 	%f49, 0f3C0885E4, 0f3D2AAABB, %p9;
	fma.rn.f32 	%f50, %f48, %f44, %f49;
	selp.f32 	%f51, 0fBE2AAAA8, 0fBEFFFFFF, %p9;
	fma.rn.f32 	%f52, %f50, %f44, %f51;
	fma.rn.f32 	%f53, %f52, %f46, %f45;
	and.b32  	%r104, %r102, 2;
	setp.eq.s32 	%p10, %r104, 0;
	mov.f32 	%f54, 0f00000000;
	sub.f32 	%f55, %f54, %f53;
	selp.f32 	%f8, %f53, %f55, %p10;
	@%p8 bra 	$L__BB5_18;
	setp.neu.f32 	%p11, %f4, 0f7F800000;
	@%p11 bra 	$L__BB5_13;
	mov.f32 	%f58, 0f00000000;
	mul.rn.f32 	%f81, %f2, %f58;
	mov.b32 	%r137, 0;
	bra.uni 	$L__BB5_18;
$L__BB5_13:
	mov.b32 	%r14, %f2;
	mov.b64 	%rd184, 0;
	mov.b32 	%r134, 0;
$L__BB5_14:
	.pragma "nounroll";
	mul.wide.u32 	%rd161, %r134, 4;
	mov.u64 	%rd162, __cudart_i2opi_f;
	add.s64 	%rd163, %rd162, %rd161;
	ld.global.nc.u32 	%r106, [%rd163];
	shl.b32 	%r107, %r14, 8;
	or.b32  	%r108, %r107, -2147483648;
	mad.wide.u32 	%rd164, %r106, %r108, %rd184;
	shr.u64 	%rd184, %rd164, 32;
	add.s64 	%rd165, %rd1, %rd161;
	st.local.u32 	[%rd165], %rd164;
	add.s32 	%r134, %r134, 1;
	setp.ne.s32 	%p12, %r134, 6;
	@%p12 bra 	$L__BB5_14;
	shr.u32 	%r109, %r14, 23;
	st.local.u32 	[%rd1+24], %rd184;
	and.b32  	%r17, %r109, 31;
	add.s32 	%r110, %r109, -128;
	shr.u32 	%r111, %r110, 5;
	mul.wide.u32 	%rd166, %r111, 4;
	sub.s64 	%rd30, %rd1, %rd166;
	ld.local.u32 	%r135, [%rd30+24];
	ld.local.u32 	%r136, [%rd30+20];
	setp.eq.s32 	%p13, %r17, 0;
	@%p13 bra 	$L__BB5_17;
	shf.l.wrap.b32 	%r135, %r136, %r135, %r17;
	ld.local.u32 	%r112, [%rd30+16];
	shf.l.wrap.b32 	%r136, %r112, %r136, %r17;
$L__BB5_17:
	shr.u32 	%r113, %r135, 30;
	shf.l.wrap.b32 	%r114, %r136, %r135, 2;
	shl.b32 	%r115, %r136, 2;
	shr.u32 	%r116, %r114, 31;
	add.s32 	%r137, %r116, %r113;
	shr.s32 	%r117, %r114, 31;
	xor.b32  	%r118, %r117, %r114;
	xor.b32  	%r119, %r117, %r115;
	cvt.u64.u32 	%rd167, %r118;
	shl.b64 	%rd168, %rd167, 32;
	cvt.u64.u32 	%rd169, %r119;
	or.b64  	%rd170, %rd168, %rd169;
	cvt.rn.f64.s64 	%fd3, %rd170;
	mul.f64 	%fd4, %fd3, 0d3BF921FB54442D19;
	cvt.rn.f32.f64 	%f56, %fd4;
	neg.f32 	%f57, %f56;
	setp.lt.s32 	%p14, %r114, 0;
	selp.f32 	%f81, %f57, %f56, %p14;
$L__BB5_18:
	ld.param.f32 	%f78, [normal_half_kernel_param_3];
	ld.param.f32 	%f76, [normal_half_kernel_param_2];
	ld.param.u64 	%rd175, [normal_half_kernel_param_0];
	sqrt.rn.f32 	%f60, %f1;
	mul.rn.f32 	%f61, %f81, %f81;
	and.b32  	%r121, %r137, 1;
	setp.eq.b32 	%p15, %r121, 1;
	selp.f32 	%f62, 0f3F800000, %f81, %p15;
	fma.rn.f32 	%f63, %f61, %f62, 0f00000000;
	fma.rn.f32 	%f64, %f61, 0f37CBAC00, 0fBAB607ED;
	selp.f32 	%f65, %f64, 0fB94D4153, %p15;
	selp.f32 	%f66, 0f3D2AAABB, 0f3C0885E4, %p15;
	fma.rn.f32 	%f67, %f65, %f61, %f66;
	selp.f32 	%f68, 0fBEFFFFFF, 0fBE2AAAA8, %p15;
	fma.rn.f32 	%f69, %f67, %f61, %f68;
	fma.rn.f32 	%f70, %f69, %f63, %f62;
	and.b32  	%r122, %r137, 2;
	setp.eq.s32 	%p16, %r122, 0;
	mov.f32 	%f71, 0f00000000;
	sub.f32 	%f72, %f71, %f70;
	selp.f32 	%f73, %f70, %f72, %p16;
	mul.f32 	%f12, %f60, %f73;
	mul.f32 	%f74, %f60, %f8;
	fma.rn.f32 	%f59, %f78, %f74, %f76;
	// begin inline asm
	{  cvt.rn.f16.f32 %rs1, %f59;}

	// end inline asm
	cvta.to.global.u64 	%rd171, %rd175;
	shl.b64 	%rd172, %rd180, 1;
	add.s64 	%rd31, %rd171, %rd172;
	st.global.u16 	[%rd31], %rs1;
	add.s64 	%rd173, %rd180, 1;
	setp.ge.u64 	%p17, %rd173, %rd35;
	@%p17 bra 	$L__BB5_20;
	ld.param.f32 	%f79, [normal_half_kernel_param_3];
	ld.param.f32 	%f77, [normal_half_kernel_param_2];
	fma.rn.f32 	%f75, %f79, %f12, %f77;
	// begin inline asm
	{  cvt.rn.f16.f32 %rs2, %f75;}

	// end inline asm
	st.global.u16 	[%rd31+2], %rs2;
$L__BB5_20:
	mov.u32 	%r124, %nctaid.x;
	mul.lo.s32 	%r125, %r27, %r124;
	mul.wide.u32 	%rd174, %r125, 2;
	add.s64 	%rd180, %rd180, %rd174;
	setp.lt.u64 	%p18, %rd180, %rd35;
	mov.b64 	{%r126, %r127}, %rd17;
	shf.l.wrap.b32 	%r128, %r127, %r126, 13;
	shf.l.wrap.b32 	%r129, %r126, %r127, 13;
	mov.b64 	%rd176, {%r129, %r128};
	@%p18 bra 	$L__BB5_2;
$L__BB5_21:
	ret;

}
	// .globl	truncated_normal_float_kernel
.visible .entry truncated_normal_float_kernel(
	.param .u64 .ptr .align 1 truncated_normal_float_kernel_param_0,
	.param .u64 truncated_normal_float_kernel_param_1,
	.param .f32 truncated_normal_float_kernel_param_2,
	.param .f32 truncated_normal_float_kernel_param_3,
	.param .f32 truncated_normal_float_kernel_param_4,
	.param .f32 truncated_normal_float_kernel_param_5,
	.param .u64 truncated_normal_float_kernel_param_6
)
{
	.local .align 4 .b8 	__local_depot6[28];
	.reg .b64 	%SP;
	.reg .b64 	%SPL;
	.reg .pred 	%p<17>;
	.reg .b32 	%r<108>;
	.reg .b32 	%f<62>;
	.reg .b64 	%rd<174>;
	.reg .b64 	%fd<3>;

	mov.u64 	%SPL, __local_depot6;
	ld.param.u64 	%rd34, [truncated_normal_float_kernel_param_1];
	ld.param.f32 	%f9, [truncated_normal_float_kernel_param_2];
	ld.param.f32 	%f10, [truncated_normal_float_kernel_param_3];
	ld.param.f32 	%f11, [truncated_normal_float_kernel_param_4];
	ld.param.f32 	%f12, [truncated_normal_float_kernel_param_5];
	ld.param.u64 	%rd33, [truncated_normal_float_kernel_param_6];
	add.u64 	%rd1, %SPL, 0;
	mov.u32 	%r17, %ctaid.x;
	mov.u32 	%r18, %ntid.x;
	mov.u32 	%r19, %tid.x;
	mad.lo.s32 	%r20, %r17, %r18, %r19;
	cvt.u64.u32 	%rd166, %r20;
	mad.lo.s64 	%rd36, %rd166, -7046029254386353131, %rd34;
	shr.u64 	%rd37, %rd36, 30;
	xor.b64  	%rd38, %rd37, %rd36;
	mul.lo.s64 	%rd39, %rd38, -4658895280553007687;
	shr.u64 	%rd40, %rd39, 27;
	xor.b64  	%rd41, %rd40, %rd39;
	mul.lo.s64 	%rd42, %rd41, -7723592293110705685;
	shr.u64 	%rd43, %rd42, 31;
	xor.b64  	%rd44, %rd43, %rd42;
	shr.u64 	%rd45, %rd42, 30;
	xor.b64  	%rd46, %rd45, %rd42;
	mul.lo.s64 	%rd47, %rd46, -4658895280553007687;
	shr.u64 	%rd48, %rd47, 27;
	xor.b64  	%rd49, %rd48, %rd47;
	mul.lo.s64 	%rd50, %rd49, -7723592293110705685;
	shr.u64 	%rd51, %rd50, 31;
	xor.b64  	%rd52, %rd51, %rd50;
	shr.u64 	%rd53, %rd50, 30;
	xor.b64  	%rd54, %rd53, %rd50;
	mul.lo.s64 	%rd55, %rd54, -4658895280553007687;
	shr.u64 	%rd56, %rd55, 27;
	xor.b64  	%rd57, %rd56, %rd55;
	mul.lo.s64 	%rd58, %rd57, -7723592293110705685;
	shr.u64 	%rd59, %rd58, 31;
	xor.b64  	%rd60, %rd59, %rd58;
	shr.u64 	%rd61, %rd58, 30;
	xor.b64  	%rd62, %rd61, %rd58;
	mul.lo.s64 	%rd63, %rd62, -4658895280553007687;
	shr.u64 	%rd64, %rd63, 27;
	xor.b64  	%rd65, %rd64, %rd63;
	mul.lo.s64 	%rd66, %rd65, -7723592293110705685;
	shr.u64 	%rd67, %rd66, 31;
	xor.b64  	%rd68, %rd67, %rd66;
	shl.b64 	%rd69, %rd52, 17;
	xor.b64  	%rd70, %rd60, %rd44;
	xor.b64  	%rd71, %rd68, %rd52;
	xor.b64  	%rd72, %rd52, %rd70;
	xor.b64  	%rd73, %rd44, %rd71;
	xor.b64  	%rd74, %rd70, %rd69;
	mov.b64 	{%r21, %r22}, %rd71;
	shf.l.wrap.b32 	%r23, %r22, %r21, 13;
	shf.l.wrap.b32 	%r24, %r21, %r22, 13;
	mov.b64 	%rd75, {%r24, %r23};
	shl.b64 	%rd76, %rd72, 17;
	xor.b64  	%rd77, %rd74, %rd73;
	xor.b64  	%rd78, %rd75, %rd72;
	xor.b64  	%rd79, %rd72, %rd77;
	xor.b64  	%rd80, %rd73, %rd78;
	xor.b64  	%rd81, %rd77, %rd76;
	mov.b64 	{%r25, %r26}, %rd78;
	shf.l.wrap.b32 	%r27, %r26, %r25, 13;
	shf.l.wrap.b32 	%r28, %r25, %r26, 13;
	mov.b64 	%rd82, {%r28, %r27};
	shl.b64 	%rd83, %rd79, 17;
	xor.b64  	%rd84, %rd81, %rd80;
	xor.b64  	%rd85, %rd82, %rd79;
	xor.b64  	%rd86, %rd79, %rd84;
	xor.b64  	%rd87, %rd80, %rd85;
	xor.b64  	%rd88, %rd84, %rd83;
	mov.b64 	{%r29, %r30}, %rd85;
	shf.l.wrap.b32 	%r31, %r30, %r29, 13;
	shf.l.wrap.b32 	%r32, %r29, %r30, 13;
	mov.b64 	%rd89, {%r32, %r31};
	shl.b64 	%rd90, %rd86, 17;
	xor.b64  	%rd91, %rd88, %rd87;
	xor.b64  	%rd92, %rd89, %rd86;
	xor.b64  	%rd93, %rd86, %rd91;
	xor.b64  	%rd94, %rd87, %rd92;
	xor.b64  	%rd95, %rd91, %rd90;
	mov.b64 	{%r33, %r34}, %rd92;
	shf.l.wrap.b32 	%r35, %r34, %r33, 13;
	shf.l.wrap.b32 	%r36, %r33, %r34, 13;
	mov.b64 	%rd96, {%r36, %r35};
	shl.b64 	%rd97, %rd93, 17;
	xor.b64  	%rd98, %rd95, %rd94;
	xor.b64  	%rd99, %rd96, %rd93;
	xor.b64  	%rd100, %rd93, %rd98;
	xor.b64  	%rd101, %rd94, %rd99;
	xor.b64  	%rd102, %rd98, %rd97;
	mov.b64 	{%r37, %r38}, %rd99;
	shf.l.wrap.b32 	%r39, %r38, %r37, 13;
	shf.l.wrap.b32 	%r40, %r37, %r38, 13;
	mov.b64 	%rd103, {%r40, %r39};
	shl.b64 	%rd104, %rd100, 17;
	xor.b64  	%rd105, %rd102, %rd101;
	xor.b64  	%rd106, %rd103, %rd100;
	xor.b64  	%rd107, %rd100, %rd105;
	xor.b64  	%rd108, %rd101, %rd106;
	xor.b64  	%rd109, %rd105, %rd104;
	mov.b64 	{%r41, %r42}, %rd106;
	shf.l.wrap.b32 	%r43, %r42, %r41, 13;
	shf.l.wrap.b32 	%r44, %r41, %r42, 13;
	mov.b64 	%rd110, {%r44, %r43};
	shl.b64 	%rd111, %rd107, 17;
	xor.b64  	%rd112, %rd109, %rd108;
	xor.b64  	%rd113, %rd110, %rd107;
	xor.b64  	%rd114, %rd107, %rd112;
	xor.b64  	%rd115, %rd108, %rd113;
	xor.b64  	%rd116, %rd112, %rd111;
	mov.b64 	{%r45, %r46}, %rd113;
	shf.l.wrap.b32 	%r47, %r46, %r45, 13;
	shf.l.wrap.b32 	%r48, %r45, %r46, 13;
	mov.b64 	%rd117, {%r48, %r47};
	shl.b64 	%rd118, %rd114, 17;
	xor.b64  	%rd119, %rd116, %rd115;
	xor.b64  	%rd120, %rd117, %rd114;
	xor.b64  	%rd121, %rd114, %rd119;
	xor.b64  	%rd122, %rd115, %rd120;
	xor.b64  	%rd123, %rd119, %rd118;
	mov.b64 	{%r49, %r50}, %rd120;
	shf.l.wrap.b32 	%r51, %r50, %r49, 13;
	shf.l.wrap.b32 	%r52, %r49, %r50, 13;
	mov.b64 	%rd124, {%r52, %r51};
	shl.b64 	%rd125, %rd121, 17;
	xor.b64  	%rd126, %rd123, %rd122;
	xor.b64  	%rd127, %rd124, %rd121;
	xor.b64  	%rd3, %rd121, %rd126;
	xor.b64  	%rd4, %rd122, %rd127;
	xor.b64  	%rd5, %rd126, %rd125;
	mov.b64 	{%r53, %r54}, %rd127;
	shf.l.wrap.b32 	%r55, %r54, %r53, 13;
	shf.l.wrap.b32 	%r56, %r53, %r54, 13;
	mov.b64 	%rd6, {%r56, %r55};
	setp.le.u64 	%p1, %rd33, %rd166;
	@%p1 bra 	$L__BB6_13;
	xor.b64  	%rd128, %rd5, %rd4;
	xor.b64  	%rd129, %rd6, %rd3;
	mov.b64 	{%r57, %r58}, %rd129;
	shf.l.wrap.b32 	%r59, %r58, %r57, 13;
	shf.l.wrap.b32 	%r60, %r57, %r58, 13;
	mov.b64 	%rd167, {%r60, %r59};
	shl.b64 	%rd130, %rd3, 17;
	xor.b64  	%rd168, %rd128, %rd130;
	xor.b64  	%rd169, %rd4, %rd129;
	xor.b64  	%rd170, %rd3, %rd128;
$L__BB6_2:
	mov.b32 	%r103, 0;
$L__BB6_3:
	mov.u32 	%r1, %r103;
	mul.lo.s64 	%rd131, %rd170, 5;
	mov.b64 	{%r62, %r63}, %rd131;
	shf.l.wrap.b32 	%r64, %r62, %r63, 7;
	shf.l.wrap.b32 	%r65, %r63, %r62, 7;
	mov.b64 	%rd132, {%r65, %r64};
	mul.lo.s64 	%rd133, %rd132, 9;
	shl.b64 	%rd134, %rd170, 17;
	xor.b64  	%rd135, %rd168, %rd169;
	xor.b64  	%rd136, %rd167, %rd170;
	xor.b64  	%rd137, %rd170, %rd135;
	xor.b64  	%rd138, %rd169, %rd136;
	xor.b64  	%rd139, %rd135, %rd134;
	mov.b64 	{%r66, %r67}, %rd136;
	shf.l.wrap.b32 	%r68, %r67, %r66, 13;
	shf.l.wrap.b32 	%r69, %r66, %r67, 13;
	mov.b64 	%rd140, {%r69, %r68};
	shr.u64 	%rd141, %rd133, 40;
	cvt.rn.f32.u64 	%f13, %rd141;
	mul.f32 	%f14, %f13, 0f33800000;
	mul.lo.s64 	%rd142, %rd137, 5;
	mov.b64 	{%r70, %r71}, %rd142;
	shf.l.wrap.b32 	%r72, %r70, %r71, 7;
	shf.l.wrap.b32 	%r73, %r71, %r70, 7;
	mov.b64 	%rd143, {%r73, %r72};
	mul.lo.s64 	%rd144, %rd143, 9;
	shl.b64 	%rd145, %rd137, 17;
	xor.b64  	%rd146, %rd139, %rd138;
	xor.b64  	%rd147, %rd140, %rd137;
	xor.b64  	%rd170, %rd137, %rd146;
	xor.b64  	%rd169, %rd138, %rd147;
	xor.b64  	%rd168, %rd146, %rd145;
	mov.b64 	{%r74, %r75}, %rd147;
	shf.l.wrap.b32 	%r76, %r75, %r74, 13;
	shf.l.wrap.b32 	%r77, %r74, %r75, 13;
	mov.b64 	%rd167, {%r77, %r76};
	shr.u64 	%rd148, %rd144, 40;
	cvt.rn.f32.u64 	%f15, %rd148;
	mul.f32 	%f16, %f15, 0f33800000;
	max.f32 	%f17, %f14, 0f2EDBE6FF;
	mov.b32 	%r78, %f17;
	add.s32 	%r79, %r78, -1059760811;
	and.b32  	%r80, %r79, -8388608;
	sub.s32 	%r81, %r78, %r80;
	mov.b32 	%f18, %r81;
	cvt.rn.f32.s32 	%f19, %r80;
	fma.rn.f32 	%f20, %f19, 0f34000000, 0f00000000;
	add.f32 	%f21, %f18, 0fBF800000;
	fma.rn.f32 	%f22, %f21, 0fBE055027, 0f3E1039F6;
	fma.rn.f32 	%f23, %f22, %f21, 0fBDF8CDCC;
	fma.rn.f32 	%f24, %f23, %f21, 0f3E0F2955;
	fma.rn.f32 	%f25, %f24, %f21, 0fBE2AD8B9;
	fma.rn.f32 	%f26, %f25, %f21, 0f3E4CED0B;
	fma.rn.f32 	%f27, %f26, %f21, 0fBE7FFF22;
	fma.rn.f32 	%f28, %f27, %f21, 0f3EAAAA78;
	fma.rn.f32 	%f29, %f28, %f21, 0fBF000000;
	mul.f32 	%f30, %f21, %f29;
	fma.rn.f32 	%f31, %f30, %f21, %f21;
	fma.rn.f32 	%f32, %f20, 0f3F317218, %f31;
	setp.gt.u32 	%p2, %r78, 2139095039;
	fma.rn.f32 	%f33, %f17, 0f7F800000, 0f7F800000;
	selp.f32 	%f34, %f33, %f32, %p2;
	mul.f32 	%f1, %f34, 0fC0000000;
	mul.f32 	%f2, %f16, 0f40C90FDB;
	mul.f32 	%f35, %f2, 0f3F22F983;
	cvt.rni.s32.f32 	%r107, %f35;
	cvt.rn.f32.s32 	%f36, %r107;
	fma.rn.f32 	%f37, %f36, 0fBFC90FDA, %f2;
	fma.rn.f32 	%f38, %f36, 0fB3A22168, %f37;
	fma.rn.f32 	%f61, %f36, 0fA7C234C5, %f38;
	abs.f32 	%f4, %f2;
	setp.ltu.f32 	%p3, %f4, 0f47CE4780;
	@%p3 bra 	$L__BB6_11;
	setp.neu.f32 	%p4, %f4, 0f7F800000;
	@%p4 bra 	$L__BB6_6;
	mov.f32 	%f41, 0f00000000;
	mul.rn.f32 	%f61, %f2, %f41;
	mov.b32 	%r107, 0;
	bra.uni 	$L__BB6_11;
$L__BB6_6:
	mov.b32 	%r3, %f2;
	shl.b32 	%r83, %r3, 8;
	or.b32  	%r4, %r83, -2147483648;
	mov.b64 	%rd173, 0;
	mov.b32 	%r104, 0;
	mov.u64 	%rd171, __cudart_i2opi_f;
	mov.u64 	%rd172, %rd1;
$L__BB6_7:
	.pragma "nounroll";
	ld.global.nc.u32 	%r84, [%rd171];
	mad.wide.u32 	%rd151, %r84, %r4, %rd173;
	shr.u64 	%rd173, %rd151, 32;
	st.local.u32 	[%rd172], %rd151;
	add.s32 	%r104, %r104, 1;
	add.s64 	%rd172, %rd172, 4;
	add.s64 	%rd171, %rd171, 4;
	setp.ne.s32 	%p5, %r104, 6;
	@%p5 bra 	$L__BB6_7;
	shr.u32 	%r85, %r3, 23;
	st.local.u32 	[%rd1+24], %rd173;
	and.b32  	%r7, %r85, 31;
	add.s32 	%r86, %r85, -128;
	shr.u32 	%r87, %r86, 5;
	mul.wide.u32 	%rd152, %r87, 4;
	sub.s64 	%rd30, %rd1, %rd152;
	ld.local.u32 	%r105, [%rd30+24];
	ld.local.u32 	%r106, [%rd30+20];
	setp.eq.s32 	%p6, %r7, 0;
	@%p6 bra 	$L__BB6_10;
	shf.l.wrap.b32 	%r105, %r106, %r105, %r7;
	ld.local.u32 	%r88, [%rd30+16];
	shf.l.wrap.b32 	%r106, %r88, %r106, %r7;
$L__BB6_10:
	shr.u32 	%r89, %r105, 30;
	shf.l.wrap.b32 	%r90, %r106, %r105, 2;
	shl.b32 	%r91, %r106, 2;
	shr.u32 	%r92, %r90, 31;
	add.s32 	%r107, %r92, %r89;
	shr.s32 	%r93, %r90, 31;
	xor.b32  	%r94, %r93, %r90;
	xor.b32  	%r95, %r93, %r91;
	cvt.u64.u32 	%rd153, %r94;
	shl.b64 	%rd154, %rd153, 32;
	cvt.u64.u32 	%rd155, %r95;
	or.b64  	%rd156, %rd154, %rd155;
	cvt.rn.f64.s64 	%fd1, %rd156;
	mul.f64 	%fd2, %fd1, 0d3BF921FB54442D19;
	cvt.rn.f32.f64 	%f39, %fd2;
	neg.f32 	%f40, %f39;
	setp.lt.s32 	%p7, %r90, 0;
	selp.f32 	%f61, %f40, %f39, %p7;
$L__BB6_11:
	add.s32 	%r97, %r107, 1;
	mul.rn.f32 	%f42, %f61, %f61;
	and.b32  	%r98, %r107, 1;
	setp.eq.b32 	%p8, %r98, 1;
	selp.f32 	%f43, %f61, 0f3F800000, %p8;
	fma.rn.f32 	%f44, %f42, %f43, 0f00000000;
	fma.rn.f32 	%f45, %f42, 0f37CBAC00, 0fBAB607ED;
	selp.f32 	%f46, 0fB94D4153, %f45, %p8;
	selp.f32 	%f47, 0f3C0885E4, 0f3D2AAABB, %p8;
	fma.rn.f32 	%f48, %f46, %f42, %f47;
	selp.f32 	%f49, 0fBE2AAAA8, 0fBEFFFFFF, %p8;
	fma.rn.f32 	%f50, %f48, %f42, %f49;
	fma.rn.f32 	%f51, %f50, %f44, %f43;
	and.b32  	%r99, %r97, 2;
	setp.eq.s32 	%p9, %r99, 0;
	mov.f32 	%f52, 0f00000000;
	sub.f32 	%f53, %f52, %f51;
	selp.f32 	%f54, %f51, %f53, %p9;
	sqrt.rn.f32 	%f55, %f1;
	mul.f32 	%f56, %f55, %f54;
	fma.rn.f32 	%f8, %f10, %f56, %f9;
	add.s32 	%r103, %r1, 1;
	setp.lt.f32 	%p10, %f8, %f11;
	setp.ge.f32 	%p11, %f8, %f12;
	or.pred  	%p12, %p10, %p11;
	setp.lt.u32 	%p13, %r1, 999;
	and.pred  	%p14, %p12, %p13;
	@%p14 bra 	$L__BB6_3;
	ld.param.u64 	%rd161, [truncated_normal_float_kernel_param_0];
	setp.gt.u32 	%p15, %r1, 998;
	add.f32 	%f57, %f12, 0fB3D6BF95;
	min.f32 	%f58, %f8, %f57;
	max.f32 	%f59, %f11, %f58;
	selp.f32 	%f60, %f59, %f8, %p15;
	cvta.to.global.u64 	%rd157, %rd161;
	shl.b64 	%rd158, %rd166, 2;
	add.s64 	%rd159, %rd157, %rd158;
	st.global.f32 	[%rd159], %f60;
	mov.u32 	%r100, %ntid.x;
	mov.u32 	%r101, %nctaid.x;
	mul.lo.s32 	%r102, %r100, %r101;
	cvt.u64.u32 	%rd160, %r102;
	add.s64 	%rd166, %rd166, %rd160;
	setp.lt.u64 	%p16, %rd166, %rd33;
	@%p16 bra 	$L__BB6_2;
$L__BB6_13:
	ret;

}
	// .globl	lognormal_float_kernel
.visible .entry lognormal_float_kernel(
	.param .u64 .ptr .align 1 lognormal_float_kernel_param_0,
	.param .u64 lognormal_float_kernel_param_1,
	.param .f32 lognormal_float_kernel_param_2,
	.param .f32 lognormal_float_kernel_param_3,
	.param .u64 lognormal_float_kernel_param_4
)
{
	.local .align 4 .b8 	__local_depot7[28];
	.reg .b64 	%SP;
	.reg .b64 	%SPL;
	.reg .pred 	%p<19>;
	.reg .b32 	%r<142>;
	.reg .b32 	%f<106>;
	.reg .b64 	%rd<185>;
	.reg .b64 	%fd<5>;

	mov.u64 	%SPL, __local_depot7;
	ld.param.u64 	%rd36, [lognormal_float_kernel_param_1];
	ld.param.u64 	%rd35, [lognormal_float_kernel_param_4];
	add.u64 	%rd1, %SPL, 0;
	add.u64 	%rd2, %SPL, 0;
	mov.u32 	%r26, %ctaid.x;
	mov.u32 	%r27, %ntid.x;
	mov.u32 	%r28, %tid.x;
	mad.lo.s32 	%r29, %r26, %r27, %r28;
	cvt.u64.u32 	%rd39, %r29;
	mad.lo.s64 	%rd40, %rd39, -7046029254386353131, %rd36;
	shr.u64 	%rd41, %rd40, 30;
	xor.b64  	%rd42, %rd41, %rd40;
	mul.lo.s64 	%rd43, %rd42, -4658895280553007687;
	shr.u64 	%rd44, %rd43, 27;
	xor.b64  	%rd45, %rd44, %rd43;
	mul.lo.s64 	%rd46, %rd45, -7723592293110705685;
	shr.u64 	%rd47, %rd46, 31;
	xor.b64  	%rd48, %rd47, %rd46;
	shr.u64 	%rd49, %rd46, 30;
	xor.b64  	%rd50, %rd49, %rd46;
	mul.lo.s64 	%rd51, %rd50, -4658895280553007687;
	shr.u64 	%rd52, %rd51, 27;
	xor.b64  	%rd53, %rd52, %rd51;
	mul.lo.s64 	%rd54, %rd53, -7723592293110705685;
	shr.u64 	%rd55, %rd54, 31;
	xor.b64  	%rd56, %rd55, %rd54;
	shr.u64 	%rd57, %rd54, 30;
	xor.b64  	%rd58, %rd57, %rd54;
	mul.lo.s64 	%rd59, %rd58, -4658895280553007687;
	shr.u64 	%rd60, %rd59, 27;
	xor.b64  	%rd61, %rd60, %rd59;
	mul.lo.s64 	%rd62, %rd61, -7723592293110705685;
	shr.u64 	%rd63, %rd62, 31;
	xor.b64  	%rd64, %rd63, %rd62;
	shr.u64 	%rd65, %rd62, 30;
	xor.b64  	%rd66, %rd65, %rd62;
	mul.lo.s64 	%rd67, %rd66, -4658895280553007687;
	shr.u64 	%rd68, %rd67, 27;
	xor.b64  	%rd69, %rd68, %rd67;
	mul.lo.s64 	%rd70, %rd69, -7723592293110705685;
	shr.u64 	%rd71, %rd70, 31;
	xor.b64  	%rd72, %rd71, %rd70;
	shl.b64 	%rd73, %rd56, 17;
	xor.b64  	%rd74, %rd64, %rd48;
	xor.b64  	%rd75, %rd72, %rd56;
	xor.b64  	%rd76, %rd56, %rd74;
	xor.b64  	%rd77, %rd48, %rd75;
	xor.b64  	%rd78, %rd74, %rd73;
	mov.b64 	{%r30, %r31}, %rd75;
	shf.l.wrap.b32 	%r32, %r31, %r30, 13;
	shf.l.wrap.b32 	%r33, %r30, %r31, 13;
	mov.b64 	%rd79, {%r33, %r32};
	shl.b64 	%rd80, %rd76, 17;
	xor.b64  	%rd81, %rd78, %rd77;
	xor.b64  	%rd82, %rd79, %rd76;
	xor.b64  	%rd83, %rd76, %rd81;
	xor.b64  	%rd84, %rd77, %rd82;
	xor.b64  	%rd85, %rd81, %rd80;
	mov.b64 	{%r34, %r35}, %rd82;
	shf.l.wrap.b32 	%r36, %r35, %r34, 13;
	shf.l.wrap.b32 	%r37, %r34, %r35, 13;
	mov.b64 	%rd86, {%r37, %r36};
	shl.b64 	%rd87, %rd83, 17;
	xor.b64  	%rd88, %rd85, %rd84;
	xor.b64  	%rd89, %rd86, %rd83;
	xor.b64  	%rd90, %rd83, %rd88;
	xor.b64  	%rd91, %rd84, %rd89;
	xor.b64  	%rd92, %rd88, %rd87;
	mov.b64 	{%r38, %r39}, %rd89;
	shf.l.wrap.b32 	%r40, %r39, %r38, 13;
	shf.l.wrap.b32 	%r41, %r38, %r39, 13;
	mov.b64 	%rd93, {%r41, %r40};
	shl.b64 	%rd94, %rd90, 17;
	xor.b64  	%rd95, %rd92, %rd91;
	xor.b64  	%rd96, %rd93, %rd90;
	xor.b64  	%rd97, %rd90, %rd95;
	xor.b64  	%rd98, %rd91, %rd96;
	xor.b64  	%rd99, %rd95, %rd94;
	mov.b64 	{%r42, %r43}, %rd96;
	shf.l.wrap.b32 	%r44, %r43, %r42, 13;
	shf.l.wrap.b32 	%r45, %r42, %r43, 13;
	mov.b64 	%rd100, {%r45, %r44};
	shl.b64 	%rd101, %rd97, 17;
	xor.b64  	%rd102, %rd99, %rd98;
	xor.b64  	%rd103, %rd100, %rd97;
	xor.b64  	%rd104, %rd97, %rd102;
	xor.b64  	%rd105, %rd98, %rd103;
	xor.b64  	%rd106, %rd102, %rd101;
	mov.b64 	{%r46, %r47}, %rd103;
	shf.l.wrap.b32 	%r48, %r47, %r46, 13;
	shf.l.wrap.b32 	%r49, %r46, %r47, 13;
	mov.b64 	%rd107, {%r49, %r48};
	shl.b64 	%rd108, %rd104, 17;
	xor.b64  	%rd109, %rd106, %rd105;
	xor.b64  	%rd110, %rd107, %rd104;
	xor.b64  	%rd111, %rd104, %rd109;
	xor.b64  	%rd112, %rd105, %rd110;
	xor.b64  	%rd113, %rd109, %rd108;
	mov.b64 	{%r50, %r51}, %rd110;
	shf.l.wrap.b32 	%r52, %r51, %r50, 13;
	shf.l.wrap.b32 	%r53, %r50, %r51, 13;
	mov.b64 	%rd114, {%r53, %r52};
	shl.b64 	%rd115, %rd111, 17;
	xor.b64  	%rd116, %rd113, %rd112;
	xor.b64  	%rd117, %rd114, %rd111;
	xor.b64  	%rd118, %rd111, %rd116;
	xor.b64  	%rd119, %rd112, %rd117;
	xor.b64  	%rd120, %rd116, %rd115;
	mov.b64 	{%r54, %r55}, %rd117;
	shf.l.wrap.b32 	%r56, %r55, %r54, 13;
	shf.l.wrap.b32 	%r57, %r54, %r55, 13;
	mov.b64 	%rd121, {%r57, %r56};
	shl.b64 	%rd122, %rd118, 17;
	xor.b64  	%rd123, %rd120, %rd119;
	xor.b64  	%rd124, %rd121, %rd118;
	xor.b64  	%rd125, %rd118, %rd123;
	xor.b64  	%rd126, %rd119, %rd124;
	xor.b64  	%rd127, %rd123, %rd122;
	mov.b64 	{%r58, %r59}, %rd124;
	shf.l.wrap.b32 	%r60, %r59, %r58, 13;
	shf.l.wrap.b32 	%r61, %r58, %r59, 13;
	mov.b64 	%rd128, {%r61, %r60};
	shl.b64 	%rd129, %rd125, 17;
	xor.b64  	%rd130, %rd127, %rd126;
	xor.b64  	%rd131, %rd128, %rd125;
	xor.b64  	%rd3, %rd125, %rd130;
	xor.b64  	%rd4, %rd126, %rd131;
	xor.b64  	%rd5, %rd130, %rd129;
	mov.b64 	{%r62, %r63}, %rd131;
	shf.l.wrap.b32 	%r64, %r63, %r62, 13;
	shf.l.wrap.b32 	%r65, %r62, %r63, 13;
	mov.b64 	%rd6, {%r65, %r64};
	mul.wide.u32 	%rd180, %r29, 2;
	setp.ge.u64 	%p1, %rd180, %rd35;
	@%p1 bra 	$L__BB7_21;
	xor.b64  	%rd132, %rd5, %rd4;
	xor.b64  	%rd133, %rd6, %rd3;
	mov.b64 	{%r66, %r67}, %rd133;
	shf.l.wrap.b32 	%r68, %r67, %r66, 13;
	shf.l.wrap.b32 	%r69, %r66, %r67, 13;
	mov.b64 	%rd176, {%r69, %r68};
	shl.b64 	%rd134, %rd3, 17;
	xor.b64  	%rd177, %rd132, %rd134;
	xor.b64  	%rd178, %rd4, %rd133;
	xor.b64  	%rd179, %rd3, %rd132;
$L__BB7_2:
	mul.lo.s64 	%rd135, %rd179, 5;
	mov.b64 	{%r70, %r71}, %rd135;
	shf.l.wrap.b32 	%r72, %r70, %r71, 7;
	shf.l.wrap.b32 	%r73, %r71, %r70, 7;
	mov.b64 	%rd136, {%r73, %r72};
	mul.lo.s64 	%rd137, %rd136, 9;
	shl.b64 	%rd138, %rd179, 17;
	xor.b64  	%rd139, %rd177, %rd178;
	xor.b64  	%rd140, %rd176, %rd179;
	xor.b64  	%rd141, %rd179, %rd139;
	xor.b64  	%rd142, %rd178, %rd140;
	xor.b64  	%rd143, %rd139, %rd138;
	mov.b64 	{%r74, %r75}, %rd140;
	shf.l.wrap.b32 	%r76, %r75, %r74, 13;
	shf.l.wrap.b32 	%r77, %r74, %r75, 13;
	mov.b64 	%rd144, {%r77, %r76};
	shr.u64 	%rd145, %rd137, 40;
	cvt.rn.f32.u64 	%f15, %rd145;
	mul.f32 	%f16, %f15, 0f33800000;
	mul.lo.s64 	%rd146, %rd141, 5;
	mov.b64 	{%r78, %r79}, %rd146;
	shf.l.wrap.b32 	%r80, %r78, %r79, 7;
	shf.l.wrap.b32 	%r81, %r79, %r78, 7;
	mov.b64 	%rd147, {%r81, %r80};
	mul.lo.s64 	%rd148, %rd147, 9;
	shl.b64 	%rd149, %rd141, 17;
	xor.b64  	%rd150, %rd143, %rd142;
	xor.b64  	%rd17, %rd144, %rd141;
	xor.b64  	%rd179, %rd141, %rd150;
	xor.b64  	%rd178, %rd142, %rd17;
	xor.b64  	%rd177, %rd150, %rd149;
	shr.u64 	%rd151, %rd148, 40;
	cvt.rn.f32.u64 	%f17, %rd151;
	mul.f32 	%f18, %f17, 0f33800000;
	max.f32 	%f19, %f16, 0f2EDBE6FF;
	mov.b32 	%r82, %f19;
	add.s32 	%r83, %r82, -1059760811;
	and.b32  	%r84, %r83, -8388608;
	sub.s32 	%r85, %r82, %r84;
	mov.b32 	%f20, %r85;
	cvt.rn.f32.s32 	%f21, %r84;
	fma.rn.f32 	%f22, %f21, 0f34000000, 0f00000000;
	add.f32 	%f23, %f20, 0fBF800000;
	fma.rn.f32 	%f24, %f23, 0fBE055027, 0f3E1039F6;
	fma.rn.f32 	%f25, %f24, %f23, 0fBDF8CDCC;
	fma.rn.f32 	%f26, %f25, %f23, 0f3E0F2955;
	fma.rn.f32 	%f27, %f26, %f23, 0fBE2AD8B9;
	fma.rn.f32 	%f28, %f27, %f23, 0f3E4CED0B;
	fma.rn.f32 	%f29, %f28, %f23, 0fBE7FFF22;
	fma.rn.f32 	%f30, %f29, %f23, 0f3EAAAA78;
	fma.rn.f32 	%f31, %f30, %f23, 0fBF000000;
	mul.f32 	%f32, %f23, %f31;
	fma.rn.f32 	%f33, %f32, %f23, %f23;
	fma.rn.f32 	%f34, %f22, 0f3F317218, %f33;
	setp.gt.u32 	%p2, %r82, 2139095039;
	fma.rn.f32 	%f35, %f19, 0f7F800000, 0f7F800000;
	selp.f32 	%f36, %f35, %f34, %p2;
	mul.f32 	%f1, %f36, 0fC0000000;
	mul.f32 	%f2, %f18, 0f40C90FDB;
	mul.f32 	%f37, %f2, 0f3F22F983;
	cvt.rni.s32.f32 	%r141, %f37;
	cvt.rn.f32.s32 	%f38, %r141;
	fma.rn.f32 	%f39, %f38, 0fBFC90FDA, %f2;
	fma.rn.f32 	%f40, %f38, 0fB3A22168, %f39;
	fma.rn.f32 	%f105, %f38, 0fA7C234C5, %f40;
	abs.f32 	%f4, %f2;
	setp.ltu.f32 	%p3, %f4, 0f47CE4780;
	mov.u32 	%r137, %r141;
	mov.f32 	%f104, %f105;
	@%p3 bra 	$L__BB7_10;
	setp.neu.f32 	%p4, %f4, 0f7F800000;
	@%p4 bra 	$L__BB7_5;
	mov.f32 	%f43, 0f00000000;
	mul.rn.f32 	%f104, %f2, %f43;
	mov.b32 	%r137, 0;
	bra.uni 	$L__BB7_10;
$L__BB7_5:
	mov.b32 	%r2, %f2;
	mov.b64 	%rd183, 0;
	mov.b32 	%r134, 0;
	mov.u64 	%rd181, __cudart_i2opi_f;
	mov.u64 	%rd182, %rd2;
$L__BB7_6:
	.pragma "nounroll";
	ld.global.nc.u32 	%r87, [%rd181];
	shl.b32 	%r88, %r2, 8;
	or.b32  	%r89, %r88, -2147483648;
	mad.wide.u32 	%rd154, %r87, %r89, %rd183;
	shr.u64 	%rd183, %rd154, 32;
	st.local.u32 	[%rd182], %rd154;
	add.s32 	%r134, %r134, 1;
	add.s64 	%rd182, %rd182, 4;
	add.s64 	%rd181, %rd181, 4;
	setp.ne.s32 	%p5, %r134, 6;
	@%p5 bra 	$L__BB7_6;
	shr.u32 	%r90, %r2, 23;
	st.local.u32 	[%rd2+24], %rd183;
	and.b32  	%r5, %r90, 31;
	add.s32 	%r91, %r90, -128;
	shr.u32 	%r92, %r91, 5;
	mul.wide.u32 	%rd155, %r92, 4;
	sub.s64 	%rd27, %rd2, %rd155;
	ld.local.u32 	%r135, [%rd27+24];
	ld.local.u32 	%r136, [%rd27+20];
	setp.eq.s32 	%p6, %r5, 0;
	@%p6 bra 	$L__BB7_9;
	shf.l.wrap.b32 	%r135, %r136, %r135, %r5;
	ld.local.u32 	%r93, [%rd27+16];
	shf.l.wrap.b32 	%r136, %r93, %r136, %r5;
$L__BB7_9:
	shr.u32 	%r94, %r135, 30;
	shf.l.wrap.b32 	%r95, %r136, %r135, 2;
	shl.b32 	%r96, %r136, 2;
	shr.u32 	%r97, %r95, 31;
	add.s32 	%r137, %r97, %r94;
	shr.s32 	%r98, %r95, 31;
	xor.b32  	%r99, %r98, %r95;
	xor.b32  	%r100, %r98, %r96;
	cvt.u64.u32 	%rd156, %r99;
	shl.b64 	%rd157, %rd156, 32;
	cvt.u64.u32 	%rd158, %r100;
	or.b64  	%rd159, %rd157, %rd158;
	cvt.rn.f64.s64 	%fd1, %rd159;
	mul.f64 	%fd2, %fd1, 0d3BF921FB54442D19;
	cvt.rn.f32.f64 	%f41, %fd2;
	neg.f32 	%f42, %f41;
	setp.lt.s32 	%p7, %r95, 0;
	selp.f32 	%f104, %f42, %f41, %p7;
$L__BB7_10:
	setp.ltu.f32 	%p8, %f4, 0f47CE4780;
	add.s32 	%r102, %r137, 1;
	mul.rn.f32 	%f44, %f104, %f104;
	and.b32  	%r103, %r137, 1;
	setp.eq.b32 	%p9, %r103, 1;
	selp.f32 	%f45, %f104, 0f3F800000, %p9;
	fma.rn.f32 	%f46, %f44, %f45, 0f00000000;
	fma.rn.f32 	%f47, %f44, 0f37CBAC00, 0fBAB607ED;
	selp.f32 	%f48, 0fB94D4153, %f47, %p9;
	selp.f32 	%f49, 0f3C0885E4, 0f3D2AAABB, %p9;
	fma.rn.f32 	%f50, %f48, %f44, %f49;
	selp.f32 	%f51, 0fBE2AAAA8, 0fBEFFFFFF, %p9;
	fma.rn.f32 	%f52, %f50, %f44, %f51;
	fma.rn.f32 	%f53, %f52, %f46, %f45;
	and.b32  	%r104, %r102, 2;
	setp.eq.s32 	%p10, %r104, 0;
	mov.f32 	%f54, 0f00000000;
	sub.f32 	%f55, %f54, %f53;
	selp.f32 	%f8, %f53, %f55, %p10;
	@%p8 bra 	$L__BB7_18;
	setp.neu.f32 	%p11, %f4, 0f7F800000;
	@%p11 bra 	$L__BB7_13;
	mov.f32 	%f58, 0f00000000;
	mul.rn.f32 	%f105, %f2, %f58;
	mov.b32 	%r141, 0;
	bra.uni 	$L__BB7_18;
$L__BB7_13:
	mov.b32 	%r14, %f2;
	mov.b64 	%rd184, 0;
	mov.b32 	%r138, 0;
$L__BB7_14:
	.pragma "nounroll";
	mul.wide.u32 	%rd161, %r138, 4;
	mov.u64 	%rd162, __cudart_i2opi_f;
	add.s64 	%rd163, %rd162, %rd161;
	ld.global.nc.u32 	%r106, [%rd163];
	shl.b32 	%r107, %r14, 8;
	or.b32  	%r108, %r107, -2147483648;
	mad.wide.u32 	%rd164, %r106, %r108, %rd184;
	shr.u64 	%rd184, %rd164, 32;
	add.s64 	%rd165, %rd1, %rd161;
	st.local.u32 	[%rd165], %rd164;
	add.s32 	%r138, %r138, 1;
	setp.ne.s32 	%p12, %r138, 6;
	@%p12 bra 	$L__BB7_14;
	shr.u32 	%r109, %r14, 23;
	st.local.u32 	[%rd1+24], %rd184;
	and.b32  	%r17, %r109, 31;
	add.s32 	%r110, %r109, -128;
	shr.u32 	%r111, %r110, 5;
	mul.wide.u32 	%rd166, %r111, 4;
	sub.s64 	%rd30, %rd1, %rd166;
	ld.local.u32 	%r139, [%rd30+24];
	ld.local.u32 	%r140, [%rd30+20];
	setp.eq.s32 	%p13, %r17, 0;
	@%p13 bra 	$L__BB7_17;
	shf.l.wrap.b32 	%r139, %r140, %r139, %r17;
	ld.local.u32 	%r112, [%rd30+16];
	shf.l.wrap.b32 	%r140, %r112, %r140, %r17;
$L__BB7_17:
	shr.u32 	%r113, %r139, 30;
	shf.l.wrap.b32 	%r114, %r140, %r139, 2;
	shl.b32 	%r115, %r140, 2;
	shr.u32 	%r116, %r114, 31;
	add.s32 	%r141, %r116, %r113;
	shr.s32 	%r117, %r114, 31;
	xor.b32  	%r118, %r117, %r114;
	xor.b32  	%r119, %r117, %r115;
	cvt.u64.u32 	%rd167, %r118;
	shl.b64 	%rd168, %rd167, 32;
	cvt.u64.u32 	%rd169, %r119;
	or.b64  	%rd170, %rd168, %rd169;
	cvt.rn.f64.s64 	%fd3, %rd170;
	mul.f64 	%fd4, %fd3, 0d3BF921FB54442D19;
	cvt.rn.f32.f64 	%f56, %fd4;
	neg.f32 	%f57, %f56;
	setp.lt.s32 	%p14, %r114, 0;
	selp.f32 	%f105, %f57, %f56, %p14;
$L__BB7_18:
	ld.param.f32 	%f102, [lognormal_float_kernel_param_3];
	ld.param.f32 	%f100, [lognormal_float_kernel_param_2];
	ld.param.u64 	%rd175, [lognormal_float_kernel_param_0];
	sqrt.rn.f32 	%f59, %f1;
	mul.rn.f32 	%f60, %f105, %f105;
	and.b32  	%r121, %r141, 1;
	setp.eq.b32 	%p15, %r121, 1;
	selp.f32 	%f61, 0f3F800000, %f105, %p15;
	fma.rn.f32 	%f62, %f60, %f61, 0f00000000;
	fma.rn.f32 	%f63, %f60, 0f37CBAC00, 0fBAB607ED;
	selp.f32 	%f64, %f63, 0fB94D4153, %p15;
	selp.f32 	%f65, 0f3D2AAABB, 0f3C0885E4, %p15;
	fma.rn.f32 	%f66, %f64, %f60, %f65;
	selp.f32 	%f67, 0fBEFFFFFF, 0fBE2AAAA8, %p15;
	fma.rn.f32 	%f68, %f66, %f60, %f67;
	fma.rn.f32 	%f69, %f68, %f62, %f61;
	and.b32  	%r122, %r141, 2;
	setp.eq.s32 	%p16, %r122, 0;
	mov.f32 	%f70, 0f00000000;
	sub.f32 	%f71, %f70, %f69;
	selp.f32 	%f72, %f69, %f71, %p16;
	mul.f32 	%f12, %f59, %f72;
	mul.f32 	%f73, %f59, %f8;
	fma.rn.f32 	%f74, %f102, %f73, %f100;
	fma.rn.f32 	%f75, %f74, 0f3BBB989D, 0f3F000000;
	cvt.sat.f32.f32 	%f76, %f75;
	mov.f32 	%f77, 0f4B400001;
	mov.f32 	%f78, 0f437C0000;
	fma.rm.f32 	%f79, %f76, %f78, %f77;
	add.f32 	%f80, %f79, 0fCB40007F;
	neg.f32 	%f81, %f80;
	fma.rn.f32 	%f82, %f74, 0f3FB8AA3B, %f81;
	fma.rn.f32 	%f83, %f74, 0f32A57060, %f82;
	mov.b32 	%r123, %f79;
	shl.b32 	%r124, %r123, 23;
	mov.b32 	%f84, %r124;
	ex2.approx.ftz.f32 	%f85, %f83;
	mul.f32 	%f86, %f85, %f84;
	cvta.to.global.u64 	%rd171, %rd175;
	shl.b64 	%rd172, %rd180, 2;
	add.s64 	%rd31, %rd171, %rd172;
	st.global.f32 	[%rd31], %f86;
	add.s64 	%rd173, %rd180, 1;
	setp.ge.u64 	%p17, %rd173, %rd35;
	@%p17 bra 	$L__BB7_20;
	ld.param.f32 	%f103, [lognormal_float_kernel_param_3];
	ld.param.f32 	%f101, [lognormal_float_kernel_param_2];
	fma.rn.f32 	%f87, %f103, %f12, %f101;
	fma.rn.f32 	%f88, %f87, 0f3BBB989D, 0f3F000000;
	cvt.sat.f32.f32 	%f89, %f88;
	mov.f32 	%f90, 0f4B400001;
	mov.f32 	%f91, 0f437C0000;
	fma.rm.f32 	%f92, %f89, %f91, %f90;
	add.f32 	%f93, %f92, 0fCB40007F;
	neg.f32 	%f94, %f93;
	fma.rn.f32 	%f95, %f87, 0f3FB8AA3B, %f94;
	fma.rn.f32 	%f96, %f87, 0f32A57060, %f95;
	mov.b32 	%r125, %f92;
	shl.b32 	%r126, %r125, 23;
	mov.b32 	%f97, %r126;
	ex2.approx.ftz.f32 	%f98, %f96;
	mul.f32 	%f99, %f98, %f97;
	st.global.f32 	[%rd31+4], %f99;
$L__BB7_20:
	mov.u32 	%r128, %nctaid.x;
	mul.lo.s32 	%r129, %r27, %r128;
	mul.wide.u32 	%rd174, %r129, 2;
	add.s64 	%rd180, %rd180, %rd174;
	setp.lt.u64 	%p18, %rd180, %rd35;
	mov.b64 	{%r130, %r131}, %rd17;
	shf.l.wrap.b32 	%r132, %r131, %r130, 13;
	shf.l.wrap.b32 	%r133, %r130, %r131, 13;
	mov.b64 	%rd176, {%r133, %r132};
	@%p18 bra 	$L__BB7_2;
$L__BB7_21:
	ret;

}
	// .globl	exponential_float_kernel
.visible .entry exponential_float_kernel(
	.param .u64 .ptr .align 1 exponential_float_kernel_param_0,
	.param .u64 exponential_float_kernel_param_1,
	.param .f32 exponential_float_kernel_param_2,
	.param .u64 exponential_float_kernel_param_3
)
{
	.reg .pred 	%p<4>;
	.reg .b32 	%r<59>;
	.reg .b32 	%f<24>;
	.reg .b64 	%rd<134>;

	ld.param.u64 	%rd22, [exponential_float_kernel_param_0];
	ld.param.u64 	%rd24, [exponential_float_kernel_param_1];
	ld.param.f32 	%f1, [exponential_float_kernel_param_2];
	ld.param.u64 	%rd23, [exponential_float_kernel_param_3];
	mov.u32 	%r1, %ctaid.x;
	mov.u32 	%r2, %ntid.x;
	mov.u32 	%r3, %tid.x;
	mad.lo.s32 	%r4, %r1, %r2, %r3;
	cvt.u64.u32 	%rd133, %r4;
	mov.u32 	%r5, %nctaid.x;
	mul.lo.s32 	%r6, %r2, %r5;
	cvt.u64.u32 	%rd2, %r6;
	mad.lo.s64 	%rd25, %rd133, -7046029254386353131, %rd24;
	shr.u64 	%rd26, %rd25, 30;
	xor.b64  	%rd27, %rd26, %rd25;
	mul.lo.s64 	%rd28, %rd27, -4658895280553007687;
	shr.u64 	%rd29, %rd28, 27;
	xor.b64  	%rd30, %rd29, %rd28;
	mul.lo.s64 	%rd31, %rd30, -7723592293110705685;
	shr.u64 	%rd32, %rd31, 31;
	xor.b64  	%rd33, %rd32, %rd31;
	shr.u64 	%rd34, %rd31, 30;
	xor.b64  	%rd35, %rd34, %rd31;
	mul.lo.s64 	%rd36, %rd35, -4658895280553007687;
	shr.u64 	%rd37, %rd36, 27;
	xor.b64  	%rd38, %rd37, %rd36;
	mul.lo.s64 	%rd39, %rd38, -7723592293110705685;
	shr.u64 	%rd40, %rd39, 31;
	xor.b64  	%rd41, %rd40, %rd39;
	shr.u64 	%rd42, %rd39, 30;
	xor.b64  	%rd43, %rd42, %rd39;
	mul.lo.s64 	%rd44, %rd43, -4658895280553007687;
	shr.u64 	%rd45, %rd44, 27;
	xor.b64  	%rd46, %rd45, %rd44;
	mul.lo.s64 	%rd47, %rd46, -7723592293110705685;
	shr.u64 	%rd48, %rd47, 31;
	xor.b64  	%rd49, %rd48, %rd47;
	shr.u64 	%rd50, %rd47, 30;
	xor.b64  	%rd51, %rd50, %rd47;
	mul.lo.s64 	%rd52, %rd51, -4658895280553007687;
	shr.u64 	%rd53, %rd52, 27;
	xor.b64  	%rd54, %rd53, %rd52;
	mul.lo.s64 	%rd55, %rd54, -7723592293110705685;
	shr.u64 	%rd56, %rd55, 31;
	xor.b64  	%rd57, %rd56, %rd55;
	shl.b64 	%rd58, %rd41, 17;
	xor.b64  	%rd59, %rd49, %rd33;
	xor.b64  	%rd60, %rd57, %rd41;
	xor.b64  	%rd61, %rd41, %rd59;
	xor.b64  	%rd62, %rd33, %rd60;
	xor.b64  	%rd63, %rd59, %rd58;
	mov.b64 	{%r7, %r8}, %rd60;
	shf.l.wrap.b32 	%r9, %r8, %r7, 13;
	shf.l.wrap.b32 	%r10, %r7, %r8, 13;
	mov.b64 	%rd64, {%r10, %r9};
	shl.b64 	%rd65, %rd61, 17;
	xor.b64  	%rd66, %rd63, %rd62;
	xor.b64  	%rd67, %rd64, %rd61;
	xor.b64  	%rd68, %rd61, %rd66;
	xor.b64  	%rd69, %rd62, %rd67;
	xor.b64  	%rd70, %rd66, %rd65;
	mov.b64 	{%r11, %r12}, %rd67;
	shf.l.wrap.b32 	%r13, %r12, %r11, 13;
	shf.l.wrap.b32 	%r14, %r11, %r12, 13;
	mov.b64 	%rd71, {%r14, %r13};
	shl.b64 	%rd72, %rd68, 17;
	xor.b64  	%rd73, %rd70, %rd69;
	xor.b64  	%rd74, %rd71, %rd68;
	xor.b64  	%rd75, %rd68, %rd73;
	xor.b64  	%rd76, %rd69, %rd74;
	xor.b64  	%rd77, %rd73, %rd72;
	mov.b64 	{%r15, %r16}, %rd74;
	shf.l.wrap.b32 	%r17, %r16, %r15, 13;
	shf.l.wrap.b32 	%r18, %r15, %r16, 13;
	mov.b64 	%rd78, {%r18, %r17};
	shl.b64 	%rd79, %rd75, 17;
	xor.b64  	%rd80, %rd77, %rd76;
	xor.b64  	%rd81, %rd78, %rd75;
	xor.b64  	%rd82, %rd75, %rd80;
	xor.b64  	%rd83, %rd76, %rd81;
	xor.b64  	%rd84, %rd80, %rd79;
	mov.b64 	{%r19, %r20}, %rd81;
	shf.l.wrap.b32 	%r21, %r20, %r19, 13;
	shf.l.wrap.b32 	%r22, %r19, %r20, 13;
	mov.b64 	%rd85, {%r22, %r21};
	shl.b64 	%rd86, %rd82, 17;
	xor.b64  	%rd87, %rd84, %rd83;
	xor.b64  	%rd88, %rd85, %rd82;
	xor.b64  	%rd89, %rd82, %rd87;
	xor.b64  	%rd90, %rd83, %rd88;
	xor.b64  	%rd91, %rd87, %rd86;
	mov.b64 	{%r23, %r24}, %rd88;
	shf.l.wrap.b32 	%r25, %r24, %r23, 13;
	shf.l.wrap.b32 	%r26, %r23, %r24, 13;
	mov.b64 	%rd92, {%r26, %r25};
	shl.b64 	%rd93, %rd89, 17;
	xor.b64  	%rd94, %rd91, %rd90;
	xor.b64  	%rd95, %rd92, %rd89;
	xor.b64  	%rd96, %rd89, %rd94;
	xor.b64  	%rd97, %rd90, %rd95;
	xor.b64  	%rd98, %rd94, %rd93;
	mov.b64 	{%r27, %r28}, %rd95;
	shf.l.wrap.b32 	%r29, %r28, %r27, 13;
	shf.l.wrap.b32 	%r30, %r27, %r28, 13;
	mov.b64 	%rd99, {%r30, %r29};
	shl.b64 	%rd100, %rd96, 17;
	xor.b64  	%rd101, %rd98, %rd97;
	xor.b64  	%rd102, %rd99, %rd96;
	xor.b64  	%rd103, %rd96, %rd101;
	xor.b64  	%rd104, %rd97, %rd102;
	xor.b64  	%rd105, %rd101, %rd100;
	mov.b64 	{%r31, %r32}, %rd102;
	shf.l.wrap.b32 	%r33, %r32, %r31, 13;
	shf.l.wrap.b32 	%r34, %r31, %r32, 13;
	mov.b64 	%rd106, {%r34, %r33};
	shl.b64 	%rd107, %rd103, 17;
	xor.b64  	%rd108, %rd105, %rd104;
	xor.b64  	%rd109, %rd106, %rd103;
	xor.b64  	%rd110, %rd103, %rd108;
	xor.b64  	%rd111, %rd104, %rd109;
	xor.b64  	%rd112, %rd108, %rd107;
	mov.b64 	{%r35, %r36}, %rd109;
	shf.l.wrap.b32 	%r37, %r36, %r35, 13;
	shf.l.wrap.b32 	%r38, %r35, %r36, 13;
	mov.b64 	%rd113, {%r38, %r37};
	shl.b64 	%rd114, %rd110, 17;
	xor.b64  	%rd115, %rd112, %rd111;
	xor.b64  	%rd116, %rd113, %rd110;
	xor.b64  	%rd3, %rd110, %rd115;
	xor.b64  	%rd4, %rd111, %rd116;
	xor.b64  	%rd5, %rd115, %rd114;
	mov.b64 	{%r39, %r40}, %rd116;
	shf.l.wrap.b32 	%r41, %r40, %r39, 13;
	shf.l.wrap.b32 	%r42, %r39, %r40, 13;
	mov.b64 	%rd6, {%r42, %r41};
	setp.le.u64 	%p1, %rd23, %rd133;
	@%p1 bra 	$L__BB8_3;
	xor.b64  	%rd117, %rd5, %rd4;
	xor.b64  	%rd118, %rd6, %rd3;
	mov.b64 	{%r43, %r44}, %rd118;
	shf.l.wrap.b32 	%r45, %r44, %r43, 13;
	shf.l.wrap.b32 	%r46, %r43, %r44, 13;
	mov.b64 	%rd129, {%r46, %r45};
	shl.b64 	%rd119, %rd3, 17;
	xor.b64  	%rd130, %rd117, %rd119;
	xor.b64  	%rd131, %rd4, %rd118;
	xor.b64  	%rd132, %rd3, %rd117;
	cvta.to.global.u64 	%rd11, %rd22;
$L__BB8_2:
	mul.lo.s64 	%rd120, %rd132, 5;
	mov.b64 	{%r47, %r48}, %rd120;
	shf.l.wrap.b32 	%r49, %r47, %r48, 7;
	shf.l.wrap.b32 	%r50, %r48, %r47, 7;
	mov.b64 	%rd121, {%r50, %r49};
	mul.lo.s64 	%rd122, %rd121, 9;
	shl.b64 	%rd123, %rd132, 17;
	xor.b64  	%rd124, %rd130, %rd131;
	xor.b64  	%rd125, %rd129, %rd132;
	xor.b64  	%rd132, %rd132, %rd124;
	xor.b64  	%rd131, %rd131, %rd125;
	xor.b64  	%rd130, %rd124, %rd123;
	mov.b64 	{%r51, %r52}, %rd125;
	shf.l.wrap.b32 	%r53, %r52, %r51, 13;
	shf.l.wrap.b32 	%r54, %r51, %r52, 13;
	mov.b64 	%rd129, {%r54, %r53};
	shr.u64 	%rd126, %rd122, 40;
	cvt.rn.f32.u64 	%f2, %rd126;
	mul.f32 	%f3, %f2, 0f33800000;
	max.f32 	%f4, %f3, 0f2EDBE6FF;
	mov.b32 	%r55, %f4;
	add.s32 	%r56, %r55, -1059760811;
	and.b32  	%r57, %r56, -8388608;
	sub.s32 	%r58, %r55, %r57;
	mov.b32 	%f5, %r58;
	cvt.rn.f32.s32 	%f6, %r57;
	fma.rn.f32 	%f7, %f6, 0f34000000, 0f00000000;
	add.f32 	%f8, %f5, 0fBF800000;
	fma.rn.f32 	%f9, %f8, 0fBE055027, 0f3E1039F6;
	fma.rn.f32 	%f10, %f9, %f8, 0fBDF8CDCC;
	fma.rn.f32 	%f11, %f10, %f8, 0f3E0F2955;
	fma.rn.f32 	%f12, %f11, %f8, 0fBE2AD8B9;
	fma.rn.f32 	%f13, %f12, %f8, 0f3E4CED0B;
	fma.rn.f32 	%f14, %f13, %f8, 0fBE7FFF22;
	fma.rn.f32 	%f15, %f14, %f8, 0f3EAAAA78;
	fma.rn.f32 	%f16, %f15, %f8, 0fBF000000;
	mul.f32 	%f17, %f8, %f16;
	fma.rn.f32 	%f18, %f17, %f8, %f8;
	fma.rn.f32 	%f19, %f7, 0f3F317218, %f18;
	setp.gt.u32 	%p2, %r55, 2139095039;
	fma.rn.f32 	%f20, %f4, 0f7F800000, 0f7F800000;
	selp.f32 	%f21, %f20, %f19, %p2;
	neg.f32 	%f22, %f21;
	div.rn.f32 	%f23, %f22, %f1;
	shl.b64 	%rd127, %rd133, 2;
	add.s64 	%rd128, %rd11, %rd127;
	st.global.f32 	[%rd128], %f23;
	add.s64 	%rd133, %rd133, %rd2;
	setp.lt.u64 	%p3, %rd133, %rd23;
	@%p3 bra 	$L__BB8_2;
$L__BB8_3:
	ret;

}
	// .globl	bernoulli_float_kernel
.visible .entry bernoulli_float_kernel(
	.param .u64 .ptr .align 1 bernoulli_float_kernel_param_0,
	.param .u64 bernoulli_float_kernel_param_1,
	.param .f32 bernoulli_float_kernel_param_2,
	.param .u64 bernoulli_float_kernel_param_3
)
{
	.reg .pred 	%p<4>;
	.reg .b32 	%r<55>;
	.reg .b32 	%f<5>;
	.reg .b64 	%rd<134>;

	ld.param.u64 	%rd22, [bernoulli_float_kernel_param_0];
	ld.param.u64 	%rd24, [bernoulli_float_kernel_param_1];
	ld.param.f32 	%f1, [bernoulli_float_kernel_param_2];
	ld.param.u64 	%rd23, [bernoulli_float_kernel_param_3];
	mov.u32 	%r1, %ctaid.x;
	mov.u32 	%r2, %ntid.x;
	mov.u32 	%r3, %tid.x;
	mad.lo.s32 	%r4, %r1, %r2, %r3;
	cvt.u64.u32 	%rd133, %r4;
	mov.u32 	%r5, %nctaid.x;
	mul.lo.s32 	%r6, %r2, %r5;
	cvt.u64.u32 	%rd2, %r6;
	mad.lo.s64 	%rd25, %rd133, -7046029254386353131, %rd24;
	shr.u64 	%rd26, %rd25, 30;
	xor.b64  	%rd27, %rd26, %rd25;
	mul.lo.s64 	%rd28, %rd27, -4658895280553007687;
	shr.u64 	%rd29, %rd28, 27;
	xor.b64  	%rd30, %rd29, %rd28;
	mul.lo.s64 	%rd31, %rd30, -7723592293110705685;
	shr.u64 	%rd32, %rd31, 31;
	xor.b64  	%rd33, %rd32, %rd31;
	shr.u64 	%rd34, %rd31, 30;
	xor.b64  	%rd35, %rd34, %rd31;
	mul.lo.s64 	%rd36, %rd35, -4658895280553007687;
	shr.u64 	%rd37, %rd36, 27;
	xor.b64  	%rd38, %rd37, %rd36;
	mul.lo.s64 	%rd39, %rd38, -7723592293110705685;
	shr.u64 	%rd40, %rd39, 31;
	xor.b64  	%rd41, %rd40, %rd39;
	shr.u64 	%rd42, %rd39, 30;
	xor.b64  	%rd43, %rd42, %rd39;
	mul.lo.s64 	%rd44, %rd43, -4658895280553007687;
	shr.u64 	%rd45, %rd44, 27;
	xor.b64  	%rd46, %rd45, %rd44;
	mul.lo.s64 	%rd47, %rd46, -7723592293110705685;
	shr.u64 	%rd48, %rd47, 31;
	xor.b64  	%rd49, %rd48, %rd47;
	shr.u64 	%rd50, %rd47, 30;
	xor.b64  	%rd51, %rd50, %rd47;
	mul.lo.s64 	%rd52, %rd51, -4658895280553007687;
	shr.u64 	%rd53, %rd52, 27;
	xor.b64  	%rd54, %rd53, %rd52;
	mul.lo.s64 	%rd55, %rd54, -7723592293110705685;
	shr.u64 	%rd56, %rd55, 31;
	xor.b64  	%rd57, %rd56, %rd55;
	shl.b64 	%rd58, %rd41, 17;
	xor.b64  	%rd59, %rd49, %rd33;
	xor.b64  	%rd60, %rd57, %rd41;
	xor.b64  	%rd61, %rd41, %rd59;
	xor.b64  	%rd62, %rd33, %rd60;
	xor.b64  	%rd63, %rd59, %rd58;
	mov.b64 	{%r7, %r8}, %rd60;
	shf.l.wrap.b32 	%r9, %r8, %r7, 13;
	shf.l.wrap.b32 	%r10, %r7, %r8, 13;
	mov.b64 	%rd64, {%r10, %r9};
	shl.b64 	%rd65, %rd61, 17;
	xor.b64  	%rd66, %rd63, %rd62;
	xor.b64  	%rd67, %rd64, %rd61;
	xor.b64  	%rd68, %rd61, %rd66;
	xor.b64  	%rd69, %rd62, %rd67;
	xor.b64  	%rd70, %rd66, %rd65;
	mov.b64 	{%r11, %r12}, %rd67;
	shf.l.wrap.b32 	%r13, %r12, %r11, 13;
	shf.l.wrap.b32 	%r14, %r11, %r12, 13;
	mov.b64 	%rd71, {%r14, %r13};
	shl.b64 	%rd72, %rd68, 17;
	xor.b64  	%rd73, %rd70, %rd69;
	xor.b64  	%rd74, %rd71, %rd68;
	xor.b64  	%rd75, %rd68, %rd73;
	xor.b64  	%rd76, %rd69, %rd74;
	xor.b64  	%rd77, %rd73, %rd72;
	mov.b64 	{%r15, %r16}, %rd74;
	shf.l.wrap.b32 	%r17, %r16, %r15, 13;
	shf.l.wrap.b32 	%r18, %r15, %r16, 13;
	mov.b64 	%rd78, {%r18, %r17};
	shl.b64 	%rd79, %rd75, 17;
	xor.b64  	%rd80, %rd77, %rd76;
	xor.b64  	%rd81, %rd78, %rd75;
	xor.b64  	%rd82, %rd75, %rd80;
	xor.b64  	%rd83, %rd76, %rd81;
	xor.b64  	%rd84, %rd80, %rd79;
	mov.b64 	{%r19, %r20}, %rd81;
	shf.l.wrap.b32 	%r21, %r20, %r19, 13;
	shf.l.wrap.b32 	%r22, %r19, %r20, 13;
	mov.b64 	%rd85, {%r22, %r21};
	shl.b64 	%rd86, %rd82, 17;
	xor.b64  	%rd87, %rd84, %rd83;
	xor.b64  	%rd88, %rd85, %rd82;
	xor.b64  	%rd89, %rd82, %rd87;
	xor.b64  	%rd90, %rd83, %rd88;
	xor.b64  	%rd91, %rd87, %rd86;
	mov.b64 	{%r23, %r24}, %rd88;
	shf.l.wrap.b32 	%r25, %r24, %r23, 13;
	shf.l.wrap.b32 	%r26, %r23, %r24, 13;
	mov.b64 	%rd92, {%r26, %r25};
	shl.b64 	%rd93, %rd89, 17;
	xor.b64  	%rd94, %rd91, %rd90;
	xor.b64  	%rd95, %rd92, %rd89;
	xor.b64  	%rd96, %rd89, %rd94;
	xor.b64  	%rd97, %rd90, %rd95;
	xor.b64  	%rd98, %rd94, %rd93;
	mov.b64 	{%r27, %r28}, %rd95;
	shf.l.wrap.b32 	%r29, %r28, %r27, 13;
	shf.l.wrap.b32 	%r30, %r27, %r28, 13;
	mov.b64 	%rd99, {%r30, %r29};
	shl.b64 	%rd100, %rd96, 17;
	xor.b64  	%rd101, %rd98, %rd97;
	xor.b64  	%rd102, %rd99, %rd96;
	xor.b64  	%rd103, %rd96, %rd101;
	xor.b64  	%rd104, %rd97, %rd102;
	xor.b64  	%rd105, %rd101, %rd100;
	mov.b64 	{%r31, %r32}, %rd102;
	shf.l.wrap.b32 	%r33, %r32, %r31, 13;
	shf.l.wrap.b32 	%r34, %r31, %r32, 13;
	mov.b64 	%rd106, {%r34, %r33};
	shl.b64 	%rd107, %rd103, 17;
	xor.b64  	%rd108, %rd105, %rd104;
	xor.b64  	%rd109, %rd106, %rd103;
	xor.b64  	%rd110, %rd103, %rd108;
	xor.b64  	%rd111, %rd104, %rd109;
	xor.b64  	%rd112, %rd108, %rd107;
	mov.b64 	{%r35, %r36}, %rd109;
	shf.l.wrap.b32 	%r37, %r36, %r35, 13;
	shf.l.wrap.b32 	%r38, %r35, %r36, 13;
	mov.b64 	%rd113, {%r38, %r37};
	shl.b64 	%rd114, %rd110, 17;
	xor.b64  	%rd115, %rd112, %rd111;
	xor.b64  	%rd116, %rd113, %rd110;
	xor.b64  	%rd3, %rd110, %rd115;
	xor.b64  	%rd4, %rd111, %rd116;
	xor.b64  	%rd5, %rd115, %rd114;
	mov.b64 	{%r39, %r40}, %rd116;
	shf.l.wrap.b32 	%r41, %r40, %r39, 13;
	shf.l.wrap.b32 	%r42, %r39, %r40, 13;
	mov.b64 	%rd6, {%r42, %r41};
	setp.le.u64 	%p1, %rd23, %rd133;
	@%p1 bra 	$L__BB9_3;
	xor.b64  	%rd117, %rd5, %rd4;
	xor.b64  	%rd118, %rd6, %rd3;
	mov.b64 	{%r43, %r44}, %rd118;
	shf.l.wrap.b32 	%r45, %r44, %r43, 13;
	shf.l.wrap.b32 	%r46, %r43, %r44, 13;
	mov.b64 	%rd129, {%r46, %r45};
	shl.b64 	%rd119, %rd3, 17;
	xor.b64  	%rd130, %rd117, %rd119;
	xor.b64  	%rd131, %rd4, %rd118;
	xor.b64  	%rd132, %rd3, %rd117;
	cvta.to.global.u64 	%rd11, %rd22;
$L__BB9_2:
	mul.lo.s64 	%rd120, %rd132, 5;
	mov.b64 	{%r47, %r48}, %rd120;
	shf.l.wrap.b32 	%r49, %r47, %r48, 7;
	shf.l.wrap.b32 	%r50, %r48, %r47, 7;
	mov.b64 	%rd121, {%r50, %r49};
	mul.lo.s64 	%rd122, %rd121, 9;
	shl.b64 	%rd123, %rd132, 17;
	xor.b64  	%rd124, %rd130, %rd131;
	xor.b64  	%rd125, %rd129, %rd132;
	xor.b64  	%rd132, %rd132, %rd124;
	xor.b64  	%rd131, %rd131, %rd125;
	xor.b64  	%rd130, %rd124, %rd123;
	mov.b64 	{%r51, %r52}, %rd125;
	shf.l.wrap.b32 	%r53, %r52, %r51, 13;
	shf.l.wrap.b32 	%r54, %r51, %r52, 13;
	mov.b64 	%rd129, {%r54, %r53};
	shr.u64 	%rd126, %rd122, 40;
	cvt.rn.f32.u64 	%f2, %rd126;
	mul.f32 	%f3, %f2, 0f33800000;
	setp.lt.f32 	%p2, %f3, %f1;
	selp.f32 	%f4, 0f3F800000, 0f00000000, %p2;
	shl.b64 	%rd127, %rd133, 2;
	add.s64 	%rd128, %rd11, %rd127;
	st.global.f32 	[%rd128], %f4;
	add.s64 	%rd133, %rd133, %rd2;
	setp.lt.u64 	%p3, %rd133, %rd23;
	@%p3 bra 	$L__BB9_2;
$L__BB9_3:
	ret;

}
	// .globl	bernoulli_bool_kernel
.visible .entry bernoulli_bool_kernel(
	.param .u64 .ptr .align 1 bernoulli_bool_kernel_param_0,
	.param .u64 bernoulli_bool_kernel_param_1,
	.param .f32 bernoulli_bool_kernel_param_2,
	.param .u64 bernoulli_bool_kernel_param_3
)
{
	.reg .pred 	%p<4>;
	.reg .b16 	%rs<2>;
	.reg .b32 	%r<55>;
	.reg .b32 	%f<4>;
	.reg .b64 	%rd<133>;

	ld.param.u64 	%rd22, [bernoulli_bool_kernel_param_0];
	ld.param.u64 	%rd24, [bernoulli_bool_kernel_param_1];
	ld.param.f32 	%f1, [bernoulli_bool_kernel_param_2];
	ld.param.u64 	%rd23, [bernoulli_bool_kernel_param_3];
	mov.u32 	%r1, %ctaid.x;
	mov.u32 	%r2, %ntid.x;
	mov.u32 	%r3, %tid.x;
	mad.lo.s32 	%r4, %r1, %r2, %r3;
	cvt.u64.u32 	%rd132, %r4;
	mov.u32 	%r5, %nctaid.x;
	mul.lo.s32 	%r6, %r2, %r5;
	cvt.u64.u32 	%rd2, %r6;
	mad.lo.s64 	%rd25, %rd132, -7046029254386353131, %rd24;
	shr.u64 	%rd26, %rd25, 30;
	xor.b64  	%rd27, %rd26, %rd25;
	mul.lo.s64 	%rd28, %rd27, -4658895280553007687;
	shr.u64 	%rd29, %rd28, 27;
	xor.b64  	%rd30, %rd29, %rd28;
	mul.lo.s64 	%rd31, %rd30, -7723592293110705685;
	shr.u64 	%rd32, %rd31, 31;
	xor.b64  	%rd33, %rd32, %rd31;
	shr.u64 	%rd34, %rd31, 30;
	xor.b64  	%rd35, %rd34, %rd31;
	mul.lo.s64 	%rd36, %rd35, -4658895280553007687;
	shr.u64 	%rd37, %rd36, 27;
	xor.b64  	%rd38, %rd37, %rd36;
	mul.lo.s64 	%rd39, %rd38, -7723592293110705685;
	shr.u64 	%rd40, %rd39, 31;
	xor.b64  	%rd41, %rd40, %rd39;
	shr.u64 	%rd42, %rd39, 30;
	xor.b64  	%rd43, %rd42, %rd39;
	mul.lo.s64 	%rd44, %rd43, -4658895280553007687;
	shr.u64 	%rd45, %rd44, 27;
	xor.b64  	%rd46, %rd45, %rd44;
	mul.lo.s64 	%rd47, %rd46, -7723592293110705685;
	shr.u64 	%rd48, %rd47, 31;
	xor.b64  	%rd49, %rd48, %rd47;
	shr.u64 	%rd50, %rd47, 30;
	xor.b64  	%rd51, %rd50, %rd47;
	mul.lo.s64 	%rd52, %rd51, -4658895280553007687;
	shr.u64 	%rd53, %rd52, 27;
	xor.b64  	%rd54, %rd53, %rd52;
	mul.lo.s64 	%rd55, %rd54, -7723592293110705685;
	shr.u64 	%rd56, %rd55, 31;
	xor.b64  	%rd57, %rd56, %rd55;
	shl.b64 	%rd58, %rd41, 17;
	xor.b64  	%rd59, %rd49, %rd33;
	xor.b64  	%rd60, %rd57, %rd41;
	xor.b64  	%rd61, %rd41, %rd59;
	xor.b64  	%rd62, %rd33, %rd60;
	xor.b64  	%rd63, %rd59, %rd58;
	mov.b64 	{%r7, %r8}, %rd60;
	shf.l.wrap.b32 	%r9, %r8, %r7, 13;
	shf.l.wrap.b32 	%r10, %r7, %r8, 13;
	mov.b64 	%rd64, {%r10, %r9};
	shl.b64 	%rd65, %rd61, 17;
	xor.b64  	%rd66, %rd63, %rd62;
	xor.b64  	%rd67, %rd64, %rd61;
	xor.b64  	%rd68, %rd61, %rd66;
	xor.b64  	%rd69, %rd62, %rd67;
	xor.b64  	%rd70, %rd66, %rd65;
	mov.b64 	{%r11, %r12}, %rd67;
	shf.l.wrap.b32 	%r13, %r12, %r11, 13;
	shf.l.wrap.b32 	%r14, %r11, %r12, 13;
	mov.b64 	%rd71, {%r14, %r13};
	shl.b64 	%rd72, %rd68, 17;
	xor.b64  	%rd73, %rd70, %rd69;
	xor.b64  	%rd74, %rd71, %rd68;
	xor.b64  	%rd75, %rd68, %rd73;
	xor.b64  	%rd76, %rd69, %rd74;
	xor.b64  	%rd77, %rd73, %rd72;
	mov.b64 	{%r15, %r16}, %rd74;
	shf.l.wrap.b32 	%r17, %r16, %r15, 13;
	shf.l.wrap.b32 	%r18, %r15, %r16, 13;
	mov.b64 	%rd78, {%r18, %r17};
	shl.b64 	%rd79, %rd75, 17;
	xor.b64  	%rd80, %rd77, %rd76;
	xor.b64  	%rd81, %rd78, %rd75;
	xor.b64  	%rd82, %rd75, %rd80;
	xor.b64  	%rd83, %rd76, %rd81;
	xor.b64  	%rd84, %rd80, %rd79;
	mov.b64 	{%r19, %r20}, %rd81;
	shf.l.wrap.b32 	%r21, %r20, %r19, 13;
	shf.l.wrap.b32 	%r22, %r19, %r20, 13;
	mov.b64 	%rd85, {%r22, %r21};
	shl.b64 	%rd86, %rd82, 17;
	xor.b64  	%rd87, %rd84, %rd83;
	xor.b64  	%rd88, %rd85, %rd82;
	xor.b64  	%rd89, %rd82, %rd87;
	xor.b64  	%rd90, %rd83, %rd88;
	xor.b64  	%rd91, %rd87, %rd86;
	mov.b64 	{%r23, %r24}, %rd88;
	shf.l.wrap.b32 	%r25, %r24, %r23, 13;
	shf.l.wrap.b32 	%r26, %r23, %r24, 13;
	mov.b64 	%rd92, {%r26, %r25};
	shl.b64 	%rd93, %rd89, 17;
	xor.b64  	%rd94, %rd91, %rd90;
	xor.b64  	%rd95, %rd92, %rd89;
	xor.b64  	%rd96, %rd89, %rd94;
	xor.b64  	%rd97, %rd90, %rd95;
	xor.b64  	%rd98, %rd94, %rd93;
	mov.b64 	{%r27, %r28}, %rd95;
	shf.l.wrap.b32 	%r29, %r28, %r27, 13;
	shf.l.wrap.b32 	%r30, %r27, %r28, 13;
	mov.b64 	%rd99, {%r30, %r29};
	shl.b64 	%rd100, %rd96, 17;
	xor.b64  	%rd101, %rd98, %rd97;
	xor.b64  	%rd102, %rd99, %rd96;
	xor.b64  	%rd103, %rd96, %rd101;
	xor.b64  	%rd104, %rd97, %rd102;
	xor.b64  	%rd105, %rd101, %rd100;
	mov.b64 	{%r31, %r32}, %rd102;
	shf.l.wrap.b32 	%r33, %r32, %r31, 13;
	shf.l.wrap.b32 	%r34, %r31, %r32, 13;
	mov.b64 	%rd106, {%r34, %r33};
	shl.b64 	%rd107, %rd103, 17;
	xor.b64  	%rd108, %rd105, %rd104;
	xor.b64  	%rd109, %rd106, %rd103;
	xor.b64  	%rd110, %rd103, %rd108;
	xor.b64  	%rd111, %rd104, %rd109;
	xor.b64  	%rd112, %rd108, %rd107;
	mov.b64 	{%r35, %r36}, %rd109;
	shf.l.wrap.b32 	%r37, %r36, %r35, 13;
	shf.l.wrap.b32 	%r38, %r35, %r36, 13;
	mov.b64 	%rd113, {%r38, %r37};
	shl.b64 	%rd114, %rd110, 17;
	xor.b64  	%rd115, %rd112, %rd111;
	xor.b64  	%rd116, %rd113, %rd110;
	xor.b64  	%rd3, %rd110, %rd115;
	xor.b64  	%rd4, %rd111, %rd116;
	xor.b64  	%rd5, %rd115, %rd114;
	mov.b64 	{%r39, %r40}, %rd116;
	shf.l.wrap.b32 	%r41, %r40, %r39, 13;
	shf.l.wrap.b32 	%r42, %r39, %r40, 13;
	mov.b64 	%rd6, {%r42, %r41};
	setp.le.u64 	%p1, %rd23, %rd132;
	@%p1 bra 	$L__BB10_3;
	xor.b64  	%rd117, %rd5, %rd4;
	xor.b64  	%rd118, %rd6, %rd3;
	mov.b64 	{%r43, %r44}, %rd118;
	shf.l.wrap.b32 	%r45, %r44, %r43, 13;
	shf.l.wrap.b32 	%r46, %r43, %r44, 13;
	mov.b64 	%rd128, {%r46, %r45};
	shl.b64 	%rd119, %rd3, 17;
	xor.b64  	%rd129, %rd117, %rd119;
	xor.b64  	%rd130, %rd4, %rd118;
	xor.b64  	%rd131, %rd3, %rd117;
	cvta.to.global.u64 	%rd11, %rd22;
$L__BB10_2:
	mul.lo.s64 	%rd120, %rd131, 5;
	mov.b64 	{%r47, %r48}, %rd120;
	shf.l.wrap.b32 	%r49, %r47, %r48, 7;
	shf.l.wrap.b32 	%r50, %r48, %r47, 7;
	mov.b64 	%rd121, {%r50, %r49};
	mul.lo.s64 	%rd122, %rd121, 9;
	shl.b64 	%rd123, %rd131, 17;
	xor.b64  	%rd124, %rd129, %rd130;
	xor.b64  	%rd125, %rd128, %rd131;
	xor.b64  	%rd131, %rd131, %rd124;
	xor.b64  	%rd130, %rd130, %rd125;
	xor.b64  	%rd129, %rd124, %rd123;
	mov.b64 	{%r51, %r52}, %rd125;
	shf.l.wrap.b32 	%r53, %r52, %r51, 13;
	shf.l.wrap.b32 	%r54, %r51, %r52, 13;
	mov.b64 	%rd128, {%r54, %r53};
	shr.u64 	%rd126, %rd122, 40;
	cvt.rn.f32.u64 	%f2, %rd126;
	mul.f32 	%f3, %f2, 0f33800000;
	setp.lt.f32 	%p2, %f3, %f1;
	selp.u16 	%rs1, 1, 0, %p2;
	add.s64 	%rd127, %rd11, %rd132;
	st.global.u8 	[%rd127], %rs1;
	add.s64 	%rd132, %rd132, %rd2;
	setp.lt.u64 	%p3, %rd132, %rd23;
	@%p3 bra 	$L__BB10_2;
$L__BB10_3:
	ret;

}
	// .globl	dropout_mask_float_kernel
.visible .entry dropout_mask_float_kernel(
	.param .u64 .ptr .align 1 dropout_mask_float_kernel_param_0,
	.param .u64 dropout_mask_float_kernel_param_1,
	.param .f32 dropout_mask_float_kernel_param_2,
	.param .f32 dropout_mask_float_kernel_param_3,
	.param .u64 dropout_mask_float_kernel_param_4
)
{
	.reg .pred 	%p<4>;
	.reg .b32 	%r<55>;
	.reg .b32 	%f<6>;
	.reg .b64 	%rd<134>;

	ld.param.u64 	%rd22, [dropout_mask_float_kernel_param_0];
	ld.param.u64 	%rd24, [dropout_mask_float_kernel_param_1];
	ld.param.f32 	%f1, [dropout_mask_float_kernel_param_2];
	ld.param.f32 	%f2, [dropout_mask_float_kernel_param_3];
	ld.param.u64 	%rd23, [dropout_mask_float_kernel_param_4];
	mov.u32 	%r1, %ctaid.x;
	mov.u32 	%r2, %ntid.x;
	mov.u32 	%r3, %tid.x;
	mad.lo.s32 	%r4, %r1, %r2, %r3;
	cvt.u64.u32 	%rd133, %r4;
	mov.u32 	%r5, %nctaid.x;
	mul.lo.s32 	%r6, %r2, %r5;
	cvt.u64.u32 	%rd2, %r6;
	mad.lo.s64 	%rd25, %rd133, -7046029254386353131, %rd24;
	shr.u64 	%rd26, %rd25, 30;
	xor.b64  	%rd27, %rd26, %rd25;
	mul.lo.s64 	%rd28, %rd27, -4658895280553007687;
	shr.u64 	%rd29, %rd28, 27;
	xor.b64  	%rd30, %rd29, %rd28;
	mul.lo.s64 	%rd31, %rd30, -7723592293110705685;
	shr.u64 	%rd32, %rd31, 31;
	xor.b64  	%rd33, %rd32, %rd31;
	shr.u64 	%rd34, %rd31, 30;
	xor.b64  	%rd35, %rd34, %rd31;
	mul.lo.s64 	%rd36, %rd35, -4658895280553007687;
	shr.u64 	%rd37, %rd36, 27;
	xor.b64  	%rd38, %rd37, %rd36;
	mul.lo.s64 	%rd39, %rd38, -7723592293110705685;
	shr.u64 	%rd40, %rd39, 31;
	xor.b64  	%rd41, %rd40, %rd39;
	shr.u64 	%rd42, %rd39, 30;
	xor.b64  	%rd43, %rd42, %rd39;
	mul.lo.s64 	%rd44, %rd43, -4658895280553007687;
	shr.u64 	%rd45, %rd44, 27;
	xor.b64  	%rd46, %rd45, %rd44;
	mul.lo.s64 	%rd47, %rd46, -7723592293110705685;
	shr.u64 	%rd48, %rd47, 31;
	xor.b64  	%rd49, %rd48, %rd47;
	shr.u64 	%rd50, %rd47, 30;
	xor.b64  	%rd51, %rd50, %rd47;
	mul.lo.s64 	%rd52, %rd51, -4658895280553007687;
	shr.u64 	%rd53, %rd52, 27;
	xor.b64  	%rd54, %rd53, %rd52;
	mul.lo.s64 	%rd55, %rd54, -7723592293110705685;
	shr.u64 	%rd56, %rd55, 31;
	xor.b64  	%rd57, %rd56, %rd55;
	shl.b64 	%rd58, %rd41, 17;
	xor.b64  	%rd59, %rd49, %rd33;
	xor.b64  	%rd60, %rd57, %rd41;
	xor.b64  	%rd61, %rd41, %rd59;
	xor.b64  	%rd62, %rd33, %rd60;
	xor.b64  	%rd63, %rd59, %rd58;
	mov.b64 	{%r7, %r8}, %rd60;
	shf.l.wrap.b32 	%r9, %r8, %r7, 13;
	shf.l.wrap.b32 	%r10, %r7, %r8, 13;
	mov.b64 	%rd64, {%r10, %r9};
	shl.b64 	%rd65, %rd61, 17;
	xor.b64  	%rd66, %rd63, %rd62;
	xor.b64  	%rd67, %rd64, %rd61;
	xor.b64  	%rd68, %rd61, %rd66;
	xor.b64  	%rd69, %rd62, %rd67;
	xor.b64  	%rd70, %rd66, %rd65;
	mov.b64 	{%r11, %r12}, %rd67;
	shf.l.wrap.b32 	%r13, %r12, %r11, 13;
	shf.l.wrap.b32 	%r14, %r11, %r12, 13;
	mov.b64 	%rd71, {%r14, %r13};
	shl.b64 	%rd72, %rd68, 17;
	xor.b64  	%rd73, %rd70, %rd69;
	xor.b64  	%rd74, %rd71, %rd68;
	xor.b64  	%rd75, %rd68, %rd73;
	xor.b64  	%rd76, %rd69, %rd74;
	xor.b64  	%rd77, %rd73, %rd72;
	mov.b64 	{%r15, %r16}, %rd74;
	shf.l.wrap.b32 	%r17, %r16, %r15, 13;
	shf.l.wrap.b32 	%r18, %r15, %r16, 13;
	mov.b64 	%rd78, {%r18, %r17};
	shl.b64 	%rd79, %rd75, 17;
	xor.b64  	%rd80, %rd77, %rd76;
	xor.b64  	%rd81, %rd78, %rd75;
	xor.b64  	%rd82, %rd75, %rd80;
	xor.b64  	%rd83, %rd76, %rd81;
	xor.b64  	%rd84, %rd80, %rd79;
	mov.b64 	{%r19, %r20}, %rd81;
	shf.l.wrap.b32 	%r21, %r20, %r19, 13;
	shf.l.wrap.b32 	%r22, %r19, %r20, 13;
	mov.b64 	%rd85, {%r22, %r21};
	shl.b64 	%rd86, %rd82, 17;
	xor.b64  	%rd87, %rd84, %rd83;
	xor.b64  	%rd88, %rd85, %rd82;
	xor.b64  	%rd89, %rd82, %rd87;
	xor.b64  	%rd90, %rd83, %rd88;
	xor.b64  	%rd91, %rd87, %rd86;
	mov.b64 	{%r23, %r24}, %rd88;
	shf.l.wrap.b32 	%r25, %r24, %r23, 13;
	shf.l.wrap.b32 	%r26, %r23, %r24, 13;
	mov.b64 	%rd92, {%r26, %r25};
	shl.b64 	%rd93, %rd89, 17;
	xor.b64  	%rd94, %rd91, %rd90;
	xor.b64  	%rd95, %rd92, %rd89;
	xor.b64  	%rd96, %rd89, %rd94;
	xor.b64  	%rd97, %rd90, %rd95;
	xor.b64  	%rd98, %rd94, %rd93;
	mov.b64 	{%r27, %r28}, %rd95;
	shf.l.wrap.b32 	%r29, %r28, %r27, 13;
	shf.l.wrap.b32 	%r30, %r27, %r28, 13;
	mov.b64 	%rd99, {%r30, %r29};
	shl.b64 	%rd100, %rd96, 17;
	xor.b64  	%rd101, %rd98, %rd97;
	xor.b64  	%rd102, %rd99, %rd96;
	xor.b64  	%rd103, %rd96, %rd101;
	xor.b64  	%rd104, %rd97, %rd102;
	xor.b64  	%rd105, %rd101, %rd100;
	mov.b64 	{%r31, %r32}, %rd102;
	shf.l.wrap.b32 	%r33, %r32, %r31, 13;
	shf.l.wrap.b32 	%r34, %r31, %r32, 13;
	mov.b64 	%rd106, {%r34, %r33};
	shl.b64 	%rd107, %rd103, 17;
	xor.b64  	%rd108, %rd105, %rd104;
	xor.b64  	%rd109, %rd106, %rd103;
	xor.b64  	%rd110, %rd103, %rd108;
	xor.b64  	%rd111, %rd104, %rd109;
	xor.b64  	%rd112, %rd108, %rd107;
	mov.b64 	{%r35, %r36}, %rd109;
	shf.l.wrap.b32 	%r37, %r36, %r35, 13;
	shf.l.wrap.b32 	%r38, %r35, %r36, 13;
	mov.b64 	%rd113, {%r38, %r37};
	shl.b64 	%rd114, %rd110, 17;
	xor.b64  	%rd115, %rd112, %rd111;
	xor.b64  	%rd116, %rd113, %rd110;
	xor.b64  	%rd3, %rd110, %rd115;
	xor.b64  	%rd4, %rd111, %rd116;
	xor.b64  	%rd5, %rd115, %rd114;
	mov.b64 	{%r39, %r40}, %rd116;
	shf.l.wrap.b32 	%r41, %r40, %r39, 13;
	shf.l.wrap.b32 	%r42, %r39, %r40, 13;
	mov.b64 	%rd6, {%r42, %r41};
	setp.le.u64 	%p1, %rd23, %rd133;
	@%p1 bra 	$L__BB11_3;
	xor.b64  	%rd117, %rd5, %rd4;
	xor.b64  	%rd118, %rd6, %rd3;
	mov.b64 	{%r43, %r44}, %rd118;
	shf.l.wrap.b32 	%r45, %r44, %r43, 13;
	shf.l.wrap.b32 	%r46, %r43, %r44, 13;
	mov.b64 	%rd129, {%r46, %r45};
	shl.b64 	%rd119, %rd3, 17;
	xor.b64  	%rd130, %rd117, %rd119;
	xor.b64  	%rd131, %rd4, %rd118;
	xor.b64  	%rd132, %rd3, %rd117;
	cvta.to.global.u64 	%rd11, %rd22;
$L__BB11_2:
	mul.lo.s64 	%rd120, %rd132, 5;
	mov.b64 	{%r47, %r48}, %rd120;
	shf.l.wrap.b32 	%r49, %r47, %r48, 7;
	shf.l.wrap.b32 	%r50, %r48, %r47, 7;
	mov.b64 	%rd121, {%r50, %r49};
	mul.lo.s64 	%rd122, %rd121, 9;
	shl.b64 	%rd123, %rd132, 17;
	xor.b64  	%rd124, %rd130, %rd131;
	xor.b64  	%rd125, %rd129, %rd132;
	xor.b64  	%rd132, %rd132, %rd124;
	xor.b64  	%rd131, %rd131, %rd125;
	xor.b64  	%rd130, %rd124, %rd123;
	mov.b64 	{%r51, %r52}, %rd125;
	shf.l.wrap.b32 	%r53, %r52, %r51, 13;
	shf.l.wrap.b32 	%r54, %r51, %r52, 13;
	mov.b64 	%rd129, {%r54, %r53};
	shr.u64 	%rd126, %rd122, 40;
	cvt.rn.f32.u64 	%f3, %rd126;
	mul.f32 	%f4, %f3, 0f33800000;
	setp.ge.f32 	%p2, %f4, %f1;
	selp.f32 	%f5, %f2, 0f00000000, %p2;
	shl.b64 	%rd127, %rd133, 2;
	add.s64 	%rd128, %rd11, %rd127;
	st.global.f32 	[%rd128], %f5;
	add.s64 	%rd133, %rd133, %rd2;
	setp.lt.u64 	%p3, %rd133, %rd23;
	@%p3 bra 	$L__BB11_2;
$L__BB11_3:
	ret;

}
	// .globl	dropout_inplace_float_kernel
.visible .entry dropout_inplace_float_kernel(
	.param .u64 .ptr .align 1 dropout_inplace_float_kernel_param_0,
	.param .u64 dropout_inplace_float_kernel_param_1,
	.param .f32 dropout_inplace_float_kernel_param_2,
	.param .f32 dropout_inplace_float_kernel_param_3,
	.param .u64 dropout_inplace_float_kernel_param_4
)
{
	.reg .pred 	%p<4>;
	.reg .b32 	%r<55>;
	.reg .b32 	%f<10>;
	.reg .b64 	%rd<134>;

	ld.param.u64 	%rd24, [dropout_inplace_float_kernel_param_0];
	ld.param.u64 	%rd26, [dropout_inplace_float_kernel_param_1];
	ld.param.f32 	%f3, [dropout_inplace_float_kernel_param_2];
	ld.param.f32 	%f4, [dropout_inplace_float_kernel_param_3];
	ld.param.u64 	%rd25, [dropout_inplace_float_kernel_param_4];
	mov.u32 	%r1, %ctaid.x;
	mov.u32 	%r2, %ntid.x;
	mov.u32 	%r3, %tid.x;
	mad.lo.s32 	%r4, %r1, %r2, %r3;
	cvt.u64.u32 	%rd133, %r4;
	mov.u32 	%r5, %nctaid.x;
	mul.lo.s32 	%r6, %r2, %r5;
	cvt.u64.u32 	%rd2, %r6;
	mad.lo.s64 	%rd27, %rd133, -7046029254386353131, %rd26;
	shr.u64 	%rd28, %rd27, 30;
	xor.b64  	%rd29, %rd28, %rd27;
	mul.lo.s64 	%rd30, %rd29, -4658895280553007687;
	shr.u64 	%rd31, %rd30, 27;
	xor.b64  	%rd32, %rd31, %rd30;
	mul.lo.s64 	%rd33, %rd32, -7723592293110705685;
	shr.u64 	%rd34, %rd33, 31;
	xor.b64  	%rd35, %rd34, %rd33;
	shr.u64 	%rd36, %rd33, 30;
	xor.b64  	%rd37, %rd36, %rd33;
	mul.lo.s64 	%rd38, %rd37, -4658895280553007687;
	shr.u64 	%rd39, %rd38, 27;
	xor.b64  	%rd40, %rd39, %rd38;
	mul.lo.s64 	%rd41, %rd40, -7723592293110705685;
	shr.u64 	%rd42, %rd41, 31;
	xor.b64  	%rd43, %rd42, %rd41;
	shr.u64 	%rd44, %rd41, 30;
	xor.b64  	%rd45, %rd44, %rd41;
	mul.lo.s64 	%rd46, %rd45, -4658895280553007687;
	shr.u64 	%rd47, %rd46, 27;
	xor.b64  	%rd48, %rd47, %rd46;
	mul.lo.s64 	%rd49, %rd48, -7723592293110705685;
	shr.u64 	%rd50, %rd49, 31;
	xor.b64  	%rd51, %rd50, %rd49;
	shr.u64 	%rd52, %rd49, 30;
	xor.b64  	%rd53, %rd52, %rd49;
	mul.lo.s64 	%rd54, %rd53, -4658895280553007687;
	shr.u64 	%rd55, %rd54, 27;
	xor.b64  	%rd56, %rd55, %rd54;
	mul.lo.s64 	%rd57, %rd56, -7723592293110705685;
	shr.u64 	%rd58, %rd57, 31;
	xor.b64  	%rd59, %rd58, %rd57;
	shl.b64 	%rd60, %rd43, 17;
	xor.b64  	%rd61, %rd51, %rd35;
	xor.b64  	%rd62, %rd59, %rd43;
	xor.b64  	%rd63, %rd43, %rd61;
	xor.b64  	%rd64, %rd35, %rd62;
	xor.b64  	%rd65, %rd61, %rd60;
	mov.b64 	{%r7, %r8}, %rd62;
	shf.l.wrap.b32 	%r9, %r8, %r7, 13;
	shf.l.wrap.b32 	%r10, %r7, %r8, 13;
	mov.b64 	%rd66, {%r10, %r9};
	shl.b64 	%rd67, %rd63, 17;
	xor.b64  	%rd68, %rd65, %rd64;
	xor.b64  	%rd69, %rd66, %rd63;
	xor.b64  	%rd70, %rd63, %rd68;
	xor.b64  	%rd71, %rd64, %rd69;
	xor.b64  	%rd72, %rd68, %rd67;
	mov.b64 	{%r11, %r12}, %rd69;
	shf.l.wrap.b32 	%r13, %r12, %r11, 13;
	shf.l.wrap.b32 	%r14, %r11, %r12, 13;
	mov.b64 	%rd73, {%r14, %r13};
	shl.b64 	%rd74, %rd70, 17;
	xor.b64  	%rd75, %rd72, %rd71;
	xor.b64  	%rd76, %rd73, %rd70;
	xor.b64  	%rd77, %rd70, %rd75;
	xor.b64  	%rd78, %rd71, %rd76;
	xor.b64  	%rd79, %rd75, %rd74;
	mov.b64 	{%r15, %r16}, %rd76;
	shf.l.wrap.b32 	%r17, %r16, %r15, 13;
	shf.l.wrap.b32 	%r18, %r15, %r16, 13;
	mov.b64 	%rd80, {%r18, %r17};
	shl.b64 	%rd81, %rd77, 17;
	xor.b64  	%rd82, %rd79, %rd78;
	xor.b64  	%rd83, %rd80, %rd77;
	xor.b64  	%rd84, %rd77, %rd82;
	xor.b64  	%rd85, %rd78, %rd83;
	xor.b64  	%rd86, %rd82, %rd81;
	mov.b64 	{%r19, %r20}, %rd83;
	shf.l.wrap.b32 	%r21, %r20, %r19, 13;
	shf.l.wrap.b32 	%r22, %r19, %r20, 13;
	mov.b64 	%rd87, {%r22, %r21};
	shl.b64 	%rd88, %rd84, 17;
	xor.b64  	%rd89, %rd86, %rd85;
	xor.b64  	%rd90, %rd87, %rd84;
	xor.b64  	%rd91, %rd84, %rd89;
	xor.b64  	%rd92, %rd85, %rd90;
	xor.b64  	%rd93, %rd89, %rd88;
	mov.b64 	{%r23, %r24}, %rd90;
	shf.l.wrap.b32 	%r25, %r24, %r23, 13;
	shf.l.wrap.b32 	%r26, %r23, %r24, 13;
	mov.b64 	%rd94, {%r26, %r25};
	shl.b64 	%rd95, %rd91, 17;
	xor.b64  	%rd96, %rd93, %rd92;
	xor.b64  	%rd97, %rd94, %rd91;
	xor.b64  	%rd98, %rd91, %rd96;
	xor.b64  	%rd99, %rd92, %rd97;
	xor.b64  	%rd100, %rd96, %rd95;
	mov.b64 	{%r27, %r28}, %rd97;
	shf.l.wrap.b32 	%r29, %r28, %r27, 13;
	shf.l.wrap.b32 	%r30, %r27, %r28, 13;
	mov.b64 	%rd101, {%r30, %r29};
	shl.b64 	%rd102, %rd98, 17;
	xor.b64  	%rd103, %rd100, %rd99;
	xor.b64  	%rd104, %rd101, %rd98;
	xor.b64  	%rd105, %rd98, %rd103;
	xor.b64  	%rd106, %rd99, %rd104;
	xor.b64  	%rd107, %rd103, %rd102;
	mov.b64 	{%r31, %r32}, %rd104;
	shf.l.wrap.b32 	%r33, %r32, %r31, 13;
	shf.l.wrap.b32 	%r34, %r31, %r32, 13;
	mov.b64 	%rd108, {%r34, %r33};
	shl.b64 	%rd109, %rd105, 17;
	xor.b64  	%rd110, %rd107, %rd106;
	xor.b64  	%rd111, %rd108, %rd105;
	xor.b64  	%rd112, %rd105, %rd110;
	xor.b64  	%rd113, %rd106, %rd111;
	xor.b64  	%rd114, %rd110, %rd109;
	mov.b64 	{%r35, %r36}, %rd111;
	shf.l.wrap.b32 	%r37, %r36, %r35, 13;
	shf.l.wrap.b32 	%r38, %r35, %r36, 13;
	mov.b64 	%rd115, {%r38, %r37};
	shl.b64 	%rd116, %rd112, 17;
	xor.b64  	%rd117, %rd114, %rd113;
	xor.b64  	%rd118, %rd115, %rd112;
	xor.b64  	%rd3, %rd112, %rd117;
	xor.b64  	%rd4, %rd113, %rd118;
	xor.b64  	%rd5, %rd117, %rd116;
	mov.b64 	{%r39, %r40}, %rd118;
	shf.l.wrap.b32 	%r41, %r40, %r39, 13;
	shf.l.wrap.b32 	%r42, %r39, %r40, 13;
	mov.b64 	%rd6, {%r42, %r41};
	setp.le.u64 	%p1, %rd25, %rd133;
	@%p1 bra 	$L__BB12_5;
	xor.b64  	%rd119, %rd5, %rd4;
	xor.b64  	%rd120, %rd6, %rd3;
	mov.b64 	{%r43, %r44}, %rd120;
	shf.l.wrap.b32 	%r45, %r44, %r43, 13;
	shf.l.wrap.b32 	%r46, %r43, %r44, 13;
	mov.b64 	%rd129, {%r46, %r45};
	shl.b64 	%rd121, %rd3, 17;
	xor.b64  	%rd130, %rd119, %rd121;
	xor.b64  	%rd131, %rd4, %rd120;
	xor.b64  	%rd132, %rd3, %rd119;
	cvta.to.global.u64 	%rd11, %rd24;
$L__BB12_2:
	mul.lo.s64 	%rd122, %rd132, 5;
	mov.b64 	{%r47, %r48}, %rd122;
	shf.l.wrap.b32 	%r49, %r47, %r48, 7;
	shf.l.wrap.b32 	%r50, %r48, %r47, 7;
	mov.b64 	%rd123, {%r50, %r49};
	mul.lo.s64 	%rd124, %rd123, 9;
	shl.b64 	%rd125, %rd132, 17;
	xor.b64  	%rd126, %rd130, %rd131;
	xor.b64  	%rd17, %rd129, %rd132;
	xor.b64  	%rd132, %rd132, %rd126;
	xor.b64  	%rd131, %rd131, %rd17;
	xor.b64  	%rd130, %rd126, %rd125;
	shr.u64 	%rd127, %rd124, 40;
	cvt.rn.f32.u64 	%f6, %rd127;
	mul.f32 	%f7, %f6, 0f33800000;
	setp.ltu.f32 	%p2, %f7, %f3;
	shl.b64 	%rd128, %rd133, 2;
	add.s64 	%rd21, %rd11, %rd128;
	mov.f32 	%f9, 0f00000000;
	@%p2 bra 	$L__BB12_4;
	ld.global.f32 	%f8, [%rd21];
	mul.f32 	%f9, %f4, %f8;
$L__BB12_4:
	st.global.f32 	[%rd21], %f9;
	add.s64 	%rd133, %rd133, %rd2;
	setp.lt.u64 	%p3, %rd133, %rd25;
	mov.b64 	{%r51, %r52}, %rd17;
	shf.l.wrap.b32 	%r53, %r52, %r51, 13;
	shf.l.wrap.b32 	%r54, %r51, %r52, 13;
	mov.b64 	%rd129, {%r54, %r53};
	@%p3 bra 	$L__BB12_2;
$L__BB12_5:
	ret;

}
	// .globl	randperm_kernel
.visible .entry randperm_kernel(
	.param .u64 .ptr .align 1 randperm_kernel_param_0,
	.param .u64 randperm_kernel_param_1,
	.param .u64 randperm_kernel_param_2
)
{
	.reg .pred 	%p<3>;
	.reg .b32 	%r<7>;
	.reg .b64 	%rd<11>;

	ld.param.u64 	%rd6, [randperm_kernel_param_0];
	ld.param.u64 	%rd7, [randperm_kernel_param_2];
	mov.u32 	%r2, %ctaid.x;
	mov.u32 	%r3, %ntid.x;
	mov.u32 	%r4, %tid.x;
	mad.lo.s32 	%r5, %r2, %r3, %r4;
	cvt.u64.u32 	%rd10, %r5;
	mov.u32 	%r6, %nctaid.x;
	mul.lo.s32 	%r1, %r3, %r6;
	setp.le.u64 	%p1, %rd7, %rd10;
	@%p1 bra 	$L__BB13_3;
	cvt.u64.u32 	%rd2, %r1;
	cvta.to.global.u64 	%rd3, %rd6;
$L__BB13_2:
	shl.b64 	%rd8, %rd10, 3;
	add.s64 	%rd9, %rd3, %rd8;
	st.global.u64 	[%rd9], %rd10;
	add.s64 	%rd10, %rd10, %rd2;
	setp.lt.u64 	%p2, %rd10, %rd7;
	@%p2 bra 	$L__BB13_2;
$L__BB13_3:
	ret;

}
	// .globl	random_swap_indices_kernel
.visible .entry random_swap_indices_kernel(
	.param .u64 .ptr .align 1 random_swap_indices_kernel_param_0,
	.param .u64 random_swap_indices_kernel_param_1,
	.param .u64 random_swap_indices_kernel_param_2
)
{
	.reg .pred 	%p<4>;
	.reg .b32 	%r<58>;
	.reg .b64 	%rd<140>;

	ld.param.u64 	%rd28, [random_swap_indices_kernel_param_0];
	ld.param.u64 	%rd30, [random_swap_indices_kernel_param_1];
	ld.param.u64 	%rd29, [random_swap_indices_kernel_param_2];
	mov.u32 	%r1, %ctaid.x;
	mov.u32 	%r2, %ntid.x;
	mov.u32 	%r3, %tid.x;
	mad.lo.s32 	%r4, %r1, %r2, %r3;
	cvt.u64.u32 	%rd138, %r4;
	mov.u32 	%r5, %nctaid.x;
	mul.lo.s32 	%r6, %r2, %r5;
	cvt.u64.u32 	%rd2, %r6;
	mad.lo.s64 	%rd31, %rd138, -7046029254386353131, %rd30;
	shr.u64 	%rd32, %rd31, 30;
	xor.b64  	%rd33, %rd32, %rd31;
	mul.lo.s64 	%rd34, %rd33, -4658895280553007687;
	shr.u64 	%rd35, %rd34, 27;
	xor.b64  	%rd36, %rd35, %rd34;
	mul.lo.s64 	%rd37, %rd36, -7723592293110705685;
	shr.u64 	%rd38, %rd37, 31;
	xor.b64  	%rd39, %rd38, %rd37;
	shr.u64 	%rd40, %rd37, 30;
	xor.b64  	%rd41, %rd40, %rd37;
	mul.lo.s64 	%rd42, %rd41, -4658895280553007687;
	shr.u64 	%rd43, %rd42, 27;
	xor.b64  	%rd44, %rd43, %rd42;
	mul.lo.s64 	%rd45, %rd44, -7723592293110705685;
	shr.u64 	%rd46, %rd45, 31;
	xor.b64  	%rd47, %rd46, %rd45;
	shr.u64 	%rd48, %rd45, 30;
	xor.b64  	%rd49, %rd48, %rd45;
	mul.lo.s64 	%rd50, %rd49, -4658895280553007687;
	shr.u64 	%rd51, %rd50, 27;
	xor.b64  	%rd52, %rd51, %rd50;
	mul.lo.s64 	%rd53, %rd52, -7723592293110705685;
	shr.u64 	%rd54, %rd53, 31;
	xor.b64  	%rd55, %rd54, %rd53;
	shr.u64 	%rd56, %rd53, 30;
	xor.b64  	%rd57, %rd56, %rd53;
	mul.lo.s64 	%rd58, %rd57, -4658895280553007687;
	shr.u64 	%rd59, %rd58, 27;
	xor.b64  	%rd60, %rd59, %rd58;
	mul.lo.s64 	%rd61, %rd60, -7723592293110705685;
	shr.u64 	%rd62, %rd61, 31;
	xor.b64  	%rd63, %rd62, %rd61;
	shl.b64 	%rd64, %rd47, 17;
	xor.b64  	%rd65, %rd55, %rd39;
	xor.b64  	%rd66, %rd63, %rd47;
	xor.b64  	%rd67, %rd47, %rd65;
	xor.b64  	%rd68, %rd39, %rd66;
	xor.b64  	%rd69, %rd65, %rd64;
	mov.b64 	{%r7, %r8}, %rd66;
	shf.l.wrap.b32 	%r9, %r8, %r7, 13;
	shf.l.wrap.b32 	%r10, %r7, %r8, 13;
	mov.b64 	%rd70, {%r10, %r9};
	shl.b64 	%rd71, %rd67, 17;
	xor.b64  	%rd72, %rd69, %rd68;
	xor.b64  	%rd73, %rd70, %rd67;
	xor.b64  	%rd74, %rd67, %rd72;
	xor.b64  	%rd75, %rd68, %rd73;
	xor.b64  	%rd76, %rd72, %rd71;
	mov.b64 	{%r11, %r12}, %rd73;
	shf.l.wrap.b32 	%r13, %r12, %r11, 13;
	shf.l.wrap.b32 	%r14, %r11, %r12, 13;
	mov.b64 	%rd77, {%r14, %r13};
	shl.b64 	%rd78, %rd74, 17;
	xor.b64  	%rd79, %rd76, %rd75;
	xor.b64  	%rd80, %rd77, %rd74;
	xor.b64  	%rd81, %rd74, %rd79;
	xor.b64  	%rd82, %rd75, %rd80;
	xor.b64  	%rd83, %rd79, %rd78;
	mov.b64 	{%r15, %r16}, %rd80;
	shf.l.wrap.b32 	%r17, %r16, %r15, 13;
	shf.l.wrap.b32 	%r18, %r15, %r16, 13;
	mov.b64 	%rd84, {%r18, %r17};
	shl.b64 	%rd85, %rd81, 17;
	xor.b64  	%rd86, %rd83, %rd82;
	xor.b64  	%rd87, %rd84, %rd81;
	xor.b64  	%rd88, %rd81, %rd86;
	xor.b64  	%rd89, %rd82, %rd87;
	xor.b64  	%rd90, %rd86, %rd85;
	mov.b64 	{%r19, %r20}, %rd87;
	shf.l.wrap.b32 	%r21, %r20, %r19, 13;
	shf.l.wrap.b32 	%r22, %r19, %r20, 13;
	mov.b64 	%rd91, {%r22, %r21};
	shl.b64 	%rd92, %rd88, 17;
	xor.b64  	%rd93, %rd90, %rd89;
	xor.b64  	%rd94, %rd91, %rd88;
	xor.b64  	%rd95, %rd88, %rd93;
	xor.b64  	%rd96, %rd89, %rd94;
	xor.b64  	%rd97, %rd93, %rd92;
	mov.b64 	{%r23, %r24}, %rd94;
	shf.l.wrap.b32 	%r25, %r24, %r23, 13;
	shf.l.wrap.b32 	%r26, %r23, %r24, 13;
	mov.b64 	%rd98, {%r26, %r25};
	shl.b64 	%rd99, %rd95, 17;
	xor.b64  	%rd100, %rd97, %rd96;
	xor.b64  	%rd101, %rd98, %rd95;
	xor.b64  	%rd102, %rd95, %rd100;
	xor.b64  	%rd103, %rd96, %rd101;
	xor.b64  	%rd104, %rd100, %rd99;
	mov.b64 	{%r27, %r28}, %rd101;
	shf.l.wrap.b32 	%r29, %r28, %r27, 13;
	shf.l.wrap.b32 	%r30, %r27, %r28, 13;
	mov.b64 	%rd105, {%r30, %r29};
	shl.b64 	%rd106, %rd102, 17;
	xor.b64  	%rd107, %rd104, %rd103;
	xor.b64  	%rd108, %rd105, %rd102;
	xor.b64  	%rd109, %rd102, %rd107;
	xor.b64  	%rd110, %rd103, %rd108;
	xor.b64  	%rd111, %rd107, %rd106;
	mov.b64 	{%r31, %r32}, %rd108;
	shf.l.wrap.b32 	%r33, %r32, %r31, 13;
	shf.l.wrap.b32 	%r34, %r31, %r32, 13;
	mov.b64 	%rd112, {%r34, %r33};
	shl.b64 	%rd113, %rd109, 17;
	xor.b64  	%rd114, %rd111, %rd110;
	xor.b64  	%rd115, %rd112, %rd109;
	xor.b64  	%rd116, %rd109, %rd114;
	xor.b64  	%rd117, %rd110, %rd115;
	xor.b64  	%rd118, %rd114, %rd113;
	mov.b64 	{%r35, %r36}, %rd115;
	shf.l.wrap.b32 	%r37, %r36, %r35, 13;
	shf.l.wrap.b32 	%r38, %r35, %r36, 13;
	mov.b64 	%rd119, {%r38, %r37};
	shl.b64 	%rd120, %rd116, 17;
	xor.b64  	%rd121, %rd118, %rd117;
	xor.b64  	%rd122, %rd119, %rd116;
	xor.b64  	%rd3, %rd116, %rd121;
	xor.b64  	%rd4, %rd117, %rd122;
	xor.b64  	%rd5, %rd121, %rd120;
	mov.b64 	{%r39, %r40}, %rd122;
	shf.l.wrap.b32 	%r41, %r40, %r39, 13;
	shf.l.wrap.b32 	%r42, %r39, %r40, 13;
	mov.b64 	%rd6, {%r42, %r41};
	setp.le.u64 	%p1, %rd29, %rd138;
	@%p1 bra 	$L__BB14_6;
	xor.b64  	%rd123, %rd5, %rd4;
	xor.b64  	%rd124, %rd6, %rd3;
	mov.b64 	{%r43, %r44}, %rd124;
	shf.l.wrap.b32 	%r45, %r44, %r43, 13;
	shf.l.wrap.b32 	%r46, %r43, %r44, 13;
	mov.b64 	%rd134, {%r46, %r45};
	shl.b64 	%rd125, %rd3, 17;
	xor.b64  	%rd135, %rd123, %rd125;
	xor.b64  	%rd136, %rd4, %rd124;
	xor.b64  	%rd137, %rd3, %rd123;
	cvta.to.global.u64 	%rd11, %rd28;
$L__BB14_2:
	mul.lo.s64 	%rd126, %rd137, 5;
	mov.b64 	{%r47, %r48}, %rd126;
	shf.l.wrap.b32 	%r49, %r47, %r48, 7;
	shf.l.wrap.b32 	%r50, %r48, %r47, 7;
	mov.b64 	%rd127, {%r50, %r49};
	mul.lo.s64 	%rd17, %rd127, 9;
	shl.b64 	%rd128, %rd137, 17;
	xor.b64  	%rd129, %rd135, %rd136;
	xor.b64  	%rd18, %rd134, %rd137;
	xor.b64  	%rd137, %rd137, %rd129;
	xor.b64  	%rd136, %rd136, %rd18;
	xor.b64  	%rd135, %rd129, %rd128;
	add.s64 	%rd22, %rd138, 1;
	or.b64  	%rd130, %rd17, %rd22;
	and.b64  	%rd131, %rd130, -4294967296;
	setp.ne.s64 	%p2, %rd131, 0;
	@%p2 bra 	$L__BB14_4;
	cvt.u32.u64 	%r51, %rd22;
	cvt.u32.u64 	%r52, %rd17;
	rem.u32 	%r53, %r52, %r51;
	cvt.u64.u32 	%rd139, %r53;
	bra.uni 	$L__BB14_5;
$L__BB14_4:
	rem.u64 	%rd139, %rd17, %rd22;
$L__BB14_5:
	shl.b64 	%rd132, %rd138, 3;
	add.s64 	%rd133, %rd11, %rd132;
	st.global.u64 	[%rd133], %rd139;
	add.s64 	%rd138, %rd138, %rd2;
	setp.lt.u64 	%p3, %rd138, %rd29;
	mov.b64 	{%r54, %r55}, %rd18;
	shf.l.wrap.b32 	%r56, %r55, %r54, 13;
	shf.l.wrap.b32 	%r57, %r54, %r55, 13;
	mov.b64 	%rd134, {%r57, %r56};
	@%p3 bra 	$L__BB14_2;
$L__BB14_6:
	ret;

}
	// .globl	multinomial_kernel
.visible .entry multinomial_kernel(
	.param .u64 .ptr .align 1 multinomial_kernel_param_0,
	.param .u64 .ptr .align 1 multinomial_kernel_param_1,
	.param .u64 .ptr .align 1 multinomial_kernel_param_2,
	.param .u64 multinomial_kernel_param_3,
	.param .u64 multinomial_kernel_param_4,
	.param .u64 multinomial_kernel_param_5
)
{
	.reg .pred 	%p<7>;
	.reg .b32 	%r<55>;
	.reg .b32 	%f<6>;
	.reg .b64 	%rd<158>;

	ld.param.u64 	%rd29, [multinomial_kernel_param_0];
	ld.param.u64 	%rd30, [multinomial_kernel_param_2];
	ld.param.u64 	%rd31, [multinomial_kernel_param_3];
	ld.param.u64 	%rd27, [multinomial_kernel_param_4];
	ld.param.u64 	%rd28, [multinomial_kernel_param_5];
	cvta.to.global.u64 	%rd1, %rd29;
	cvta.to.global.u64 	%rd2, %rd30;
	mov.u32 	%r1, %ctaid.x;
	mov.u32 	%r2, %ntid.x;
	mov.u32 	%r3, %tid.x;
	mad.lo.s32 	%r4, %r1, %r2, %r3;
	cvt.u64.u32 	%rd150, %r4;
	mov.u32 	%r5, %nctaid.x;
	mul.lo.s32 	%r6, %r2, %r5;
	cvt.u64.u32 	%rd4, %r6;
	mad.lo.s64 	%rd32, %rd150, -7046029254386353131, %rd31;
	shr.u64 	%rd33, %rd32, 30;
	xor.b64  	%rd34, %rd33, %rd32;
	mul.lo.s64 	%rd35, %rd34, -4658895280553007687;
	shr.u64 	%rd36, %rd35, 27;
	xor.b64  	%rd37, %rd36, %rd35;
	mul.lo.s64 	%rd5, %rd37, -7723592293110705685;
	shl.b64 	%rd38, %rd27, 2;
	add.s64 	%rd39, %rd2, %rd38;
	ld.global.nc.f32 	%f1, [%rd39+-4];
	setp.le.u64 	%p1, %rd28, %rd150;
	@%p1 bra 	$L__BB15_6;
	setp.eq.s64 	%p2, %rd27, 0;
	@%p2 bra 	$L__BB15_7;
	shr.u64 	%rd40, %rd5, 31;
	xor.b64  	%rd41, %rd40, %rd5;
	shr.u64 	%rd42, %rd5, 30;
	xor.b64  	%rd43, %rd42, %rd5;
	mul.lo.s64 	%rd44, %rd43, -4658895280553007687;
	shr.u64 	%rd45, %rd44, 27;
	xor.b64  	%rd46, %rd45, %rd44;
	mul.lo.s64 	%rd47, %rd46, -7723592293110705685;
	shr.u64 	%rd48, %rd47, 31;
	xor.b64  	%rd49, %rd48, %rd47;
	shr.u64 	%rd50, %rd47, 30;
	xor.b64  	%rd51, %rd50, %rd47;
	mul.lo.s64 	%rd52, %rd51, -4658895280553007687;
	shr.u64 	%rd53, %rd52, 27;
	xor.b64  	%rd54, %rd53, %rd52;
	mul.lo.s64 	%rd55, %rd54, -7723592293110705685;
	shr.u64 	%rd56, %rd55, 30;
	xor.b64  	%rd57, %rd56, %rd55;
	mul.lo.s64 	%rd58, %rd57, -4658895280553007687;
	shr.u64 	%rd59, %rd58, 27;
	xor.b64  	%rd60, %rd59, %rd58;
	mul.lo.s64 	%rd61, %rd60, -7723592293110705685;
	shr.u64 	%rd62, %rd55, 31;
	xor.b64  	%rd63, %rd62, %rd55;
	xor.b64  	%rd64, %rd63, %rd41;
	shr.u64 	%rd65, %rd61, 31;
	xor.b64  	%rd66, %rd65, %rd61;
	xor.b64  	%rd67, %rd66, %rd49;
	xor.b64  	%rd68, %rd49, %rd64;
	xor.b64  	%rd69, %rd41, %rd67;
	shl.b64 	%rd70, %rd49, 17;
	xor.b64  	%rd71, %rd64, %rd70;
	xor.b64  	%rd72, %rd71, %rd69;
	mov.b64 	{%r7, %r8}, %rd67;
	shf.l.wrap.b32 	%r9, %r8, %r7, 13;
	shf.l.wrap.b32 	%r10, %r7, %r8, 13;
	mov.b64 	%rd73, {%r10, %r9};
	xor.b64  	%rd74, %rd73, %rd68;
	xor.b64  	%rd75, %rd68, %rd72;
	xor.b64  	%rd76, %rd69, %rd74;
	shl.b64 	%rd77, %rd68, 17;
	xor.b64  	%rd78, %rd72, %rd77;
	xor.b64  	%rd79, %rd78, %rd76;
	mov.b64 	{%r11, %r12}, %rd74;
	shf.l.wrap.b32 	%r13, %r12, %r11, 13;
	shf.l.wrap.b32 	%r14, %r11, %r12, 13;
	mov.b64 	%rd80, {%r14, %r13};
	xor.b64  	%rd81, %rd80, %rd75;
	xor.b64  	%rd82, %rd75, %rd79;
	xor.b64  	%rd83, %rd76, %rd81;
	shl.b64 	%rd84, %rd75, 17;
	xor.b64  	%rd85, %rd79, %rd84;
	xor.b64  	%rd86, %rd85, %rd83;
	mov.b64 	{%r15, %r16}, %rd81;
	shf.l.wrap.b32 	%r17, %r16, %r15, 13;
	shf.l.wrap.b32 	%r18, %r15, %r16, 13;
	mov.b64 	%rd87, {%r18, %r17};
	xor.b64  	%rd88, %rd87, %rd82;
	xor.b64  	%rd89, %rd82, %rd86;
	xor.b64  	%rd90, %rd83, %rd88;
	shl.b64 	%rd91, %rd82, 17;
	xor.b64  	%rd92, %rd86, %rd91;
	xor.b64  	%rd93, %rd92, %rd90;
	mov.b64 	{%r19, %r20}, %rd88;
	shf.l.wrap.b32 	%r21, %r20, %r19, 13;
	shf.l.wrap.b32 	%r22, %r19, %r20, 13;
	mov.b64 	%rd94, {%r22, %r21};
	xor.b64  	%rd95, %rd94, %rd89;
	xor.b64  	%rd96, %rd89, %rd93;
	xor.b64  	%rd97, %rd90, %rd95;
	shl.b64 	%rd98, %rd89, 17;
	xor.b64  	%rd99, %rd93, %rd98;
	xor.b64  	%rd100, %rd99, %rd97;
	mov.b64 	{%r23, %r24}, %rd95;
	shf.l.wrap.b32 	%r25, %r24, %r23, 13;
	shf.l.wrap.b32 	%r26, %r23, %r24, 13;
	mov.b64 	%rd101, {%r26, %r25};
	xor.b64  	%rd102, %rd101, %rd96;
	xor.b64  	%rd103, %rd96, %rd100;
	xor.b64  	%rd104, %rd97, %rd102;
	shl.b64 	%rd105, %rd96, 17;
	xor.b64  	%rd106, %rd100, %rd105;
	xor.b64  	%rd107, %rd106, %rd104;
	mov.b64 	{%r27, %r28}, %rd102;
	shf.l.wrap.b32 	%r29, %r28, %r27, 13;
	shf.l.wrap.b32 	%r30, %r27, %r28, 13;
	mov.b64 	%rd108, {%r30, %r29};
	xor.b64  	%rd109, %rd108, %rd103;
	xor.b64  	%rd110, %rd103, %rd107;
	xor.b64  	%rd111, %rd104, %rd109;
	shl.b64 	%rd112, %rd103, 17;
	xor.b64  	%rd113, %rd107, %rd112;
	xor.b64  	%rd114, %rd113, %rd111;
	mov.b64 	{%r31, %r32}, %rd109;
	shf.l.wrap.b32 	%r33, %r32, %r31, 13;
	shf.l.wrap.b32 	%r34, %r31, %r32, 13;
	mov.b64 	%rd115, {%r34, %r33};
	xor.b64  	%rd116, %rd115, %rd110;
	xor.b64  	%rd117, %rd110, %rd114;
	xor.b64  	%rd118, %rd111, %rd116;
	shl.b64 	%rd119, %rd110, 17;
	xor.b64  	%rd120, %rd114, %rd119;
	xor.b64  	%rd121, %rd120, %rd118;
	mov.b64 	{%r35, %r36}, %rd116;
	shf.l.wrap.b32 	%r37, %r36, %r35, 13;
	shf.l.wrap.b32 	%r38, %r35, %r36, 13;
	mov.b64 	%rd122, {%r38, %r37};
	xor.b64  	%rd123, %rd122, %rd117;
	xor.b64  	%rd124, %rd117, %rd121;
	xor.b64  	%rd125, %rd118, %rd123;
	mov.b64 	{%r39, %r40}, %rd123;
	shf.l.wrap.b32 	%r41, %r40, %r39, 13;
	shf.l.wrap.b32 	%r42, %r39, %r40, 13;
	mov.b64 	%rd126, {%r42, %r41};
	xor.b64  	%rd127, %rd126, %rd124;
	shl.b64 	%rd128, %rd117, 17;
	xor.b64  	%rd129, %rd121, %rd128;
	xor.b64  	%rd130, %rd129, %rd125;
	shl.b64 	%rd131, %rd124, 17;
	xor.b64  	%rd152, %rd130, %rd131;
	xor.b64  	%rd153, %rd125, %rd127;
	xor.b64  	%rd154, %rd124, %rd130;
	mov.b64 	{%r43, %r44}, %rd127;
	shf.l.wrap.b32 	%r45, %r44, %r43, 13;
	shf.l.wrap.b32 	%r46, %r43, %r44, 13;
	mov.b64 	%rd151, {%r46, %r45};
$L__BB15_3:
	mul.lo.s64 	%rd133, %rd154, 5;
	mov.b64 	{%r47, %r48}, %rd133;
	shf.l.wrap.b32 	%r49, %r47, %r48, 7;
	shf.l.wrap.b32 	%r50, %r48, %r47, 7;
	mov.b64 	%rd134, {%r50, %r49};
	mul.lo.s64 	%rd135, %rd134, 9;
	shl.b64 	%rd136, %rd154, 17;
	xor.b64  	%rd137, %rd152, %rd153;
	xor.b64  	%rd17, %rd151, %rd154;
	xor.b64  	%rd154, %rd154, %rd137;
	xor.b64  	%rd153, %rd153, %rd17;
	xor.b64  	%rd152, %rd137, %rd136;
	shr.u64 	%rd138, %rd135, 40;
	cvt.rn.f32.u64 	%f3, %rd138;
	mul.f32 	%f4, %f3, 0f33800000;
	mul.f32 	%f2, %f1, %f4;
	mov.b64 	%rd157, 0;
	mov.u64 	%rd156, %rd27;
$L__BB15_4:
	sub.s64 	%rd139, %rd156, %rd157;
	shr.u64 	%rd140, %rd139, 1;
	add.s64 	%rd141, %rd140, %rd157;
	shl.b64 	%rd142, %rd141, 2;
	add.s64 	%rd143, %rd2, %rd142;
	ld.global.nc.f32 	%f5, [%rd143];
	setp.le.f32 	%p3, %f5, %f2;
	add.s64 	%rd144, %rd141, 1;
	selp.b64 	%rd157, %rd144, %rd157, %p3;
	selp.b64 	%rd156, %rd156, %rd141, %p3;
	setp.lt.u64 	%p4, %rd157, %rd156;
	@%p4 bra 	$L__BB15_4;
	shl.b64 	%rd145, %rd150, 3;
	add.s64 	%rd146, %rd1, %rd145;
	st.global.u64 	[%rd146], %rd157;
	add.s64 	%rd150, %rd150, %rd4;
	setp.lt.u64 	%p5, %rd150, %rd28;
	mov.b64 	{%r51, %r52}, %rd17;
	shf.l.wrap.b32 	%r53, %r52, %r51, 13;
	shf.l.wrap.b32 	%r54, %r51, %r52, 13;
	mov.b64 	%rd151, {%r54, %r53};
	@%p5 bra 	$L__BB15_3;
$L__BB15_6:
	ret;
$L__BB15_7:
	shl.b64 	%rd147, %rd150, 3;
	add.s64 	%rd148, %rd1, %rd147;
	mov.b64 	%rd149, 0;
	st.global.u64 	[%rd148], %rd149;
	add.s64 	%rd150, %rd150, %rd4;
	setp.lt.u64 	%p6, %rd150, %rd28;
	@%p6 bra 	$L__BB15_7;
	bra.uni 	$L__BB15_6;

}
	// .globl	gumbel_softmax_kernel
.visible .entry gumbel_softmax_kernel(
	.param .u64 .ptr .align 1 gumbel_softmax_kernel_param_0,
	.param .u64 .ptr .align 1 gumbel_softmax_kernel_param_1,
	.param .u64 gumbel_softmax_kernel_param_2,
	.param .u64 gumbel_softmax_kernel_param_3,
	.param .u64 gumbel_softmax_kernel_param_4
)
{
	.reg .pred 	%p<23>;
	.reg .b32 	%r<95>;
	.reg .b32 	%f<141>;
	.reg .b64 	%rd<229>;

	ld.param.u64 	%rd61, [gumbel_softmax_kernel_param_0];
	ld.param.u64 	%rd62, [gumbel_softmax_kernel_param_1];
	ld.param.u64 	%rd63, [gumbel_softmax_kernel_param_2];
	ld.param.u64 	%rd59, [gumbel_softmax_kernel_param_3];
	ld.param.u64 	%rd60, [gumbel_softmax_kernel_param_4];
	cvta.to.global.u64 	%rd1, %rd62;
	cvta.to.global.u64 	%rd2, %rd61;
	mov.u32 	%r1, %ctaid.x;
	mov.u32 	%r2, %ntid.x;
	mov.u32 	%r3, %tid.x;
	mad.lo.s32 	%r4, %r1, %r2, %r3;
	cvt.u64.u32 	%rd205, %r4;
	mov.u32 	%r5, %nctaid.x;
	mul.lo.s32 	%r6, %r2, %r5;
	cvt.u64.u32 	%rd4, %r6;
	mad.lo.s64 	%rd64, %rd205, -7046029254386353131, %rd63;
	shr.u64 	%rd65, %rd64, 30;
	xor.b64  	%rd66, %rd65, %rd64;
	mul.lo.s64 	%rd67, %rd66, -4658895280553007687;
	shr.u64 	%rd68, %rd67, 27;
	xor.b64  	%rd69, %rd68, %rd67;
	mul.lo.s64 	%rd70, %rd69, -7723592293110705685;
	shr.u64 	%rd71, %rd70, 31;
	xor.b64  	%rd72, %rd71, %rd70;
	shr.u64 	%rd73, %rd70, 30;
	xor.b64  	%rd74, %rd73, %rd70;
	mul.lo.s64 	%rd75, %rd74, -4658895280553007687;
	shr.u64 	%rd76, %rd75, 27;
	xor.b64  	%rd77, %rd76, %rd75;
	mul.lo.s64 	%rd78, %rd77, -7723592293110705685;
	shr.u64 	%rd79, %rd78, 31;
	xor.b64  	%rd80, %rd79, %rd78;
	shr.u64 	%rd81, %rd78, 30;
	xor.b64  	%rd82, %rd81, %rd78;
	mul.lo.s64 	%rd83, %rd82, -4658895280553007687;
	shr.u64 	%rd84, %rd83, 27;
	xor.b64  	%rd85, %rd84, %rd83;
	mul.lo.s64 	%rd86, %rd85, -7723592293110705685;
	shr.u64 	%rd87, %rd86, 31;
	xor.b64  	%rd88, %rd87, %rd86;
	shr.u64 	%rd89, %rd86, 30;
	xor.b64  	%rd90, %rd89, %rd86;
	mul.lo.s64 	%rd91, %rd90, -4658895280553007687;
	shr.u64 	%rd92, %rd91, 27;
	xor.b64  	%rd93, %rd92, %rd91;
	mul.lo.s64 	%rd94, %rd93, -7723592293110705685;
	shr.u64 	%rd95, %rd94, 31;
	xor.b64  	%rd96, %rd95, %rd94;
	shl.b64 	%rd97, %rd80, 17;
	xor.b64  	%rd98, %rd88, %rd72;
	xor.b64  	%rd99, %rd96, %rd80;
	xor.b64  	%rd100, %rd80, %rd98;
	xor.b64  	%rd101, %rd72, %rd99;
	xor.b64  	%rd102, %rd98, %rd97;
	mov.b64 	{%r7, %r8}, %rd99;
	shf.l.wrap.b32 	%r9, %r8, %r7, 13;
	shf.l.wrap.b32 	%r10, %r7, %r8, 13;
	mov.b64 	%rd103, {%r10, %r9};
	shl.b64 	%rd104, %rd100, 17;
	xor.b64  	%rd105, %rd102, %rd101;
	xor.b64  	%rd106, %rd103, %rd100;
	xor.b64  	%rd107, %rd100, %rd105;
	xor.b64  	%rd108, %rd101, %rd106;
	xor.b64  	%rd109, %rd105, %rd104;
	mov.b64 	{%r11, %r12}, %rd106;
	shf.l.wrap.b32 	%r13, %r12, %r11, 13;
	shf.l.wrap.b32 	%r14, %r11, %r12, 13;
	mov.b64 	%rd110, {%r14, %r13};
	shl.b64 	%rd111, %rd107, 17;
	xor.b64  	%rd112, %rd109, %rd108;
	xor.b64  	%rd113, %rd110, %rd107;
	xor.b64  	%rd114, %rd107, %rd112;
	xor.b64  	%rd115, %rd108, %rd113;
	xor.b64  	%rd116, %rd112, %rd111;
	mov.b64 	{%r15, %r16}, %rd113;
	shf.l.wrap.b32 	%r17, %r16, %r15, 13;
	shf.l.wrap.b32 	%r18, %r15, %r16, 13;
	mov.b64 	%rd117, {%r18, %r17};
	shl.b64 	%rd118, %rd114, 17;
	xor.b64  	%rd119, %rd116, %rd115;
	xor.b64  	%rd120, %rd117, %rd114;
	xor.b64  	%rd121, %rd114, %rd119;
	xor.b64  	%rd122, %rd115, %rd120;
	xor.b64  	%rd123, %rd119, %rd118;
	mov.b64 	{%r19, %r20}, %rd120;
	shf.l.wrap.b32 	%r21, %r20, %r19, 13;
	shf.l.wrap.b32 	%r22, %r19, %r20, 13;
	mov.b64 	%rd124, {%r22, %r21};
	shl.b64 	%rd125, %rd121, 17;
	xor.b64  	%rd126, %rd123, %rd122;
	xor.b64  	%rd127, %rd124, %rd121;
	xor.b64  	%rd128, %rd121, %rd126;
	xor.b64  	%rd129, %rd122, %rd127;
	xor.b64  	%rd130, %rd126, %rd125;
	mov.b64 	{%r23, %r24}, %rd127;
	shf.l.wrap.b32 	%r25, %r24, %r23, 13;
	shf.l.wrap.b32 	%r26, %r23, %r24, 13;
	mov.b64 	%rd131, {%r26, %r25};
	shl.b64 	%rd132, %rd128, 17;
	xor.b64  	%rd133, %rd130, %rd129;
	xor.b64  	%rd134, %rd131, %rd128;
	xor.b64  	%rd135, %rd128, %rd133;
	xor.b64  	%rd136, %rd129, %rd134;
	xor.b64  	%rd137, %rd133, %rd132;
	mov.b64 	{%r27, %r28}, %rd134;
	shf.l.wrap.b32 	%r29, %r28, %r27, 13;
	shf.l.wrap.b32 	%r30, %r27, %r28, 13;
	mov.b64 	%rd138, {%r30, %r29};
	shl.b64 	%rd139, %rd135, 17;
	xor.b64  	%rd140, %rd137, %rd136;
	xor.b64  	%rd141, %rd138, %rd135;
	xor.b64  	%rd142, %rd135, %rd140;
	xor.b64  	%rd143, %rd136, %rd141;
	xor.b64  	%rd144, %rd140, %rd139;
	mov.b64 	{%r31, %r32}, %rd141;
	shf.l.wrap.b32 	%r33, %r32, %r31, 13;
	shf.l.wrap.b32 	%r34, %r31, %r32, 13;
	mov.b64 	%rd145, {%r34, %r33};
	shl.b64 	%rd146, %rd142, 17;
	xor.b64  	%rd147, %rd144, %rd143;
	xor.b64  	%rd148, %rd145, %rd142;
	xor.b64  	%rd149, %rd142, %rd147;
	xor.b64  	%rd150, %rd143, %rd148;
	xor.b64  	%rd151, %rd147, %rd146;
	mov.b64 	{%r35, %r36}, %rd148;
	shf.l.wrap.b32 	%r37, %r36, %r35, 13;
	shf.l.wrap.b32 	%r38, %r35, %r36, 13;
	mov.b64 	%rd152, {%r38, %r37};
	shl.b64 	%rd153, %rd149, 17;
	xor.b64  	%rd154, %rd151, %rd150;
	xor.b64  	%rd155, %rd152, %rd149;
	xor.b64  	%rd5, %rd149, %rd154;
	xor.b64  	%rd6, %rd150, %rd155;
	xor.b64  	%rd7, %rd154, %rd153;
	mov.b64 	{%r39, %r40}, %rd155;
	shf.l.wrap.b32 	%r41, %r40, %r39, 13;
	shf.l.wrap.b32 	%r42, %r39, %r40, 13;
	mov.b64 	%rd8, {%r42, %r41};
	setp.le.u64 	%p1, %rd59, %rd205;
	@%p1 bra 	$L__BB16_9;
	setp.ne.s64 	%p2, %rd60, 0;
	@%p2 bra 	$L__BB16_2;
	bra.uni 	$L__BB16_10;
$L__BB16_2:
	xor.b64  	%rd156, %rd7, %rd6;
	xor.b64  	%rd157, %rd8, %rd5;
	mov.b64 	{%r43, %r44}, %rd157;
	shf.l.wrap.b32 	%r45, %r44, %r43, 13;
	shf.l.wrap.b32 	%r46, %r43, %r44, 13;
	mov.b64 	%rd216, {%r46, %r45};
	and.b64  	%rd10, %rd60, 1;
	and.b64  	%rd11, %rd60, -2;
	shl.b64 	%rd158, %rd5, 17;
	xor.b64  	%rd215, %rd156, %rd158;
	xor.b64  	%rd214, %rd6, %rd157;
	xor.b64  	%rd213, %rd5, %rd156;
$L__BB16_3:
	setp.eq.s64 	%p3, %rd60, 1;
	mov.f32 	%f140, 0fFF800000;
	mov.b64 	%rd222, 0;
	mov.u64 	%rd217, %rd222;
	@%p3 bra 	$L__BB16_6;
	mul.lo.s64 	%rd162, %rd60, %rd205;
	shl.b64 	%rd163, %rd162, 2;
	add.s64 	%rd164, %rd1, %rd163;
	add.s64 	%rd206, %rd164, 4;
	mov.f32 	%f140, 0fFF800000;
	mov.b64 	%rd211, 0;
	mov.u64 	%rd217, %rd211;
$L__BB16_5:
	mul.lo.s64 	%rd165, %rd213, 5;
	mov.b64 	{%r47, %r48}, %rd165;
	shf.l.wrap.b32 	%r49, %r47, %r48, 7;
	shf.l.wrap.b32 	%r50, %r48, %r47, 7;
	mov.b64 	%rd166, {%r50, %r49};
	mul.lo.s64 	%rd167, %rd166, 9;
	shl.b64 	%rd168, %rd213, 17;
	xor.b64  	%rd169, %rd215, %rd214;
	xor.b64  	%rd170, %rd216, %rd213;
	xor.b64  	%rd171, %rd213, %rd169;
	xor.b64  	%rd172, %rd214, %rd170;
	xor.b64  	%rd173, %rd169, %rd168;
	mov.b64 	{%r51, %r52}, %rd170;
	shf.l.wrap.b32 	%r53, %r52, %r51, 13;
	shf.l.wrap.b32 	%r54, %r51, %r52, 13;
	mov.b64 	%rd174, {%r54, %r53};
	shr.u64 	%rd175, %rd167, 40;
	cvt.rn.f32.u64 	%f6, %rd175;
	mul.f32 	%f7, %f6, 0f33800000;
	max.f32 	%f8, %f7, 0f2EDBE6FF;
	mov.b32 	%r55, %f8;
	add.s32 	%r56, %r55, -1059760811;
	and.b32  	%r57, %r56, -8388608;
	sub.s32 	%r58, %r55, %r57;
	mov.b32 	%f9, %r58;
	cvt.rn.f32.s32 	%f10, %r57;
	fma.rn.f32 	%f11, %f10, 0f34000000, 0f00000000;
	add.f32 	%f12, %f9, 0fBF800000;
	fma.rn.f32 	%f13, %f12, 0fBE055027, 0f3E1039F6;
	fma.rn.f32 	%f14, %f13, %f12, 0fBDF8CDCC;
	fma.rn.f32 	%f15, %f14, %f12, 0f3E0F2955;
	fma.rn.f32 	%f16, %f15, %f12, 0fBE2AD8B9;
	fma.rn.f32 	%f17, %f16, %f12, 0f3E4CED0B;
	fma.rn.f32 	%f18, %f17, %f12, 0fBE7FFF22;
	fma.rn.f32 	%f19, %f18, %f12, 0f3EAAAA78;
	fma.rn.f32 	%f20, %f19, %f12, 0fBF000000;
	mul.f32 	%f21, %f12, %f20;
	fma.rn.f32 	%f22, %f21, %f12, %f12;
	fma.rn.f32 	%f23, %f11, 0f3F317218, %f22;
	setp.gt.u32 	%p4, %r55, 2139095039;
	fma.rn.f32 	%f24, %f8, 0f7F800000, 0f7F800000;
	selp.f32 	%f25, %f24, %f23, %p4;
	neg.f32 	%f26, %f25;
	setp.gt.f32 	%p5, %f25, 0f80800000;
	mul.f32 	%f27, %f25, 0fCB000000;
	selp.f32 	%f28, %f27, %f26, %p5;
	selp.f32 	%f29, 0fC1B80000, 0f00000000, %p5;
	mov.b32 	%r59, %f28;
	add.s32 	%r60, %r59, -1059760811;
	and.b32  	%r61, %r60, -8388608;
	sub.s32 	%r62, %r59, %r61;
	mov.b32 	%f30, %r62;
	cvt.rn.f32.s32 	%f31, %r61;
	fma.rn.f32 	%f32, %f31, 0f34000000, %f29;
	add.f32 	%f33, %f30, 0fBF800000;
	fma.rn.f32 	%f34, %f33, 0fBE055027, 0f3E1039F6;
	fma.rn.f32 	%f35, %f34, %f33, 0fBDF8CDCC;
	fma.rn.f32 	%f36, %f35, %f33, 0f3E0F2955;
	fma.rn.f32 	%f37, %f36, %f33, 0fBE2AD8B9;
	fma.rn.f32 	%f38, %f37, %f33, 0f3E4CED0B;
	fma.rn.f32 	%f39, %f38, %f33, 0fBE7FFF22;
	fma.rn.f32 	%f40, %f39, %f33, 0f3EAAAA78;
	fma.rn.f32 	%f41, %f40, %f33, 0fBF000000;
	mul.f32 	%f42, %f33, %f41;
	fma.rn.f32 	%f43, %f42, %f33, %f33;
	fma.rn.f32 	%f44, %f32, 0f3F317218, %f43;
	setp.gt.u32 	%p6, %r59, 2139095039;
	fma.rn.f32 	%f45, %f28, 0f7F800000, 0f7F800000;
	selp.f32 	%f46, %f45, %f44, %p6;
	setp.eq.f32 	%p7, %f28, 0f00000000;
	selp.f32 	%f47, 0fFF800000, %f46, %p7;
	ld.global.nc.f32 	%f48, [%rd206+-4];
	sub.f32 	%f49, %f48, %f47;
	setp.gt.f32 	%p8, %f49, %f140;
	selp.f32 	%f50, %f49, %f140, %p8;
	selp.b64 	%rd176, %rd211, %rd217, %p8;
	mul.lo.s64 	%rd177, %rd171, 5;
	mov.b64 	{%r63, %r64}, %rd177;
	shf.l.wrap.b32 	%r65, %r63, %r64, 7;
	shf.l.wrap.b32 	%r66, %r64, %r63, 7;
	mov.b64 	%rd178, {%r66, %r65};
	mul.lo.s64 	%rd179, %rd178, 9;
	shl.b64 	%rd180, %rd171, 17;
	xor.b64  	%rd181, %rd173, %rd172;
	xor.b64  	%rd182, %rd174, %rd171;
	xor.b64  	%rd213, %rd171, %rd181;
	xor.b64  	%rd214, %rd172, %rd182;
	xor.b64  	%rd215, %rd181, %rd180;
	mov.b64 	{%r67, %r68}, %rd182;
	shf.l.wrap.b32 	%r69, %r68, %r67, 13;
	shf.l.wrap.b32 	%r70, %r67, %r68, 13;
	mov.b64 	%rd216, {%r70, %r69};
	shr.u64 	%rd183, %rd179, 40;
	cvt.rn.f32.u64 	%f51, %rd183;
	mul.f32 	%f52, %f51, 0f33800000;
	max.f32 	%f53, %f52, 0f2EDBE6FF;
	mov.b32 	%r71, %f53;
	add.s32 	%r72, %r71, -1059760811;
	and.b32  	%r73, %r72, -8388608;
	sub.s32 	%r74, %r71, %r73;
	mov.b32 	%f54, %r74;
	cvt.rn.f32.s32 	%f55, %r73;
	fma.rn.f32 	%f56, %f55, 0f34000000, 0f00000000;
	add.f32 	%f57, %f54, 0fBF800000;
	fma.rn.f32 	%f58, %f57, 0fBE055027, 0f3E1039F6;
	fma.rn.f32 	%f59, %f58, %f57, 0fBDF8CDCC;
	fma.rn.f32 	%f60, %f59, %f57, 0f3E0F2955;
	fma.rn.f32 	%f61, %f60, %f57, 0fBE2AD8B9;
	fma.rn.f32 	%f62, %f61, %f57, 0f3E4CED0B;
	fma.rn.f32 	%f63, %f62, %f57, 0fBE7FFF22;
	fma.rn.f32 	%f64, %f63, %f57, 0f3EAAAA78;
	fma.rn.f32 	%f65, %f64, %f57, 0fBF000000;
	mul.f32 	%f66, %f57, %f65;
	fma.rn.f32 	%f67, %f66, %f57, %f57;
	fma.rn.f32 	%f68, %f56, 0f3F317218, %f67;
	setp.gt.u32 	%p9, %r71, 2139095039;
	fma.rn.f32 	%f69, %f53, 0f7F800000, 0f7F800000;
	selp.f32 	%f70, %f69, %f68, %p9;
	neg.f32 	%f71, %f70;
	setp.gt.f32 	%p10, %f70, 0f80800000;
	mul.f32 	%f72, %f70, 0fCB000000;
	selp.f32 	%f73, %f72, %f71, %p10;
	selp.f32 	%f74, 0fC1B80000, 0f00000000, %p10;
	mov.b32 	%r75, %f73;
	add.s32 	%r76, %r75, -1059760811;
	and.b32  	%r77, %r76, -8388608;
	sub.s32 	%r78, %r75, %r77;
	mov.b32 	%f75, %r78;
	cvt.rn.f32.s32 	%f76, %r77;
	fma.rn.f32 	%f77, %f76, 0f34000000, %f74;
	add.f32 	%f78, %f75, 0fBF800000;
	fma.rn.f32 	%f79, %f78, 0fBE055027, 0f3E1039F6;
	fma.rn.f32 	%f80, %f79, %f78, 0fBDF8CDCC;
	fma.rn.f32 	%f81, %f80, %f78, 0f3E0F2955;
	fma.rn.f32 	%f82, %f81, %f78, 0fBE2AD8B9;
	fma.rn.f32 	%f83, %f82, %f78, 0f3E4CED0B;
	fma.rn.f32 	%f84, %f83, %f78, 0fBE7FFF22;
	fma.rn.f32 	%f85, %f84, %f78, 0f3EAAAA78;
	fma.rn.f32 	%f86, %f85, %f78, 0fBF000000;
	mul.f32 	%f87, %f78, %f86;
	fma.rn.f32 	%f88, %f87, %f78, %f78;
	fma.rn.f32 	%f89, %f77, 0f3F317218, %f88;
	setp.gt.u32 	%p11, %r75, 2139095039;
	fma.rn.f32 	%f90, %f73, 0f7F800000, 0f7F800000;
	selp.f32 	%f91, %f90, %f89, %p11;
	setp.eq.f32 	%p12, %f73, 0f00000000;
	selp.f32 	%f92, 0fFF800000, %f91, %p12;
	ld.global.nc.f32 	%f93, [%rd206];
	sub.f32 	%f94, %f93, %f92;
	setp.gt.f32 	%p13, %f94, %f50;
	selp.f32 	%f140, %f94, %f50, %p13;
	add.s64 	%rd184, %rd211, 1;
	selp.b64 	%rd217, %rd184, %rd176, %p13;
	add.s64 	%rd206, %rd206, 8;
	add.s64 	%rd211, %rd211, 2;
	setp.ne.s64 	%p14, %rd211, %rd11;
	mov.u64 	%rd222, %rd11;
	@%p14 bra 	$L__BB16_5;
$L__BB16_6:
	setp.eq.s64 	%p15, %rd10, 0;
	@%p15 bra 	$L__BB16_8;
	mul.lo.s64 	%rd185, %rd213, 5;
	mov.b64 	{%r79, %r80}, %rd185;
	shf.l.wrap.b32 	%r81, %r79, %r80, 7;
	shf.l.wrap.b32 	%r82, %r80, %r79, 7;
	mov.b64 	%rd186, {%r82, %r81};
	mul.lo.s64 	%rd187, %rd186, 9;
	shl.b64 	%rd188, %rd213, 17;
	xor.b64  	%rd189, %rd215, %rd214;
	xor.b64  	%rd190, %rd216, %rd213;
	xor.b64  	%rd213, %rd213, %rd189;
	xor.b64  	%rd214, %rd214, %rd190;
	xor.b64  	%rd215, %rd189, %rd188;
	mov.b64 	{%r83, %r84}, %rd190;
	shf.l.wrap.b32 	%r85, %r84, %r83, 13;
	shf.l.wrap.b32 	%r86, %r83, %r84, 13;
	mov.b64 	%rd216, {%r86, %r85};
	shr.u64 	%rd191, %rd187, 40;
	cvt.rn.f32.u64 	%f95, %rd191;
	mul.f32 	%f96, %f95, 0f33800000;
	max.f32 	%f97, %f96, 0f2EDBE6FF;
	mov.b32 	%r87, %f97;
	add.s32 	%r88, %r87, -1059760811;
	and.b32  	%r89, %r88, -8388608;
	sub.s32 	%r90, %r87, %r89;
	mov.b32 	%f98, %r90;
	cvt.rn.f32.s32 	%f99, %r89;
	fma.rn.f32 	%f100, %f99, 0f34000000, 0f00000000;
	add.f32 	%f101, %f98, 0fBF800000;
	fma.rn.f32 	%f102, %f101, 0fBE055027, 0f3E1039F6;
	fma.rn.f32 	%f103, %f102, %f101, 0fBDF8CDCC;
	fma.rn.f32 	%f104, %f103, %f101, 0f3E0F2955;
	fma.rn.f32 	%f105, %f104, %f101, 0fBE2AD8B9;
	fma.rn.f32 	%f106, %f105, %f101, 0f3E4CED0B;
	fma.rn.f32 	%f107, %f106, %f101, 0fBE7FFF22;
	fma.rn.f32 	%f108, %f107, %f101, 0f3EAAAA78;
	fma.rn.f32 	%f109, %f108, %f101, 0fBF000000;
	mul.f32 	%f110, %f101, %f109;
	fma.rn.f32 	%f111, %f110, %f101, %f101;
	fma.rn.f32 	%f112, %f100, 0f3F317218, %f111;
	setp.gt.u32 	%p16, %r87, 2139095039;
	fma.rn.f32 	%f113, %f97, 0f7F800000, 0f7F800000;
	selp.f32 	%f114, %f113, %f112, %p16;
	neg.f32 	%f115, %f114;
	setp.gt.f32 	%p17, %f114, 0f80800000;
	mul.f32 	%f116, %f114, 0fCB000000;
	selp.f32 	%f117, %f116, %f115, %p17;
	selp.f32 	%f118, 0fC1B80000, 0f00000000, %p17;
	mov.b32 	%r91, %f117;
	add.s32 	%r92, %r91, -1059760811;
	and.b32  	%r93, %r92, -8388608;
	sub.s32 	%r94, %r91, %r93;
	mov.b32 	%f119, %r94;
	cvt.rn.f32.s32 	%f120, %r93;
	fma.rn.f32 	%f121, %f120, 0f34000000, %f118;
	add.f32 	%f122, %f119, 0fBF800000;
	fma.rn.f32 	%f123, %f122, 0fBE055027, 0f3E1039F6;
	fma.rn.f32 	%f124, %f123, %f122, 0fBDF8CDCC;
	fma.rn.f32 	%f125, %f124, %f122, 0f3E0F2955;
	fma.rn.f32 	%f126, %f125, %f122, 0fBE2AD8B9;
	fma.rn.f32 	%f127, %f126, %f122, 0f3E4CED0B;
	fma.rn.f32 	%f128, %f127, %f122, 0fBE7FFF22;
	fma.rn.f32 	%f129, %f128, %f122, 0f3EAAAA78;
	fma.rn.f32 	%f130, %f129, %f122, 0fBF000000;
	mul.f32 	%f131, %f122, %f130;
	fma.rn.f32 	%f132, %f131, %f122, %f122;
	fma.rn.f32 	%f133, %f121, 0f3F317218, %f132;
	setp.gt.u32 	%p18, %r91, 2139095039;
	fma.rn.f32 	%f134, %f117, 0f7F800000, 0f7F800000;
	selp.f32 	%f135, %f134, %f133, %p18;
	setp.eq.f32 	%p19, %f117, 0f00000000;
	selp.f32 	%f136, 0fFF800000, %f135, %p19;
	mad.lo.s64 	%rd192, %rd205, %rd60, %rd222;
	shl.b64 	%rd193, %rd192, 2;
	add.s64 	%rd194, %rd1, %rd193;
	ld.global.nc.f32 	%f137, [%rd194];
	sub.f32 	%f138, %f137, %f136;
	setp.gt.f32 	%p20, %f138, %f140;
	selp.b64 	%rd217, %rd222, %rd217, %p20;
$L__BB16_8:
	shl.b64 	%rd195, %rd205, 3;
	add.s64 	%rd196, %rd2, %rd195;
	st.global.u64 	[%rd196], %rd217;
	add.s64 	%rd205, %rd205, %rd4;
	setp.lt.u64 	%p21, %rd205, %rd59;
	@%p21 bra 	$L__BB16_3;
$L__BB16_9:
	ret;
$L__BB16_10:
	shl.b64 	%rd197, %rd205, 3;
	add.s64 	%rd198, %rd2, %rd197;
	mov.b64 	%rd199, 0;
	st.global.u64 	[%rd198], %rd199;
	add.s64 	%rd205, %rd205, %rd4;
	setp.lt.u64 	%p22, %rd205, %rd59;
	@%p22 bra 	$L__BB16_10;
	bra.uni 	$L__BB16_9;

}
	// .globl	poisson_float_kernel
.visible .entry poisson_float_kernel(
	.param .u64 .ptr .align 1 poisson_float_kernel_param_0,
	.param .u64 poisson_float_kernel_param_1,
	.param .f32 poisson_float_kernel_param_2,
	.param .u64 poisson_float_kernel_param_3
)
{
	.reg .pred 	%p<6>;
	.reg .b32 	%r<61>;
	.reg .b32 	%f<22>;
	.reg .b64 	%rd<142>;

	ld.param.u64 	%rd26, [poisson_float_kernel_param_0];
	ld.param.u64 	%rd28, [poisson_float_kernel_param_1];
	ld.param.f32 	%f5, [poisson_float_kernel_param_2];
	ld.param.u64 	%rd27, [poisson_float_kernel_param_3];
	mov.u32 	%r3, %ctaid.x;
	mov.u32 	%r4, %ntid.x;
	mov.u32 	%r5, %tid.x;
	mad.lo.s32 	%r6, %r3, %r4, %r5;
	cvt.u64.u32 	%rd137, %r6;
	mov.u32 	%r7, %nctaid.x;
	mul.lo.s32 	%r8, %r4, %r7;
	cvt.u64.u32 	%rd2, %r8;
	mad.lo.s64 	%rd29, %rd137, -7046029254386353131, %rd28;
	shr.u64 	%rd30, %rd29, 30;
	xor.b64  	%rd31, %rd30, %rd29;
	mul.lo.s64 	%rd32, %rd31, -4658895280553007687;
	shr.u64 	%rd33, %rd32, 27;
	xor.b64  	%rd34, %rd33, %rd32;
	mul.lo.s64 	%rd35, %rd34, -7723592293110705685;
	shr.u64 	%rd36, %rd35, 31;
	xor.b64  	%rd37, %rd36, %rd35;
	shr.u64 	%rd38, %rd35, 30;
	xor.b64  	%rd39, %rd38, %rd35;
	mul.lo.s64 	%rd40, %rd39, -4658895280553007687;
	shr.u64 	%rd41, %rd40, 27;
	xor.b64  	%rd42, %rd41, %rd40;
	mul.lo.s64 	%rd43, %rd42, -7723592293110705685;
	shr.u64 	%rd44, %rd43, 31;
	xor.b64  	%rd45, %rd44, %rd43;
	shr.u64 	%rd46, %rd43, 30;
	xor.b64  	%rd47, %rd46, %rd43;
	mul.lo.s64 	%rd48, %rd47, -4658895280553007687;
	shr.u64 	%rd49, %rd48, 27;
	xor.b64  	%rd50, %rd49, %rd48;
	mul.lo.s64 	%rd51, %rd50, -7723592293110705685;
	shr.u64 	%rd52, %rd51, 31;
	xor.b64  	%rd53, %rd52, %rd51;
	shr.u64 	%rd54, %rd51, 30;
	xor.b64  	%rd55, %rd54, %rd51;
	mul.lo.s64 	%rd56, %rd55, -4658895280553007687;
	shr.u64 	%rd57, %rd56, 27;
	xor.b64  	%rd58, %rd57, %rd56;
	mul.lo.s64 	%rd59, %rd58, -7723592293110705685;
	shr.u64 	%rd60, %rd59, 31;
	xor.b64  	%rd61, %rd60, %rd59;
	shl.b64 	%rd62, %rd45, 17;
	xor.b64  	%rd63, %rd53, %rd37;
	xor.b64  	%rd64, %rd61, %rd45;
	xor.b64  	%rd65, %rd45, %rd63;
	xor.b64  	%rd66, %rd37, %rd64;
	xor.b64  	%rd67, %rd63, %rd62;
	mov.b64 	{%r9, %r10}, %rd64;
	shf.l.wrap.b32 	%r11, %r10, %r9, 13;
	shf.l.wrap.b32 	%r12, %r9, %r10, 13;
	mov.b64 	%rd68, {%r12, %r11};
	shl.b64 	%rd69, %rd65, 17;
	xor.b64  	%rd70, %rd67, %rd66;
	xor.b64  	%rd71, %rd68, %rd65;
	xor.b64  	%rd72, %rd65, %rd70;
	xor.b64  	%rd73, %rd66, %rd71;
	xor.b64  	%rd74, %rd70, %rd69;
	mov.b64 	{%r13, %r14}, %rd71;
	shf.l.wrap.b32 	%r15, %r14, %r13, 13;
	shf.l.wrap.b32 	%r16, %r13, %r14, 13;
	mov.b64 	%rd75, {%r16, %r15};
	shl.b64 	%rd76, %rd72, 17;
	xor.b64  	%rd77, %rd74, %rd73;
	xor.b64  	%rd78, %rd75, %rd72;
	xor.b64  	%rd79, %rd72, %rd77;
	xor.b64  	%rd80, %rd73, %rd78;
	xor.b64  	%rd81, %rd77, %rd76;
	mov.b64 	{%r17, %r18}, %rd78;
	shf.l.wrap.b32 	%r19, %r18, %r17, 13;
	shf.l.wrap.b32 	%r20, %r17, %r18, 13;
	mov.b64 	%rd82, {%r20, %r19};
	shl.b64 	%rd83, %rd79, 17;
	xor.b64  	%rd84, %rd81, %rd80;
	xor.b64  	%rd85, %rd82, %rd79;
	xor.b64  	%rd86, %rd79, %rd84;
	xor.b64  	%rd87, %rd80, %rd85;
	xor.b64  	%rd88, %rd84, %rd83;
	mov.b64 	{%r21, %r22}, %rd85;
	shf.l.wrap.b32 	%r23, %r22, %r21, 13;
	shf.l.wrap.b32 	%r24, %r21, %r22, 13;
	mov.b64 	%rd89, {%r24, %r23};
	shl.b64 	%rd90, %rd86, 17;
	xor.b64  	%rd91, %rd88, %rd87;
	xor.b64  	%rd92, %rd89, %rd86;
	xor.b64  	%rd93, %rd86, %rd91;
	xor.b64  	%rd94, %rd87, %rd92;
	xor.b64  	%rd95, %rd91, %rd90;
	mov.b64 	{%r25, %r26}, %rd92;
	shf.l.wrap.b32 	%r27, %r26, %r25, 13;
	shf.l.wrap.b32 	%r28, %r25, %r26, 13;
	mov.b64 	%rd96, {%r28, %r27};
	shl.b64 	%rd97, %rd93, 17;
	xor.b64  	%rd98, %rd95, %rd94;
	xor.b64  	%rd99, %rd96, %rd93;
	xor.b64  	%rd100, %rd93, %rd98;
	xor.b64  	%rd101, %rd94, %rd99;
	xor.b64  	%rd102, %rd98, %rd97;
	mov.b64 	{%r29, %r30}, %rd99;
	shf.l.wrap.b32 	%r31, %r30, %r29, 13;
	shf.l.wrap.b32 	%r32, %r29, %r30, 13;
	mov.b64 	%rd103, {%r32, %r31};
	shl.b64 	%rd104, %rd100, 17;
	xor.b64  	%rd105, %rd102, %rd101;
	xor.b64  	%rd106, %rd103, %rd100;
	xor.b64  	%rd107, %rd100, %rd105;
	xor.b64  	%rd108, %rd101, %rd106;
	xor.b64  	%rd109, %rd105, %rd104;
	mov.b64 	{%r33, %r34}, %rd106;
	shf.l.wrap.b32 	%r35, %r34, %r33, 13;
	shf.l.wrap.b32 	%r36, %r33, %r34, 13;
	mov.b64 	%rd110, {%r36, %r35};
	shl.b64 	%rd111, %rd107, 17;
	xor.b64  	%rd112, %rd109, %rd108;
	xor.b64  	%rd113, %rd110, %rd107;
	xor.b64  	%rd114, %rd107, %rd112;
	xor.b64  	%rd115, %rd108, %rd113;
	xor.b64  	%rd116, %rd112, %rd111;
	mov.b64 	{%r37, %r38}, %rd113;
	shf.l.wrap.b32 	%r39, %r38, %r37, 13;
	shf.l.wrap.b32 	%r40, %r37, %r38, 13;
	mov.b64 	%rd117, {%r40, %r39};
	shl.b64 	%rd118, %rd114, 17;
	xor.b64  	%rd119, %rd116, %rd115;
	xor.b64  	%rd120, %rd117, %rd114;
	xor.b64  	%rd3, %rd114, %rd119;
	xor.b64  	%rd4, %rd115, %rd120;
	xor.b64  	%rd5, %rd119, %rd118;
	mov.b64 	{%r41, %r42}, %rd120;
	shf.l.wrap.b32 	%r43, %r42, %r41, 13;
	shf.l.wrap.b32 	%r44, %r41, %r42, 13;
	mov.b64 	%rd6, {%r44, %r43};
	neg.f32 	%f1, %f5;
	setp.le.u64 	%p1, %rd27, %rd137;
	@%p1 bra 	$L__BB17_5;
	xor.b64  	%rd121, %rd5, %rd4;
	xor.b64  	%rd122, %rd6, %rd3;
	fma.rn.f32 	%f6, %f1, 0f3BBB989D, 0f3F000000;
	cvt.sat.f32.f32 	%f7, %f6;
	mov.f32 	%f8, 0f4B400001;
	mov.f32 	%f9, 0f437C0000;
	fma.rm.f32 	%f10, %f7, %f9, %f8;
	mov.b64 	{%r45, %r46}, %rd122;
	shf.l.wrap.b32 	%r47, %r46, %r45, 13;
	shf.l.wrap.b32 	%r48, %r45, %r46, 13;
	mov.b64 	%rd138, {%r48, %r47};
	add.f32 	%f11, %f10, 0fCB40007F;
	neg.f32 	%f12, %f11;
	fma.rn.f32 	%f13, %f1, 0f3FB8AA3B, %f12;
	fma.rn.f32 	%f14, %f1, 0f32A57060, %f13;
	ex2.approx.ftz.f32 	%f15, %f14;
	mov.b32 	%r49, %f10;
	shl.b32 	%r50, %r49, 23;
	mov.b32 	%f16, %r50;
	mul.f32 	%f2, %f15, %f16;
	shl.b64 	%rd123, %rd3, 17;
	xor.b64  	%rd139, %rd121, %rd123;
	xor.b64  	%rd140, %rd4, %rd122;
	xor.b64  	%rd141, %rd3, %rd121;
	cvta.to.global.u64 	%rd11, %rd26;
$L__BB17_2:
	mov.f32 	%f21, 0f3F800000;
	mov.b32 	%r60, 0;
$L__BB17_3:
	mov.u32 	%r1, %r60;
	add.s32 	%r60, %r1, 1;
	mul.lo.s64 	%rd124, %rd141, 5;
	mov.b64 	{%r52, %r53}, %rd124;
	shf.l.wrap.b32 	%r54, %r52, %r53, 7;
	shf.l.wrap.b32 	%r55, %r53, %r52, 7;
	mov.b64 	%rd125, {%r55, %r54};
	mul.lo.s64 	%rd126, %rd125, 9;
	shl.b64 	%rd127, %rd141, 17;
	xor.b64  	%rd128, %rd139, %rd140;
	xor.b64  	%rd129, %rd138, %rd141;
	xor.b64  	%rd141, %rd141, %rd128;
	xor.b64  	%rd140, %rd140, %rd129;
	xor.b64  	%rd139, %rd128, %rd127;
	mov.b64 	{%r56, %r57}, %rd129;
	shf.l.wrap.b32 	%r58, %r57, %r56, 13;
	shf.l.wrap.b32 	%r59, %r56, %r57, 13;
	mov.b64 	%rd138, {%r59, %r58};
	shr.u64 	%rd130, %rd126, 40;
	cvt.rn.f32.u64 	%f18, %rd130;
	mul.f32 	%f19, %f18, 0f33800000;
	mul.f32 	%f21, %f21, %f19;
	setp.gt.f32 	%p2, %f21, %f2;
	setp.lt.u32 	%p3, %r1, 999;
	and.pred  	%p4, %p2, %p3;
	@%p4 bra 	$L__BB17_3;
	cvt.rn.f32.u32 	%f20, %r1;
	shl.b64 	%rd131, %rd137, 2;
	add.s64 	%rd132, %rd11, %rd131;
	st.global.f32 	[%rd132], %f20;
	add.s64 	%rd137, %rd137, %rd2;
	setp.lt.u64 	%p5, %rd137, %rd27;
	@%p5 bra 	$L__BB17_2;
$L__BB17_5:
	ret;

}
	// .globl	gamma_float_kernel
.visible .entry gamma_float_kernel(
	.param .u64 .ptr .align 1 gamma_float_kernel_param_0,
	.param .u64 gamma_float_kernel_param_1,
	.param .f32 gamma_float_kernel_param_2,
	.param .f32 gamma_float_kernel_param_3,
	.param .u64 gamma_float_kernel_param_4
)
{
	.local .align 4 .b8 	__local_depot18[28];
	.reg .b64 	%SP;
	.reg .b64 	%SPL;
	.reg .pred 	%p<73>;
	.reg .b32 	%r<239>;
	.reg .b32 	%f<386>;
	.reg .b64 	%rd<285>;
	.reg .b64 	%fd<5>;

	mov.u64 	%SPL, __local_depot18;
	ld.param.u64 	%rd70, [gamma_float_kernel_param_1];
	ld.param.f32 	%f38, [gamma_float_kernel_param_2];
	ld.param.u64 	%rd69, [gamma_float_kernel_param_4];
	add.u64 	%rd1, %SPL, 0;
	mov.u32 	%r29, %ctaid.x;
	mov.u32 	%r30, %ntid.x;
	mov.u32 	%r31, %tid.x;
	mad.lo.s32 	%r32, %r29, %r30, %r31;
	cvt.u64.u32 	%rd263, %r32;
	mad.lo.s64 	%rd72, %rd263, -7046029254386353131, %rd70;
	shr.u64 	%rd73, %rd72, 30;
	xor.b64  	%rd74, %rd73, %rd72;
	mul.lo.s64 	%rd75, %rd74, -4658895280553007687;
	shr.u64 	%rd76, %rd75, 27;
	xor.b64  	%rd77, %rd76, %rd75;
	mul.lo.s64 	%rd78, %rd77, -7723592293110705685;
	shr.u64 	%rd79, %rd78, 31;
	xor.b64  	%rd80, %rd79, %rd78;
	shr.u64 	%rd81, %rd78, 30;
	xor.b64  	%rd82, %rd81, %rd78;
	mul.lo.s64 	%rd83, %rd82, -4658895280553007687;
	shr.u64 	%rd84, %rd83, 27;
	xor.b64  	%rd85, %rd84, %rd83;
	mul.lo.s64 	%rd86, %rd85, -7723592293110705685;
	shr.u64 	%rd87, %rd86, 31;
	xor.b64  	%rd88, %rd87, %rd86;
	shr.u64 	%rd89, %rd86, 30;
	xor.b64  	%rd90, %rd89, %rd86;
	mul.lo.s64 	%rd91, %rd90, -4658895280553007687;
	shr.u64 	%rd92, %rd91, 27;
	xor.b64  	%rd93, %rd92, %rd91;
	mul.lo.s64 	%rd94, %rd93, -7723592293110705685;
	shr.u64 	%rd95, %rd94, 31;
	xor.b64  	%rd96, %rd95, %rd94;
	shr.u64 	%rd97, %rd94, 30;
	xor.b64  	%rd98, %rd97, %rd94;
	mul.lo.s64 	%rd99, %rd98, -4658895280553007687;
	shr.u64 	%rd100, %rd99, 27;
	xor.b64  	%rd101, %rd100, %rd99;
	mul.lo.s64 	%rd102, %rd101, -7723592293110705685;
	shr.u64 	%rd103, %rd102, 31;
	xor.b64  	%rd104, %rd103, %rd102;
	shl.b64 	%rd105, %rd88, 17;
	xor.b64  	%rd106, %rd96, %rd80;
	xor.b64  	%rd107, %rd104, %rd88;
	xor.b64  	%rd108, %rd88, %rd106;
	xor.b64  	%rd109, %rd80, %rd107;
	xor.b64  	%rd110, %rd106, %rd105;
	mov.b64 	{%r33, %r34}, %rd107;
	shf.l.wrap.b32 	%r35, %r34, %r33, 13;
	shf.l.wrap.b32 	%r36, %r33, %r34, 13;
	mov.b64 	%rd111, {%r36, %r35};
	shl.b64 	%rd112, %rd108, 17;
	xor.b64  	%rd113, %rd110, %rd109;
	xor.b64  	%rd114, %rd111, %rd108;
	xor.b64  	%rd115, %rd108, %rd113;
	xor.b64  	%rd116, %rd109, %rd114;
	xor.b64  	%rd117, %rd113, %rd112;
	mov.b64 	{%r37, %r38}, %rd114;
	shf.l.wrap.b32 	%r39, %r38, %r37, 13;
	shf.l.wrap.b32 	%r40, %r37, %r38, 13;
	mov.b64 	%rd118, {%r40, %r39};
	shl.b64 	%rd119, %rd115, 17;
	xor.b64  	%rd120, %rd117, %rd116;
	xor.b64  	%rd121, %rd118, %rd115;
	xor.b64  	%rd122, %rd115, %rd120;
	xor.b64  	%rd123, %rd116, %rd121;
	xor.b64  	%rd124, %rd120, %rd119;
	mov.b64 	{%r41, %r42}, %rd121;
	shf.l.wrap.b32 	%r43, %r42, %r41, 13;
	shf.l.wrap.b32 	%r44, %r41, %r42, 13;
	mov.b64 	%rd125, {%r44, %r43};
	shl.b64 	%rd126, %rd122, 17;
	xor.b64  	%rd127, %rd124, %rd123;
	xor.b64  	%rd128, %rd125, %rd122;
	xor.b64  	%rd129, %rd122, %rd127;
	xor.b64  	%rd130, %rd123, %rd128;
	xor.b64  	%rd131, %rd127, %rd126;
	mov.b64 	{%r45, %r46}, %rd128;
	shf.l.wrap.b32 	%r47, %r46, %r45, 13;
	shf.l.wrap.b32 	%r48, %r45, %r46, 13;
	mov.b64 	%rd132, {%r48, %r47};
	shl.b64 	%rd133, %rd129, 17;
	xor.b64  	%rd134, %rd131, %rd130;
	xor.b64  	%rd135, %rd132, %rd129;
	xor.b64  	%rd136, %rd129, %rd134;
	xor.b64  	%rd137, %rd130, %rd135;
	xor.b64  	%rd138, %rd134, %rd133;
	mov.b64 	{%r49, %r50}, %rd135;
	shf.l.wrap.b32 	%r51, %r50, %r49, 13;
	shf.l.wrap.b32 	%r52, %r49, %r50, 13;
	mov.b64 	%rd139, {%r52, %r51};
	shl.b64 	%rd140, %rd136, 17;
	xor.b64  	%rd141, %rd138, %rd137;
	xor.b64  	%rd142, %rd139, %rd136;
	xor.b64  	%rd143, %rd136, %rd141;
	xor.b64  	%rd144, %rd137, %rd142;
	xor.b64  	%rd145, %rd141, %rd140;
	mov.b64 	{%r53, %r54}, %rd142;
	shf.l.wrap.b32 	%r55, %r54, %r53, 13;
	shf.l.wrap.b32 	%r56, %r53, %r54, 13;
	mov.b64 	%rd146, {%r56, %r55};
	shl.b64 	%rd147, %rd143, 17;
	xor.b64  	%rd148, %rd145, %rd144;
	xor.b64  	%rd149, %rd146, %rd143;
	xor.b64  	%rd150, %rd143, %rd148;
	xor.b64  	%rd151, %rd144, %rd149;
	xor.b64  	%rd152, %rd148, %rd147;
	mov.b64 	{%r57, %r58}, %rd149;
	shf.l.wrap.b32 	%r59, %r58, %r57, 13;
	shf.l.wrap.b32 	%r60, %r57, %r58, 13;
	mov.b64 	%rd153, {%r60, %r59};
	shl.b64 	%rd154, %rd150, 17;
	xor.b64  	%rd155, %rd152, %rd151;
	xor.b64  	%rd156, %rd153, %rd150;
	xor.b64  	%rd157, %rd150, %rd155;
	xor.b64  	%rd158, %rd151, %rd156;
	xor.b64  	%rd159, %rd155, %rd154;
	mov.b64 	{%r61, %r62}, %rd156;
	shf.l.wrap.b32 	%r63, %r62, %r61, 13;
	shf.l.wrap.b32 	%r64, %r61, %r62, 13;
	mov.b64 	%rd160, {%r64, %r63};
	shl.b64 	%rd161, %rd157, 17;
	xor.b64  	%rd162, %rd159, %rd158;
	xor.b64  	%rd163, %rd160, %rd157;
	xor.b64  	%rd164, %rd157, %rd162;
	xor.b64  	%rd165, %rd158, %rd163;
	xor.b64  	%rd166, %rd162, %rd161;
	mov.b64 	{%r65, %r66}, %rd163;
	shf.l.wrap.b32 	%r67, %r66, %r65, 13;
	shf.l.wrap.b32 	%r68, %r65, %r66, 13;
	mov.b64 	%rd167, {%r68, %r67};
	shl.b64 	%rd168, %rd164, 17;
	xor.b64  	%rd169, %rd166, %rd165;
	xor.b64  	%rd3, %rd167, %rd164;
	xor.b64  	%rd267, %rd164, %rd169;
	xor.b64  	%rd266, %rd165, %rd3;
	xor.b64  	%rd272, %rd169, %rd168;
	add.f32 	%f1, %f38, 0fBEAAAAAB;
	setp.le.u64 	%p1, %rd69, %rd263;
	@%p1 bra 	$L__BB18_40;
	mov.b64 	{%r69, %r70}, %rd3;
	shf.l.wrap.b32 	%r71, %r70, %r69, 13;
	shf.l.wrap.b32 	%r72, %r69, %r70, 13;
	mov.b64 	%rd271, {%r72, %r71};
	setp.ltu.f32 	%p2, %f38, 0f3F800000;
	add.f32 	%f40, %f38, 0f3F800000;
	add.f32 	%f2, %f40, 0fBEAAAAAB;
	rcp.rn.f32 	%f3, %f38;
	mul.f32 	%f41, %f3, 0f3F000000;
	cvt.rzi.f32.f32 	%f42, %f41;
	add.f32 	%f43, %f42, %f42;
	sub.f32 	%f44, %f3, %f43;
	abs.f32 	%f4, %f44;
	@%p2 bra 	$L__BB18_6;
	mul.f32 	%f45, %f1, 0f41100000;
	sqrt.rn.f32 	%f46, %f45;
	rcp.rn.f32 	%f5, %f46;
$L__BB18_3:
	mul.lo.s64 	%rd170, %rd267, 5;
	mov.b64 	{%r73, %r74}, %rd170;
	shf.l.wrap.b32 	%r75, %r73, %r74, 7;
	shf.l.wrap.b32 	%r76, %r74, %r73, 7;
	mov.b64 	%rd171, {%r76, %r75};
	mul.lo.s64 	%rd172, %rd171, 9;
	shl.b64 	%rd173, %rd267, 17;
	xor.b64  	%rd174, %rd272, %rd266;
	xor.b64  	%rd175, %rd271, %rd267;
	xor.b64  	%rd176, %rd267, %rd174;
	xor.b64  	%rd177, %rd266, %rd175;
	xor.b64  	%rd178, %rd174, %rd173;
	mov.b64 	{%r77, %r78}, %rd175;
	shf.l.wrap.b32 	%r79, %r78, %r77, 13;
	shf.l.wrap.b32 	%r80, %r77, %r78, 13;
	mov.b64 	%rd179, {%r80, %r79};
	shr.u64 	%rd180, %rd172, 40;
	cvt.rn.f32.u64 	%f47, %rd180;
	mul.f32 	%f48, %f47, 0f33800000;
	mul.lo.s64 	%rd181, %rd176, 5;
	mov.b64 	{%r81, %r82}, %rd181;
	shf.l.wrap.b32 	%r83, %r81, %r82, 7;
	shf.l.wrap.b32 	%r84, %r82, %r81, 7;
	mov.b64 	%rd182, {%r84, %r83};
	mul.lo.s64 	%rd183, %rd182, 9;
	shl.b64 	%rd184, %rd176, 17;
	xor.b64  	%rd185, %rd178, %rd177;
	xor.b64  	%rd186, %rd179, %rd176;
	xor.b64  	%rd267, %rd176, %rd185;
	xor.b64  	%rd266, %rd177, %rd186;
	xor.b64  	%rd272, %rd185, %rd184;
	mov.b64 	{%r85, %r86}, %rd186;
	shf.l.wrap.b32 	%r87, %r86, %r85, 13;
	shf.l.wrap.b32 	%r88, %r85, %r86, 13;
	mov.b64 	%rd271, {%r88, %r87};
	shr.u64 	%rd187, %rd183, 40;
	cvt.rn.f32.u64 	%f49, %rd187;
	mul.f32 	%f50, %f49, 0f33800000;
	max.f32 	%f51, %f48, 0f2EDBE6FF;
	mov.b32 	%r89, %f51;
	add.s32 	%r90, %r89, -1059760811;
	and.b32  	%r91, %r90, -8388608;
	sub.s32 	%r92, %r89, %r91;
	mov.b32 	%f52, %r92;
	cvt.rn.f32.s32 	%f53, %r91;
	fma.rn.f32 	%f54, %f53, 0f34000000, 0f00000000;
	add.f32 	%f55, %f52, 0fBF800000;
	fma.rn.f32 	%f56, %f55, 0fBE055027, 0f3E1039F6;
	fma.rn.f32 	%f57, %f56, %f55, 0fBDF8CDCC;
	fma.rn.f32 	%f58, %f57, %f55, 0f3E0F2955;
	fma.rn.f32 	%f59, %f58, %f55, 0fBE2AD8B9;
	fma.rn.f32 	%f60, %f59, %f55, 0f3E4CED0B;
	fma.rn.f32 	%f61, %f60, %f55, 0fBE7FFF22;
	fma.rn.f32 	%f62, %f61, %f55, 0f3EAAAA78;
	fma.rn.f32 	%f63, %f62, %f55, 0fBF000000;
	mul.f32 	%f64, %f55, %f63;
	fma.rn.f32 	%f65, %f64, %f55, %f55;
	fma.rn.f32 	%f66, %f54, 0f3F317218, %f65;
	setp.gt.u32 	%p3, %r89, 2139095039;
	fma.rn.f32 	%f67, %f51, 0f7F800000, 0f7F800000;
	selp.f32 	%f68, %f67, %f66, %p3;
	mul.f32 	%f27, %f68, 0fC0000000;
	mul.f32 	%f28, %f50, 0f40C90FDB;
	mul.f32 	%f69, %f28, 0f3F22F983;
	cvt.rni.s32.f32 	%r238, %f69;
	cvt.rn.f32.s32 	%f70, %r238;
	fma.rn.f32 	%f71, %f70, 0fBFC90FDA, %f28;
	fma.rn.f32 	%f72, %f70, 0fB3A22168, %f71;
	fma.rn.f32 	%f385, %f70, 0fA7C234C5, %f72;
	abs.f32 	%f30, %f28;
	setp.ltu.f32 	%p4, %f30, 0f47CE4780;
	@%p4 bra 	$L__BB18_36;
	setp.neu.f32 	%p5, %f30, 0f7F800000;
	@%p5 bra 	$L__BB18_31;
	mov.f32 	%f75, 0f00000000;
	mul.rn.f32 	%f385, %f28, %f75;
	mov.b32 	%r238, 0;
	bra.uni 	$L__BB18_36;
$L__BB18_6:
	mul.f32 	%f146, %f2, 0f41100000;
	sqrt.rn.f32 	%f147, %f146;
	rcp.rn.f32 	%f6, %f147;
$L__BB18_7:
	mul.lo.s64 	%rd210, %rd267, 5;
	mov.b64 	{%r130, %r131}, %rd210;
	shf.l.wrap.b32 	%r132, %r130, %r131, 7;
	shf.l.wrap.b32 	%r133, %r131, %r130, 7;
	mov.b64 	%rd211, {%r133, %r132};
	mul.lo.s64 	%rd212, %rd211, 9;
	shl.b64 	%rd213, %rd267, 17;
	xor.b64  	%rd214, %rd272, %rd266;
	xor.b64  	%rd215, %rd271, %rd267;
	xor.b64  	%rd216, %rd267, %rd214;
	xor.b64  	%rd217, %rd266, %rd215;
	xor.b64  	%rd218, %rd214, %rd213;
	mov.b64 	{%r134, %r135}, %rd215;
	shf.l.wrap.b32 	%r136, %r135, %r134, 13;
	shf.l.wrap.b32 	%r137, %r134, %r135, 13;
	mov.b64 	%rd219, {%r137, %r136};
	shr.u64 	%rd220, %rd212, 40;
	cvt.rn.f32.u64 	%f148, %rd220;
	mul.f32 	%f149, %f148, 0f33800000;
	mul.lo.s64 	%rd221, %rd216, 5;
	mov.b64 	{%r138, %r139}, %rd221;
	shf.l.wrap.b32 	%r140, %r138, %r139, 7;
	shf.l.wrap.b32 	%r141, %r139, %r138, 7;
	mov.b64 	%rd222, {%r141, %r140};
	mul.lo.s64 	%rd223, %rd222, 9;
	shl.b64 	%rd224, %rd216, 17;
	xor.b64  	%rd225, %rd218, %rd217;
	xor.b64  	%rd226, %rd219, %rd216;
	xor.b64  	%rd267, %rd216, %rd225;
	xor.b64  	%rd266, %rd217, %rd226;
	xor.b64  	%rd272, %rd225, %rd224;
	mov.b64 	{%r142, %r143}, %rd226;
	shf.l.wrap.b32 	%r144, %r143, %r142, 13;
	shf.l.wrap.b32 	%r145, %r142, %r143, 13;
	mov.b64 	%rd271, {%r145, %r144};
	shr.u64 	%rd227, %rd223, 40;
	cvt.rn.f32.u64 	%f150, %rd227;
	mul.f32 	%f151, %f150, 0f33800000;
	max.f32 	%f152, %f149, 0f2EDBE6FF;
	mov.b32 	%r146, %f152;
	add.s32 	%r147, %r146, -1059760811;
	and.b32  	%r148, %r147, -8388608;
	sub.s32 	%r149, %r146, %r148;
	mov.b32 	%f153, %r149;
	cvt.rn.f32.s32 	%f154, %r148;
	fma.rn.f32 	%f155, %f154, 0f34000000, 0f00000000;
	add.f32 	%f156, %f153, 0fBF800000;
	fma.rn.f32 	%f157, %f156, 0fBE055027, 0f3E1039F6;
	fma.rn.f32 	%f158, %f157, %f156, 0fBDF8CDCC;
	fma.rn.f32 	%f159, %f158, %f156, 0f3E0F2955;
	fma.rn.f32 	%f160, %f159, %f156, 0fBE2AD8B9;
	fma.rn.f32 	%f161, %f160, %f156, 0f3E4CED0B;
	fma.rn.f32 	%f162, %f161, %f156, 0fBE7FFF22;
	fma.rn.f32 	%f163, %f162, %f156, 0f3EAAAA78;
	fma.rn.f32 	%f164, %f163, %f156, 0fBF000000;
	mul.f32 	%f165, %f156, %f164;
	fma.rn.f32 	%f166, %f165, %f156, %f156;
	fma.rn.f32 	%f167, %f155, 0f3F317218, %f166;
	setp.gt.u32 	%p21, %r146, 2139095039;
	fma.rn.f32 	%f168, %f152, 0f7F800000, 0f7F800000;
	selp.f32 	%f169, %f168, %f167, %p21;
	mul.f32 	%f7, %f169, 0fC0000000;
	mul.f32 	%f8, %f151, 0f40C90FDB;
	mul.f32 	%f170, %f8, 0f3F22F983;
	cvt.rni.s32.f32 	%r234, %f170;
	cvt.rn.f32.s32 	%f171, %r234;
	fma.rn.f32 	%f172, %f171, 0fBFC90FDA, %f8;
	fma.rn.f32 	%f173, %f171, 0fB3A22168, %f172;
	fma.rn.f32 	%f383, %f171, 0fA7C234C5, %f173;
	abs.f32 	%f10, %f8;
	setp.ltu.f32 	%p22, %f10, 0f47CE4780;
	@%p22 bra 	$L__BB18_15;
	setp.eq.f32 	%p23, %f10, 0f7F800000;
	@%p23 bra 	$L__BB18_14;
	mov.b32 	%r2, %f8;
	shl.b32 	%r151, %r2, 8;
	or.b32  	%r3, %r151, -2147483648;
	mov.b64 	%rd270, 0;
	mov.b32 	%r231, 0;
	mov.u64 	%rd268, __cudart_i2opi_f;
	mov.u64 	%rd269, %rd1;
$L__BB18_10:
	.pragma "nounroll";
	ld.global.nc.u32 	%r152, [%rd268];
	mad.wide.u32 	%rd230, %r152, %r3, %rd270;
	shr.u64 	%rd270, %rd230, 32;
	st.local.u32 	[%rd269], %rd230;
	add.s32 	%r231, %r231, 1;
	add.s64 	%rd269, %rd269, 4;
	add.s64 	%rd268, %rd268, 4;
	setp.ne.s32 	%p24, %r231, 6;
	@%p24 bra 	$L__BB18_10;
	shr.u32 	%r153, %r2, 23;
	st.local.u32 	[%rd1+24], %rd270;
	and.b32  	%r6, %r153, 31;
	add.s32 	%r154, %r153, -128;
	shr.u32 	%r155, %r154, 5;
	mul.wide.u32 	%rd231, %r155, 4;
	sub.s64 	%rd27, %rd1, %rd231;
	ld.local.u32 	%r232, [%rd27+24];
	ld.local.u32 	%r233, [%rd27+20];
	setp.eq.s32 	%p25, %r6, 0;
	@%p25 bra 	$L__BB18_13;
	shf.l.wrap.b32 	%r232, %r233, %r232, %r6;
	ld.local.u32 	%r156, [%rd27+16];
	shf.l.wrap.b32 	%r233, %r156, %r233, %r6;
$L__BB18_13:
	shr.u32 	%r157, %r232, 30;
	shf.l.wrap.b32 	%r158, %r233, %r232, 2;
	shl.b32 	%r159, %r233, 2;
	shr.u32 	%r160, %r158, 31;
	add.s32 	%r234, %r160, %r157;
	shr.s32 	%r161, %r158, 31;
	xor.b32  	%r162, %r161, %r158;
	xor.b32  	%r163, %r161, %r159;
	cvt.u64.u32 	%rd232, %r162;
	shl.b64 	%rd233, %rd232, 32;
	cvt.u64.u32 	%rd234, %r163;
	or.b64  	%rd235, %rd233, %rd234;
	cvt.rn.f64.s64 	%fd3, %rd235;
	mul.f64 	%fd4, %fd3, 0d3BF921FB54442D19;
	cvt.rn.f32.f64 	%f174, %fd4;
	neg.f32 	%f175, %f174;
	setp.lt.s32 	%p26, %r158, 0;
	selp.f32 	%f383, %f175, %f174, %p26;
	bra.uni 	$L__BB18_15;
$L__BB18_14:
	mov.f32 	%f176, 0f00000000;
	mul.rn.f32 	%f383, %f8, %f176;
	mov.b32 	%r234, 0;
$L__BB18_15:
	add.s32 	%r165, %r234, 1;
	mul.rn.f32 	%f177, %f383, %f383;
	and.b32  	%r166, %r234, 1;
	setp.eq.b32 	%p27, %r166, 1;
	selp.f32 	%f178, %f383, 0f3F800000, %p27;
	fma.rn.f32 	%f179, %f177, %f178, 0f00000000;
	fma.rn.f32 	%f180, %f177, 0f37CBAC00, 0fBAB607ED;
	selp.f32 	%f181, 0fB94D4153, %f180, %p27;
	selp.f32 	%f182, 0f3C0885E4, 0f3D2AAABB, %p27;
	fma.rn.f32 	%f183, %f181, %f177, %f182;
	selp.f32 	%f184, 0fBE2AAAA8, 0fBEFFFFFF, %p27;
	fma.rn.f32 	%f185, %f183, %f177, %f184;
	fma.rn.f32 	%f186, %f185, %f179, %f178;
	and.b32  	%r167, %r165, 2;
	setp.eq.s32 	%p28, %r167, 0;
	mov.f32 	%f187, 0f00000000;
	sub.f32 	%f188, %f187, %f186;
	selp.f32 	%f189, %f186, %f188, %p28;
	sqrt.rn.f32 	%f190, %f7;
	mul.f32 	%f14, %f190, %f189;
	fma.rn.f32 	%f15, %f6, %f14, 0f3F800000;
	setp.le.f32 	%p29, %f15, 0f00000000;
	@%p29 bra 	$L__BB18_7;
	mul.f32 	%f191, %f15, %f15;
	mul.f32 	%f16, %f15, %f191;
	mul.lo.s64 	%rd236, %rd267, 5;
	mov.b64 	{%r168, %r169}, %rd236;
	shf.l.wrap.b32 	%r170, %r168, %r169, 7;
	shf.l.wrap.b32 	%r171, %r169, %r168, 7;
	mov.b64 	%rd237, {%r171, %r170};
	mul.lo.s64 	%rd238, %rd237, 9;
	shl.b64 	%rd239, %rd267, 17;
	xor.b64  	%rd240, %rd272, %rd266;
	xor.b64  	%rd241, %rd271, %rd267;
	xor.b64  	%rd267, %rd267, %rd240;
	xor.b64  	%rd266, %rd266, %rd241;
	xor.b64  	%rd272, %rd240, %rd239;
	mov.b64 	{%r172, %r173}, %rd241;
	shf.l.wrap.b32 	%r174, %r173, %r172, 13;
	shf.l.wrap.b32 	%r175, %r172, %r173, 13;
	mov.b64 	%rd271, {%r175, %r174};
	shr.u64 	%rd242, %rd238, 40;
	cvt.rn.f32.u64 	%f192, %rd242;
	mul.f32 	%f17, %f192, 0f33800000;
	mul.f32 	%f193, %f14, 0fBD0793DE;
	mul.f32 	%f194, %f14, %f193;
	mul.f32 	%f195, %f14, %f194;
	fma.rn.f32 	%f196, %f14, %f195, 0f3F800000;
	setp.lt.f32 	%p30, %f17, %f196;
	mov.f32 	%f384, 0f3F800000;
	@%p30 bra 	$L__BB18_24;
	setp.lt.f32 	%p31, %f17, 0f00800000;
	mul.f32 	%f197, %f17, 0f4B000000;
	selp.f32 	%f198, %f197, %f17, %p31;
	selp.f32 	%f199, 0fC1B80000, 0f00000000, %p31;
	mov.b32 	%r176, %f198;
	add.s32 	%r177, %r176, -1059760811;
	and.b32  	%r178, %r177, -8388608;
	sub.s32 	%r179, %r176, %r178;
	mov.b32 	%f200, %r179;
	cvt.rn.f32.s32 	%f201, %r178;
	fma.rn.f32 	%f202, %f201, 0f34000000, %f199;
	add.f32 	%f203, %f200, 0fBF800000;
	fma.rn.f32 	%f204, %f203, 0fBE055027, 0f3E1039F6;
	fma.rn.f32 	%f205, %f204, %f203, 0fBDF8CDCC;
	fma.rn.f32 	%f206, %f205, %f203, 0f3E0F2955;
	fma.rn.f32 	%f207, %f206, %f203, 0fBE2AD8B9;
	fma.rn.f32 	%f208, %f207, %f203, 0f3E4CED0B;
	fma.rn.f32 	%f209, %f208, %f203, 0fBE7FFF22;
	fma.rn.f32 	%f210, %f209, %f203, 0f3EAAAA78;
	fma.rn.f32 	%f211, %f210, %f203, 0fBF000000;
	mul.f32 	%f212, %f203, %f211;
	fma.rn.f32 	%f213, %f212, %f203, %f203;
	fma.rn.f32 	%f214, %f202, 0f3F317218, %f213;
	setp.gt.u32 	%p32, %r176, 2139095039;
	fma.rn.f32 	%f215, %f198, 0f7F800000, 0f7F800000;
	selp.f32 	%f216, %f215, %f214, %p32;
	setp.eq.f32 	%p33, %f198, 0f00000000;
	selp.f32 	%f217, 0fFF800000, %f216, %p33;
	mul.f32 	%f218, %f14, 0f3F000000;
	mov.f32 	%f219, 0f3F800000;
	sub.f32 	%f220, %f219, %f16;
	setp.lt.f32 	%p34, %f16, 0f00800000;
	mul.f32 	%f221, %f16, 0f4B000000;
	selp.f32 	%f222, %f221, %f16, %p34;
	selp.f32 	%f223, 0fC1B80000, 0f00000000, %p34;
	mov.b32 	%r180, %f222;
	add.s32 	%r181, %r180, -1059760811;
	and.b32  	%r182, %r181, -8388608;
	sub.s32 	%r183, %r180, %r182;
	mov.b32 	%f224, %r183;
	cvt.rn.f32.s32 	%f225, %r182;
	fma.rn.f32 	%f226, %f225, 0f34000000, %f223;
	add.f32 	%f227, %f224, 0fBF800000;
	fma.rn.f32 	%f228, %f227, 0fBE055027, 0f3E1039F6;
	fma.rn.f32 	%f229, %f228, %f227, 0fBDF8CDCC;
	fma.rn.f32 	%f230, %f229, %f227, 0f3E0F2955;
	fma.rn.f32 	%f231, %f230, %f227, 0fBE2AD8B9;
	fma.rn.f32 	%f232, %f231, %f227, 0f3E4CED0B;
	fma.rn.f32 	%f233, %f232, %f227, 0fBE7FFF22;
	fma.rn.f32 	%f234, %f233, %f227, 0f3EAAAA78;
	fma.rn.f32 	%f235, %f234, %f227, 0fBF000000;
	mul.f32 	%f236, %f227, %f235;
	fma.rn.f32 	%f237, %f236, %f227, %f227;
	fma.rn.f32 	%f238, %f226, 0f3F317218, %f237;
	setp.gt.u32 	%p35, %r180, 2139095039;
	fma.rn.f32 	%f239, %f222, 0f7F800000, 0f7F800000;
	selp.f32 	%f240, %f239, %f238, %p35;
	setp.eq.f32 	%p36, %f222, 0f00000000;
	selp.f32 	%f241, 0fFF800000, %f240, %p36;
	add.f32 	%f242, %f220, %f241;
	mul.f32 	%f243, %f2, %f242;
	fma.rn.f32 	%f244, %f14, %f218, %f243;
	setp.geu.f32 	%p37, %f217, %f244;
	@%p37 bra 	$L__BB18_7;
	setp.eq.f32 	%p38, %f3, 0f00000000;
	mul.lo.s64 	%rd243, %rd267, 5;
	mov.b64 	{%r184, %r185}, %rd243;
	shf.l.wrap.b32 	%r186, %r184, %r185, 7;
	shf.l.wrap.b32 	%r187, %r185, %r184, 7;
	mov.b64 	%rd244, {%r187, %r186};
	mul.lo.s64 	%rd245, %rd244, 9;
	shl.b64 	%rd246, %rd267, 17;
	xor.b64  	%rd273, %rd272, %rd266;
	xor.b64  	%rd274, %rd271, %rd267;
	xor.b64  	%rd272, %rd273, %rd246;
	mov.b64 	{%r188, %r189}, %rd274;
	shf.l.wrap.b32 	%r190, %r189, %r188, 13;
	shf.l.wrap.b32 	%r191, %r188, %r189, 13;
	mov.b64 	%rd271, {%r191, %r190};
	shr.u64 	%rd247, %rd245, 40;
	cvt.rn.f32.u64 	%f246, %rd247;
	mul.f32 	%f18, %f246, 0f33800000;
	setp.eq.f32 	%p39, %f18, 0f3F800000;
	or.pred  	%p40, %p38, %p39;
	@%p40 bra 	$L__BB18_30;
	abs.f32 	%f247, %f3;
	setp.nan.f32 	%p41, %f247, %f247;
	abs.f32 	%f249, %f18;
	setp.nan.f32 	%p42, %f249, %f249;
	or.pred  	%p43, %p42, %p41;
	@%p43 bra 	$L__BB18_23;
	setp.eq.f32 	%p44, %f18, 0f00000000;
	setp.eq.f32 	%p45, %f249, 0f7F800000;
	or.pred  	%p46, %p44, %p45;
	@%p46 bra 	$L__BB18_22;
	abs.f32 	%f252, %f18;
	setp.lt.f32 	%p47, %f252, 0f00800000;
	mul.f32 	%f253, %f252, 0f4B800000;
	selp.f32 	%f254, %f253, %f252, %p47;
	mov.b32 	%r192, %f254;
	add.s32 	%r193, %r192, -1060439283;
	and.b32  	%r194, %r193, -8388608;
	sub.s32 	%r195, %r192, %r194;
	mov.b32 	%f255, %r195;
	cvt.rn.f32.s32 	%f256, %r194;
	selp.f32 	%f257, 0fC1C00000, 0f00000000, %p47;
	fma.rn.f32 	%f258, %f256, 0f34000000, %f257;
	add.f32 	%f259, %f255, 0fBF800000;
	add.f32 	%f260, %f255, 0f3F800000;
	rcp.approx.ftz.f32 	%f261, %f260;
	add.f32 	%f262, %f259, %f259;
	mul.f32 	%f263, %f262, %f261;
	mul.f32 	%f264, %f263, %f263;
	neg.f32 	%f265, %f263;
	sub.f32 	%f266, %f259, %f263;
	add.f32 	%f267, %f266, %f266;
	fma.rn.f32 	%f268, %f265, %f259, %f267;
	mul.rn.f32 	%f269, %f261, %f268;
	fma.rn.f32 	%f270, %f264, 0f3A2C32E4, 0f3B52E7DB;
	fma.rn.f32 	%f271, %f270, %f264, 0f3C93BB73;
	fma.rn.f32 	%f272, %f271, %f264, 0f3DF6384F;
	mul.rn.f32 	%f273, %f272, %f264;
	fma.rn.f32 	%f274, %f263, 0f3FB8AA3B, %f258;
	mul.f32 	%f275, %f273, 0f40400000;
	sub.f32 	%f276, %f258, %f274;
	fma.rn.f32 	%f277, %f263, 0f3FB8AA3B, %f276;
	fma.rn.f32 	%f278, %f269, 0f3FB8AA3B, %f277;
	fma.rn.f32 	%f279, %f263, 0f32A55E34, %f278;
	fma.rn.f32 	%f280, %f275, %f269, %f279;
	fma.rn.f32 	%f281, %f273, %f263, %f280;
	add.rn.f32 	%f282, %f274, %f281;
	mul.rn.f32 	%f283, %f282, %f3;
	cvt.rni.f32.f32 	%f284, %f283;
	sub.f32 	%f285, %f283, %f284;
	neg.f32 	%f286, %f283;
	fma.rn.f32 	%f287, %f282, %f3, %f286;
	neg.f32 	%f288, %f274;
	add.rn.f32 	%f289, %f282, %f288;
	neg.f32 	%f290, %f289;
	add.rn.f32 	%f291, %f281, %f290;
	fma.rn.f32 	%f292, %f291, %f3, %f287;
	add.f32 	%f293, %f285, %f292;
	setp.gt.f32 	%p48, %f284, 0f00000000;
	selp.b32 	%r196, 0, -2097152000, %p48;
	abs.f32 	%f294, %f3;
	setp.eq.f32 	%p49, %f294, 0f7F800000;
	setp.eq.f32 	%p50, %f18, 0fBF800000;
	setp.lt.f32 	%p51, %f283, 0f00000000;
	selp.f32 	%f296, 0f00000000, 0f7F800000, %p51;
	abs.f32 	%f297, %f283;
	setp.gt.f32 	%p52, %f297, 0f43180000;
	cvt.rzi.s32.f32 	%r197, %f284;
	shl.b32 	%r198, %r197, 23;
	sub.s32 	%r199, %r198, %r196;
	mov.b32 	%f298, %r199;
	add.s32 	%r200, %r196, 2130706432;
	mov.b32 	%f299, %r200;
	fma.rn.f32 	%f300, %f293, 0f391FCB8E, 0f3AAF85ED;
	fma.rn.f32 	%f301, %f300, %f293, 0f3C1D9856;
	fma.rn.f32 	%f302, %f301, %f293, 0f3D6357BB;
	fma.rn.f32 	%f303, %f302, %f293, 0f3E75FDEC;
	fma.rn.f32 	%f304, %f303, %f293, 0f3F317218;
	fma.rn.f32 	%f305, %f304, %f293, 0f3F800000;
	mul.f32 	%f306, %f305, %f299;
	mul.f32 	%f307, %f306, %f298;
	selp.f32 	%f308, %f296, %f307, %p52;
	selp.f32 	%f309, 0f3F800000, %f308, %p49;
	selp.f32 	%f384, %f309, %f308, %p50;
	bra.uni 	$L__BB18_30;
$L__BB18_22:
	setp.lt.f32 	%p53, %f3, 0f00000000;
	setp.neu.f32 	%p54, %f4, 0f3F800000;
	add.f32 	%f310, %f18, %f18;
	mov.b32 	%r201, %f310;
	xor.b32  	%r202, %r201, 2139095040;
	selp.b32 	%r203, %r202, %r201, %p53;
	and.b32  	%r204, %r203, 2147483647;
	selp.b32 	%r205, %r204, %r203, %p54;
	mov.b32 	%f384, %r205;
	bra.uni 	$L__BB18_30;
$L__BB18_23:
	add.rn.f32 	%f384, %f18, %f3;
	bra.uni 	$L__BB18_30;
$L__BB18_24:
	setp.eq.f32 	%p55, %f3, 0f00000000;
	mul.lo.s64 	%rd248, %rd267, 5;
	mov.b64 	{%r206, %r207}, %rd248;
	shf.l.wrap.b32 	%r208, %r206, %r207, 7;
	shf.l.wrap.b32 	%r209, %r207, %r206, 7;
	mov.b64 	%rd249, {%r209, %r208};
	mul.lo.s64 	%rd250, %rd249, 9;
	shl.b64 	%rd251, %rd267, 17;
	xor.b64  	%rd273, %rd272, %rd266;
	xor.b64  	%rd274, %rd271, %rd267;
	xor.b64  	%rd272, %rd273, %rd251;
	mov.b64 	{%r210, %r211}, %rd274;
	shf.l.wrap.b32 	%r212, %r211, %r210, 13;
	shf.l.wrap.b32 	%r213, %r210, %r211, 13;
	mov.b64 	%rd271, {%r213, %r212};
	shr.u64 	%rd252, %rd250, 40;
	cvt.rn.f32.u64 	%f312, %rd252;
	mul.f32 	%f22, %f312, 0f33800000;
	setp.eq.f32 	%p56, %f22, 0f3F800000;
	or.pred  	%p57, %p55, %p56;
	@%p57 bra 	$L__BB18_30;
	abs.f32 	%f313, %f3;
	setp.nan.f32 	%p58, %f313, %f313;
	abs.f32 	%f315, %f22;
	setp.nan.f32 	%p59, %f315, %f315;
	or.pred  	%p60, %p59, %p58;
	@%p60 bra 	$L__BB18_29;
	setp.eq.f32 	%p61, %f22, 0f00000000;
	setp.eq.f32 	%p62, %f315, 0f7F800000;
	or.pred  	%p63, %p61, %p62;
	@%p63 bra 	$L__BB18_28;
	abs.f32 	%f318, %f22;
	setp.lt.f32 	%p64, %f318, 0f00800000;
	mul.f32 	%f319, %f318, 0f4B800000;
	selp.f32 	%f320, %f319, %f318, %p64;
	mov.b32 	%r214, %f320;
	add.s32 	%r215, %r214, -1060439283;
	and.b32  	%r216, %r215, -8388608;
	sub.s32 	%r217, %r214, %r216;
	mov.b32 	%f321, %r217;
	cvt.rn.f32.s32 	%f322, %r216;
	selp.f32 	%f323, 0fC1C00000, 0f00000000, %p64;
	fma.rn.f32 	%f324, %f322, 0f34000000, %f323;
	add.f32 	%f325, %f321, 0fBF800000;
	add.f32 	%f326, %f321, 0f3F800000;
	rcp.approx.ftz.f32 	%f327, %f326;
	add.f32 	%f328, %f325, %f325;
	mul.f32 	%f329, %f328, %f327;
	mul.f32 	%f330, %f329, %f329;
	neg.f32 	%f331, %f329;
	sub.f32 	%f332, %f325, %f329;
	add.f32 	%f333, %f332, %f332;
	fma.rn.f32 	%f334, %f331, %f325, %f333;
	mul.rn.f32 	%f335, %f327, %f334;
	fma.rn.f32 	%f336, %f330, 0f3A2C32E4, 0f3B52E7DB;
	fma.rn.f32 	%f337, %f336, %f330, 0f3C93BB73;
	fma.rn.f32 	%f338, %f337, %f330, 0f3DF6384F;
	mul.rn.f32 	%f339, %f338, %f330;
	fma.rn.f32 	%f340, %f329, 0f3FB8AA3B, %f324;
	mul.f32 	%f341, %f339, 0f40400000;
	sub.f32 	%f342, %f324, %f340;
	fma.rn.f32 	%f343, %f329, 0f3FB8AA3B, %f342;
	fma.rn.f32 	%f344, %f335, 0f3FB8AA3B, %f343;
	fma.rn.f32 	%f345, %f329, 0f32A55E34, %f344;
	fma.rn.f32 	%f346, %f341, %f335, %f345;
	fma.rn.f32 	%f347, %f339, %f329, %f346;
	add.rn.f32 	%f348, %f340, %f347;
	mul.rn.f32 	%f349, %f348, %f3;
	cvt.rni.f32.f32 	%f350, %f349;
	sub.f32 	%f351, %f349, %f350;
	neg.f32 	%f352, %f349;
	fma.rn.f32 	%f353, %f348, %f3, %f352;
	neg.f32 	%f354, %f340;
	add.rn.f32 	%f355, %f348, %f354;
	neg.f32 	%f356, %f355;
	add.rn.f32 	%f357, %f347, %f356;
	fma.rn.f32 	%f358, %f357, %f3, %f353;
	add.f32 	%f359, %f351, %f358;
	setp.gt.f32 	%p65, %f350, 0f00000000;
	selp.b32 	%r218, 0, -2097152000, %p65;
	abs.f32 	%f360, %f3;
	setp.eq.f32 	%p66, %f360, 0f7F800000;
	setp.eq.f32 	%p67, %f22, 0fBF800000;
	setp.lt.f32 	%p68, %f349, 0f00000000;
	selp.f32 	%f362, 0f00000000, 0f7F800000, %p68;
	abs.f32 	%f363, %f349;
	setp.gt.f32 	%p69, %f363, 0f43180000;
	cvt.rzi.s32.f32 	%r219, %f350;
	shl.b32 	%r220, %r219, 23;
	sub.s32 	%r221, %r220, %r218;
	mov.b32 	%f364, %r221;
	add.s32 	%r222, %r218, 2130706432;
	mov.b32 	%f365, %r222;
	fma.rn.f32 	%f366, %f359, 0f391FCB8E, 0f3AAF85ED;
	fma.rn.f32 	%f367, %f366, %f359, 0f3C1D9856;
	fma.rn.f32 	%f368, %f367, %f359, 0f3D6357BB;
	fma.rn.f32 	%f369, %f368, %f359, 0f3E75FDEC;
	fma.rn.f32 	%f370, %f369, %f359, 0f3F317218;
	fma.rn.f32 	%f371, %f370, %f359, 0f3F800000;
	mul.f32 	%f372, %f371, %f365;
	mul.f32 	%f373, %f372, %f364;
	selp.f32 	%f374, %f362, %f373, %p69;
	selp.f32 	%f375, 0f3F800000, %f374, %p66;
	selp.f32 	%f384, %f375, %f374, %p67;
	bra.uni 	$L__BB18_30;
$L__BB18_28:
	setp.lt.f32 	%p70, %f3, 0f00000000;
	setp.neu.f32 	%p71, %f4, 0f3F800000;
	add.f32 	%f376, %f22, %f22;
	mov.b32 	%r223, %f376;
	xor.b32  	%r224, %r223, 2139095040;
	selp.b32 	%r225, %r224, %r223, %p70;
	and.b32  	%r226, %r225, 2147483647;
	selp.b32 	%r227, %r226, %r225, %p71;
	mov.b32 	%f384, %r227;
	bra.uni 	$L__BB18_30;
$L__BB18_29:
	add.rn.f32 	%f384, %f22, %f3;
$L__BB18_30:
	ld.param.f32 	%f381, [gamma_float_kernel_param_3];
	ld.param.u64 	%rd258, [gamma_float_kernel_param_0];
	xor.b64  	%rd267, %rd267, %rd273;
	mul.f32 	%f377, %f2, %f16;
	mul.f32 	%f378, %f381, %f377;
	xor.b64  	%rd266, %rd266, %rd274;
	mul.f32 	%f379, %f378, %f384;
	cvta.to.global.u64 	%rd253, %rd258;
	shl.b64 	%rd254, %rd263, 2;
	add.s64 	%rd255, %rd253, %rd254;
	st.global.f32 	[%rd255], %f379;
	mov.u32 	%r228, %ntid.x;
	mov.u32 	%r229, %nctaid.x;
	mul.lo.s32 	%r230, %r228, %r229;
	cvt.u64.u32 	%rd256, %r230;
	add.s64 	%rd263, %rd263, %rd256;
	setp.lt.u64 	%p72, %rd263, %rd69;
	@%p72 bra 	$L__BB18_7;
	bra.uni 	$L__BB18_40;
$L__BB18_31:
	mov.b32 	%r16, %f28;
	shl.b32 	%r94, %r16, 8;
	or.b32  	%r17, %r94, -2147483648;
	mov.b64 	%rd284, 0;
	mov.b32 	%r235, 0;
$L__BB18_32:
	.pragma "nounroll";
	mul.wide.u32 	%rd189, %r235, 4;
	mov.u64 	%rd190, __cudart_i2opi_f;
	add.s64 	%rd191, %rd190, %rd189;
	ld.global.nc.u32 	%r95, [%rd191];
	mad.wide.u32 	%rd192, %r95, %r17, %rd284;
	shr.u64 	%rd284, %rd192, 32;
	add.s64 	%rd193, %rd1, %rd189;
	st.local.u32 	[%rd193], %rd192;
	add.s32 	%r235, %r235, 1;
	setp.ne.s32 	%p6, %r235, 6;
	@%p6 bra 	$L__BB18_32;
	shr.u32 	%r96, %r16, 23;
	st.local.u32 	[%rd1+24], %rd284;
	and.b32  	%r20, %r96, 31;
	add.s32 	%r97, %r96, -128;
	shr.u32 	%r98, %r97, 5;
	mul.wide.u32 	%rd194, %r98, 4;
	sub.s64 	%rd62, %rd1, %rd194;
	ld.local.u32 	%r236, [%rd62+24];
	ld.local.u32 	%r237, [%rd62+20];
	setp.eq.s32 	%p7, %r20, 0;
	@%p7 bra 	$L__BB18_35;
	shf.l.wrap.b32 	%r236, %r237, %r236, %r20;
	ld.local.u32 	%r99, [%rd62+16];
	shf.l.wrap.b32 	%r237, %r99, %r237, %r20;
$L__BB18_35:
	shr.u32 	%r100, %r236, 30;
	shf.l.wrap.b32 	%r101, %r237, %r236, 2;
	shl.b32 	%r102, %r237, 2;
	shr.u32 	%r103, %r101, 31;
	add.s32 	%r238, %r103, %r100;
	shr.s32 	%r104, %r101, 31;
	xor.b32  	%r105, %r104, %r101;
	xor.b32  	%r106, %r104, %r102;
	cvt.u64.u32 	%rd195, %r105;
	shl.b64 	%rd196, %rd195, 32;
	cvt.u64.u32 	%rd197, %r106;
	or.b64  	%rd198, %rd196, %rd197;
	cvt.rn.f64.s64 	%fd1, %rd198;
	mul.f64 	%fd2, %fd1, 0d3BF921FB54442D19;
	cvt.rn.f32.f64 	%f73, %fd2;
	neg.f32 	%f74, %f73;
	setp.lt.s32 	%p8, %r101, 0;
	selp.f32 	%f385, %f74, %f73, %p8;
$L__BB18_36:
	add.s32 	%r108, %r238, 1;
	mul.rn.f32 	%f76, %f385, %f385;
	and.b32  	%r109, %r238, 1;
	setp.eq.b32 	%p9, %r109, 1;
	selp.f32 	%f77, %f385, 0f3F800000, %p9;
	fma.rn.f32 	%f78, %f76, %f77, 0f00000000;
	fma.rn.f32 	%f79, %f76, 0f37CBAC00, 0fBAB607ED;
	selp.f32 	%f80, 0fB94D4153, %f79, %p9;
	selp.f32 	%f81, 0f3C0885E4, 0f3D2AAABB, %p9;
	fma.rn.f32 	%f82, %f80, %f76, %f81;
	selp.f32 	%f83, 0fBE2AAAA8, 0fBEFFFFFF, %p9;
	fma.rn.f32 	%f84, %f82, %f76, %f83;
	fma.rn.f32 	%f85, %f84, %f78, %f77;
	and.b32  	%r110, %r108, 2;
	setp.eq.s32 	%p10, %r110, 0;
	mov.f32 	%f86, 0f00000000;
	sub.f32 	%f87, %f86, %f85;
	selp.f32 	%f88, %f85, %f87, %p10;
	sqrt.rn.f32 	%f89, %f27;
	mul.f32 	%f34, %f89, %f88;
	fma.rn.f32 	%f35, %f5, %f34, 0f3F800000;
	setp.le.f32 	%p11, %f35, 0f00000000;
	@%p11 bra 	$L__BB18_3;
	mul.f32 	%f90, %f35, %f35;
	mul.f32 	%f36, %f35, %f90;
	mul.lo.s64 	%rd199, %rd267, 5;
	mov.b64 	{%r111, %r112}, %rd199;
	shf.l.wrap.b32 	%r113, %r111, %r112, 7;
	shf.l.wrap.b32 	%r114, %r112, %r111, 7;
	mov.b64 	%rd200, {%r114, %r113};
	mul.lo.s64 	%rd201, %rd200, 9;
	shl.b64 	%rd202, %rd267, 17;
	xor.b64  	%rd203, %rd272, %rd266;
	xor.b64  	%rd204, %rd271, %rd267;
	xor.b64  	%rd267, %rd267, %rd203;
	xor.b64  	%rd266, %rd266, %rd204;
	xor.b64  	%rd272, %rd203, %rd202;
	mov.b64 	{%r115, %r116}, %rd204;
	shf.l.wrap.b32 	%r117, %r116, %r115, 13;
	shf.l.wrap.b32 	%r118, %r115, %r116, 13;
	mov.b64 	%rd271, {%r118, %r117};
	shr.u64 	%rd205, %rd201, 40;
	cvt.rn.f32.u64 	%f91, %rd205;
	mul.f32 	%f37, %f91, 0f33800000;
	mul.f32 	%f92, %f34, 0fBD0793DE;
	mul.f32 	%f93, %f34, %f92;
	mul.f32 	%f94, %f34, %f93;
	fma.rn.f32 	%f95, %f34, %f94, 0f3F800000;
	setp.lt.f32 	%p12, %f37, %f95;
	@%p12 bra 	$L__BB18_39;
	setp.lt.f32 	%p13, %f37, 0f00800000;
	mul.f32 	%f96, %f37, 0f4B000000;
	selp.f32 	%f97, %f96, %f37, %p13;
	selp.f32 	%f98, 0fC1B80000, 0f00000000, %p13;
	mov.b32 	%r119, %f97;
	add.s32 	%r120, %r119, -1059760811;
	and.b32  	%r121, %r120, -8388608;
	sub.s32 	%r122, %r119, %r121;
	mov.b32 	%f99, %r122;
	cvt.rn.f32.s32 	%f100, %r121;
	fma.rn.f32 	%f101, %f100, 0f34000000, %f98;
	add.f32 	%f102, %f99, 0fBF800000;
	fma.rn.f32 	%f103, %f102, 0fBE055027, 0f3E1039F6;
	fma.rn.f32 	%f104, %f103, %f102, 0fBDF8CDCC;
	fma.rn.f32 	%f105, %f104, %f102, 0f3E0F2955;
	fma.rn.f32 	%f106, %f105, %f102, 0fBE2AD8B9;
	fma.rn.f32 	%f107, %f106, %f102, 0f3E4CED0B;
	fma.rn.f32 	%f108, %f107, %f102, 0fBE7FFF22;
	fma.rn.f32 	%f109, %f108, %f102, 0f3EAAAA78;
	fma.rn.f32 	%f110, %f109, %f102, 0fBF000000;
	mul.f32 	%f111, %f102, %f110;
	fma.rn.f32 	%f112, %f111, %f102, %f102;
	fma.rn.f32 	%f113, %f101, 0f3F317218, %f112;
	setp.gt.u32 	%p14, %r119, 2139095039;
	fma.rn.f32 	%f114, %f97, 0f7F800000, 0f7F800000;
	selp.f32 	%f115, %f114, %f113, %p14;
	setp.eq.f32 	%p15, %f97, 0f00000000;
	selp.f32 	%f116, 0fFF800000, %f115, %p15;
	mul.f32 	%f117, %f34, 0f3F000000;
	mov.f32 	%f118, 0f3F800000;
	sub.f32 	%f119, %f118, %f36;
	setp.lt.f32 	%p16, %f36, 0f00800000;
	mul.f32 	%f120, %f36, 0f4B000000;
	selp.f32 	%f121, %f120, %f36, %p16;
	selp.f32 	%f122, 0fC1B80000, 0f00000000, %p16;
	mov.b32 	%r123, %f121;
	add.s32 	%r124, %r123, -1059760811;
	and.b32  	%r125, %r124, -8388608;
	sub.s32 	%r126, %r123, %r125;
	mov.b32 	%f123, %r126;
	cvt.rn.f32.s32 	%f124, %r125;
	fma.rn.f32 	%f125, %f124, 0f34000000, %f122;
	add.f32 	%f126, %f123, 0fBF800000;
	fma.rn.f32 	%f127, %f126, 0fBE055027, 0f3E1039F6;
	fma.rn.f32 	%f128, %f127, %f126, 0fBDF8CDCC;
	fma.rn.f32 	%f129, %f128, %f126, 0f3E0F2955;
	fma.rn.f32 	%f130, %f129, %f126, 0fBE2AD8B9;
	fma.rn.f32 	%f131, %f130, %f126, 0f3E4CED0B;
	fma.rn.f32 	%f132, %f131, %f126, 0fBE7FFF22;
	fma.rn.f32 	%f133, %f132, %f126, 0f3EAAAA78;
	fma.rn.f32 	%f134, %f133, %f126, 0fBF000000;
	mul.f32 	%f135, %f126, %f134;
	fma.rn.f32 	%f136, %f135, %f126, %f126;
	fma.rn.f32 	%f137, %f125, 0f3F317218, %f136;
	setp.gt.u32 	%p17, %r123, 2139095039;
	fma.rn.f32 	%f138, %f121, 0f7F800000, 0f7F800000;
	selp.f32 	%f139, %f138, %f137, %p17;
	setp.eq.f32 	%p18, %f121, 0f00000000;
	selp.f32 	%f140, 0fFF800000, %f139, %p18;
	add.f32 	%f141, %f119, %f140;
	mul.f32 	%f142, %f1, %f141;
	fma.rn.f32 	%f143, %f34, %f117, %f142;
	setp.geu.f32 	%p19, %f116, %f143;
	@%p19 bra 	$L__BB18_3;
$L__BB18_39:
	ld.param.f32 	%f380, [gamma_float_kernel_param_3];
	ld.param.u64 	%rd257, [gamma_float_kernel_param_0];
	mul.f32 	%f144, %f1, %f36;
	mul.f32 	%f145, %f144, %f380;
	cvta.to.global.u64 	%rd206, %rd257;
	shl.b64 	%rd207, %rd263, 2;
	add.s64 	%rd208, %rd206, %rd207;
	st.global.f32 	[%rd208], %f145;
	mov.u32 	%r128, %nctaid.x;
	mul.lo.s32 	%r129, %r30, %r128;
	cvt.u64.u32 	%rd209, %r129;
	add.s64 	%rd263, %rd263, %rd209;
	setp.lt.u64 	%p20, %rd263, %rd69;
	@%p20 bra 	$L__BB18_3;
$L__BB18_40:
	ret;

}
	// .globl	beta_float_kernel
.visible .entry beta_float_kernel(
	.param .u64 .ptr .align 1 beta_float_kernel_param_0,
	.param .u64 beta_float_kernel_param_1,
	.param .f32 beta_float_kernel_param_2,
	.param .f32 beta_float_kernel_param_3,
	.param .u64 beta_float_kernel_param_4
)
{
	.local .align 4 .b8 	__local_depot19[28];
	.reg .b64 	%SP;
	.reg .b64 	%SPL;
	.reg .pred 	%p<50>;
	.reg .b32 	%r<147>;
	.reg .b32 	%f<212>;
	.reg .b64 	%rd<208>;
	.reg .b64 	%fd<3>;

	mov.u64 	%SPL, __local_depot19;
	ld.param.u64 	%rd42, [beta_float_kernel_param_0];
	ld.param.u64 	%rd43, [beta_float_kernel_param_1];
	ld.param.f32 	%f29, [beta_float_kernel_param_2];
	ld.param.f32 	%f30, [beta_float_kernel_param_3];
	ld.param.u64 	%rd41, [beta_float_kernel_param_4];
	cvta.to.global.u64 	%rd1, %rd42;
	add.u64 	%rd2, %SPL, 0;
	mov.u32 	%r14, %ctaid.x;
	mov.u32 	%r15, %ntid.x;
	mov.u32 	%r16, %tid.x;
	mad.lo.s32 	%r17, %r14, %r15, %r16;
	cvt.u64.u32 	%rd204, %r17;
	mov.u32 	%r18, %nctaid.x;
	mul.lo.s32 	%r19, %r15, %r18;
	cvt.u64.u32 	%rd4, %r19;
	mad.lo.s64 	%rd45, %rd204, -7046029254386353131, %rd43;
	shr.u64 	%rd46, %rd45, 30;
	xor.b64  	%rd47, %rd46, %rd45;
	mul.lo.s64 	%rd48, %rd47, -4658895280553007687;
	shr.u64 	%rd49, %rd48, 27;
	xor.b64  	%rd50, %rd49, %rd48;
	mul.lo.s64 	%rd51, %rd50, -7723592293110705685;
	shr.u64 	%rd52, %rd51, 31;
	xor.b64  	%rd53, %rd52, %rd51;
	shr.u64 	%rd54, %rd51, 30;
	xor.b64  	%rd55, %rd54, %rd51;
	mul.lo.s64 	%rd56, %rd55, -4658895280553007687;
	shr.u64 	%rd57, %rd56, 27;
	xor.b64  	%rd58, %rd57, %rd56;
	mul.lo.s64 	%rd59, %rd58, -7723592293110705685;
	shr.u64 	%rd60, %rd59, 31;
	xor.b64  	%rd61, %rd60, %rd59;
	shr.u64 	%rd62, %rd59, 30;
	xor.b64  	%rd63, %rd62, %rd59;
	mul.lo.s64 	%rd64, %rd63, -4658895280553007687;
	shr.u64 	%rd65, %rd64, 27;
	xor.b64  	%rd66, %rd65, %rd64;
	mul.lo.s64 	%rd67, %rd66, -7723592293110705685;
	shr.u64 	%rd68, %rd67, 31;
	xor.b64  	%rd69, %rd68, %rd67;
	shr.u64 	%rd70, %rd67, 30;
	xor.b64  	%rd71, %rd70, %rd67;
	mul.lo.s64 	%rd72, %rd71, -4658895280553007687;
	shr.u64 	%rd73, %rd72, 27;
	xor.b64  	%rd74, %rd73, %rd72;
	mul.lo.s64 	%rd75, %rd74, -7723592293110705685;
	shr.u64 	%rd76, %rd75, 31;
	xor.b64  	%rd77, %rd76, %rd75;
	shl.b64 	%rd78, %rd61, 17;
	xor.b64  	%rd79, %rd69, %rd53;
	xor.b64  	%rd80, %rd77, %rd61;
	xor.b64  	%rd81, %rd61, %rd79;
	xor.b64  	%rd82, %rd53, %rd80;
	xor.b64  	%rd83, %rd79, %rd78;
	mov.b64 	{%r20, %r21}, %rd80;
	shf.l.wrap.b32 	%r22, %r21, %r20, 13;
	shf.l.wrap.b32 	%r23, %r20, %r21, 13;
	mov.b64 	%rd84, {%r23, %r22};
	shl.b64 	%rd85, %rd81, 17;
	xor.b64  	%rd86, %rd83, %rd82;
	xor.b64  	%rd87, %rd84, %rd81;
	xor.b64  	%rd88, %rd81, %rd86;
	xor.b64  	%rd89, %rd82, %rd87;
	xor.b64  	%rd90, %rd86, %rd85;
	mov.b64 	{%r24, %r25}, %rd87;
	shf.l.wrap.b32 	%r26, %r25, %r24, 13;
	shf.l.wrap.b32 	%r27, %r24, %r25, 13;
	mov.b64 	%rd91, {%r27, %r26};
	shl.b64 	%rd92, %rd88, 17;
	xor.b64  	%rd93, %rd90, %rd89;
	xor.b64  	%rd94, %rd91, %rd88;
	xor.b64  	%rd95, %rd88, %rd93;
	xor.b64  	%rd96, %rd89, %rd94;
	xor.b64  	%rd97, %rd93, %rd92;
	mov.b64 	{%r28, %r29}, %rd94;
	shf.l.wrap.b32 	%r30, %r29, %r28, 13;
	shf.l.wrap.b32 	%r31, %r28, %r29, 13;
	mov.b64 	%rd98, {%r31, %r30};
	shl.b64 	%rd99, %rd95, 17;
	xor.b64  	%rd100, %rd97, %rd96;
	xor.b64  	%rd101, %rd98, %rd95;
	xor.b64  	%rd102, %rd95, %rd100;
	xor.b64  	%rd103, %rd96, %rd101;
	xor.b64  	%rd104, %rd100, %rd99;
	mov.b64 	{%r32, %r33}, %rd101;
	shf.l.wrap.b32 	%r34, %r33, %r32, 13;
	shf.l.wrap.b32 	%r35, %r32, %r33, 13;
	mov.b64 	%rd105, {%r35, %r34};
	shl.b64 	%rd106, %rd102, 17;
	xor.b64  	%rd107, %rd104, %rd103;
	xor.b64  	%rd108, %rd105, %rd102;
	xor.b64  	%rd109, %rd102, %rd107;
	xor.b64  	%rd110, %rd103, %rd108;
	xor.b64  	%rd111, %rd107, %rd106;
	mov.b64 	{%r36, %r37}, %rd108;
	shf.l.wrap.b32 	%r38, %r37, %r36, 13;
	shf.l.wrap.b32 	%r39, %r36, %r37, 13;
	mov.b64 	%rd112, {%r39, %r38};
	shl.b64 	%rd113, %rd109, 17;
	xor.b64  	%rd114, %rd111, %rd110;
	xor.b64  	%rd115, %rd112, %rd109;
	xor.b64  	%rd116, %rd109, %rd114;
	xor.b64  	%rd117, %rd110, %rd115;
	xor.b64  	%rd118, %rd114, %rd113;
	mov.b64 	{%r40, %r41}, %rd115;
	shf.l.wrap.b32 	%r42, %r41, %r40, 13;
	shf.l.wrap.b32 	%r43, %r40, %r41, 13;
	mov.b64 	%rd119, {%r43, %r42};
	shl.b64 	%rd120, %rd116, 17;
	xor.b64  	%rd121, %rd118, %rd117;
	xor.b64  	%rd122, %rd119, %rd116;
	xor.b64  	%rd123, %rd116, %rd121;
	xor.b64  	%rd124, %rd117, %rd122;
	xor.b64  	%rd125, %rd121, %rd120;
	mov.b64 	{%r44, %r45}, %rd122;
	shf.l.wrap.b32 	%r46, %r45, %r44, 13;
	shf.l.wrap.b32 	%r47, %r44, %r45, 13;
	mov.b64 	%rd126, {%r47, %r46};
	shl.b64 	%rd127, %rd123, 17;
	xor.b64  	%rd128, %rd125, %rd124;
	xor.b64  	%rd129, %rd126, %rd123;
	xor.b64  	%rd130, %rd123, %rd128;
	xor.b64  	%rd131, %rd124, %rd129;
	xor.b64  	%rd132, %rd128, %rd127;
	mov.b64 	{%r48, %r49}, %rd129;
	shf.l.wrap.b32 	%r50, %r49, %r48, 13;
	shf.l.wrap.b32 	%r51, %r48, %r49, 13;
	mov.b64 	%rd133, {%r51, %r50};
	shl.b64 	%rd134, %rd130, 17;
	xor.b64  	%rd135, %rd132, %rd131;
	xor.b64  	%rd136, %rd133, %rd130;
	xor.b64  	%rd137, %rd130, %rd135;
	xor.b64  	%rd138, %rd131, %rd136;
	xor.b64  	%rd139, %rd135, %rd134;
	mov.b64 	{%r52, %r53}, %rd136;
	shf.l.wrap.b32 	%r54, %r53, %r52, 13;
	shf.l.wrap.b32 	%r55, %r52, %r53, 13;
	mov.b64 	%rd140, {%r55, %r54};
	shl.b64 	%rd141, %rd137, 17;
	xor.b64  	%rd142, %rd139, %rd138;
	xor.b64  	%rd5, %rd140, %rd137;
	xor.b64  	%rd199, %rd137, %rd142;
	xor.b64  	%rd198, %rd138, %rd5;
	xor.b64  	%rd197, %rd142, %rd141;
	setp.le.u64 	%p1, %rd41, %rd204;
	@%p1 bra 	$L__BB19_27;
	mov.b64 	{%r56, %r57}, %rd5;
	shf.l.wrap.b32 	%r58, %r57, %r56, 13;
	shf.l.wrap.b32 	%r59, %r56, %r57, 13;
	mov.b64 	%rd196, {%r59, %r58};
	setp.geu.f32 	%p2, %f29, 0f3F800000;
	setp.geu.f32 	%p3, %f30, 0f3F800000;
	rcp.rn.f32 	%f1, %f29;
	abs.f32 	%f2, %f1;
	rcp.rn.f32 	%f3, %f30;
	abs.f32 	%f4, %f3;
	or.pred  	%p4, %p2, %p3;
	@%p4 bra 	$L__BB19_17;
	mul.f32 	%f84, %f3, 0f3F000000;
	cvt.rzi.f32.f32 	%f85, %f84;
	add.f32 	%f86, %f85, %f85;
	sub.f32 	%f87, %f3, %f86;
	abs.f32 	%f5, %f87;
	mul.f32 	%f88, %f1, 0f3F000000;
	cvt.rzi.f32.f32 	%f89, %f88;
	add.f32 	%f90, %f89, %f89;
	sub.f32 	%f91, %f1, %f90;
	abs.f32 	%f6, %f91;
$L__BB19_3:
	setp.eq.f32 	%p14, %f1, 0f00000000;
	mul.lo.s64 	%rd171, %rd199, 5;
	mov.b64 	{%r99, %r100}, %rd171;
	shf.l.wrap.b32 	%r101, %r99, %r100, 7;
	shf.l.wrap.b32 	%r102, %r100, %r99, 7;
	mov.b64 	%rd172, {%r102, %r101};
	mul.lo.s64 	%rd173, %rd172, 9;
	shl.b64 	%rd174, %rd199, 17;
	xor.b64  	%rd175, %rd197, %rd198;
	xor.b64  	%rd176, %rd196, %rd199;
	xor.b64  	%rd177, %rd199, %rd175;
	xor.b64  	%rd178, %rd198, %rd176;
	xor.b64  	%rd179, %rd175, %rd174;
	mov.b64 	{%r103, %r104}, %rd176;
	shf.l.wrap.b32 	%r105, %r104, %r103, 13;
	shf.l.wrap.b32 	%r106, %r103, %r104, 13;
	mov.b64 	%rd180, {%r106, %r105};
	shr.u64 	%rd181, %rd173, 40;
	cvt.rn.f32.u64 	%f93, %rd181;
	mul.f32 	%f9, %f93, 0f33800000;
	mul.lo.s64 	%rd182, %rd177, 5;
	mov.b64 	{%r107, %r108}, %rd182;
	shf.l.wrap.b32 	%r109, %r107, %r108, 7;
	shf.l.wrap.b32 	%r110, %r108, %r107, 7;
	mov.b64 	%rd183, {%r110, %r109};
	mul.lo.s64 	%rd184, %rd183, 9;
	shl.b64 	%rd185, %rd177, 17;
	xor.b64  	%rd186, %rd179, %rd178;
	xor.b64  	%rd187, %rd180, %rd177;
	xor.b64  	%rd199, %rd177, %rd186;
	xor.b64  	%rd198, %rd178, %rd187;
	xor.b64  	%rd197, %rd186, %rd185;
	mov.b64 	{%r111, %r112}, %rd187;
	shf.l.wrap.b32 	%r113, %r112, %r111, 13;
	shf.l.wrap.b32 	%r114, %r111, %r112, 13;
	mov.b64 	%rd196, {%r114, %r113};
	shr.u64 	%rd188, %rd184, 40;
	cvt.rn.f32.u64 	%f94, %rd188;
	mul.f32 	%f10, %f94, 0f33800000;
	abs.f32 	%f11, %f9;
	setp.eq.f32 	%p15, %f9, 0f3F800000;
	or.pred  	%p16, %p14, %p15;
	mov.f32 	%f209, 0f3F800000;
	@%p16 bra 	$L__BB19_9;
	setp.nan.f32 	%p17, %f2, %f2;
	setp.nan.f32 	%p18, %f11, %f11;
	or.pred  	%p19, %p18, %p17;
	@%p19 bra 	$L__BB19_8;
	setp.eq.f32 	%p20, %f9, 0f00000000;
	setp.eq.f32 	%p21, %f11, 0f7F800000;
	or.pred  	%p22, %p20, %p21;
	@%p22 bra 	$L__BB19_7;
	setp.lt.f32 	%p23, %f11, 0f00800000;
	mul.f32 	%f95, %f11, 0f4B800000;
	selp.f32 	%f96, %f95, %f11, %p23;
	mov.b32 	%r115, %f96;
	add.s32 	%r116, %r115, -1060439283;
	and.b32  	%r117, %r116, -8388608;
	sub.s32 	%r118, %r115, %r117;
	mov.b32 	%f97, %r118;
	cvt.rn.f32.s32 	%f98, %r117;
	selp.f32 	%f99, 0fC1C00000, 0f00000000, %p23;
	fma.rn.f32 	%f100, %f98, 0f34000000, %f99;
	add.f32 	%f101, %f97, 0fBF800000;
	add.f32 	%f102, %f97, 0f3F800000;
	rcp.approx.ftz.f32 	%f103, %f102;
	add.f32 	%f104, %f101, %f101;
	mul.f32 	%f105, %f104, %f103;
	mul.f32 	%f106, %f105, %f105;
	neg.f32 	%f107, %f105;
	sub.f32 	%f108, %f101, %f105;
	add.f32 	%f109, %f108, %f108;
	fma.rn.f32 	%f110, %f107, %f101, %f109;
	mul.rn.f32 	%f111, %f103, %f110;
	fma.rn.f32 	%f112, %f106, 0f3A2C32E4, 0f3B52E7DB;
	fma.rn.f32 	%f113, %f112, %f106, 0f3C93BB73;
	fma.rn.f32 	%f114, %f113, %f106, 0f3DF6384F;
	mul.rn.f32 	%f115, %f114, %f106;
	fma.rn.f32 	%f116, %f105, 0f3FB8AA3B, %f100;
	mul.f32 	%f117, %f115, 0f40400000;
	sub.f32 	%f118, %f100, %f116;
	fma.rn.f32 	%f119, %f105, 0f3FB8AA3B, %f118;
	fma.rn.f32 	%f120, %f111, 0f3FB8AA3B, %f119;
	fma.rn.f32 	%f121, %f105, 0f32A55E34, %f120;
	fma.rn.f32 	%f122, %f117, %f111, %f121;
	fma.rn.f32 	%f123, %f115, %f105, %f122;
	add.rn.f32 	%f124, %f116, %f123;
	mul.rn.f32 	%f125, %f124, %f1;
	cvt.rni.f32.f32 	%f126, %f125;
	sub.f32 	%f127, %f125, %f126;
	neg.f32 	%f128, %f125;
	fma.rn.f32 	%f129, %f124, %f1, %f128;
	neg.f32 	%f130, %f116;
	add.rn.f32 	%f131, %f124, %f130;
	neg.f32 	%f132, %f131;
	add.rn.f32 	%f133, %f123, %f132;
	fma.rn.f32 	%f134, %f133, %f1, %f129;
	add.f32 	%f135, %f127, %f134;
	setp.gt.f32 	%p24, %f126, 0f00000000;
	selp.b32 	%r119, 0, -2097152000, %p24;
	setp.eq.f32 	%p25, %f2, 0f7F800000;
	setp.eq.f32 	%p26, %f9, 0fBF800000;
	setp.lt.f32 	%p27, %f125, 0f00000000;
	selp.f32 	%f136, 0f00000000, 0f7F800000, %p27;
	abs.f32 	%f137, %f125;
	setp.gt.f32 	%p28, %f137, 0f43180000;
	cvt.rzi.s32.f32 	%r120, %f126;
	shl.b32 	%r121, %r120, 23;
	sub.s32 	%r122, %r121, %r119;
	mov.b32 	%f138, %r122;
	add.s32 	%r123, %r119, 2130706432;
	mov.b32 	%f139, %r123;
	fma.rn.f32 	%f140, %f135, 0f391FCB8E, 0f3AAF85ED;
	fma.rn.f32 	%f141, %f140, %f135, 0f3C1D9856;
	fma.rn.f32 	%f142, %f141, %f135, 0f3D6357BB;
	fma.rn.f32 	%f143, %f142, %f135, 0f3E75FDEC;
	fma.rn.f32 	%f144, %f143, %f135, 0f3F317218;
	fma.rn.f32 	%f145, %f144, %f135, 0f3F800000;
	mul.f32 	%f146, %f145, %f139;
	mul.f32 	%f147, %f146, %f138;
	selp.f32 	%f148, %f136, %f147, %p28;
	selp.f32 	%f149, 0f3F800000, %f148, %p25;
	selp.f32 	%f209, %f149, %f148, %p26;
	bra.uni 	$L__BB19_9;
$L__BB19_7:
	setp.lt.f32 	%p29, %f1, 0f00000000;
	setp.neu.f32 	%p30, %f6, 0f3F800000;
	add.f32 	%f150, %f9, %f9;
	mov.b32 	%r124, %f150;
	xor.b32  	%r125, %r124, 2139095040;
	selp.b32 	%r126, %r125, %r124, %p29;
	and.b32  	%r127, %r126, 2147483647;
	selp.b32 	%r128, %r127, %r126, %p30;
	mov.b32 	%f209, %r128;
	bra.uni 	$L__BB19_9;
$L__BB19_8:
	add.rn.f32 	%f209, %f9, %f1;
$L__BB19_9:
	setp.eq.f32 	%p31, %f3, 0f00000000;
	abs.f32 	%f16, %f10;
	setp.eq.f32 	%p32, %f10, 0f3F800000;
	or.pred  	%p33, %p31, %p32;
	mov.f32 	%f210, 0f3F800000;
	@%p33 bra 	$L__BB19_15;
	setp.nan.f32 	%p34, %f4, %f4;
	setp.nan.f32 	%p35, %f16, %f16;
	or.pred  	%p36, %p35, %p34;
	@%p36 bra 	$L__BB19_14;
	setp.eq.f32 	%p37, %f10, 0f00000000;
	setp.eq.f32 	%p38, %f16, 0f7F800000;
	or.pred  	%p39, %p37, %p38;
	@%p39 bra 	$L__BB19_13;
	setp.lt.f32 	%p40, %f16, 0f00800000;
	mul.f32 	%f152, %f16, 0f4B800000;
	selp.f32 	%f153, %f152, %f16, %p40;
	mov.b32 	%r129, %f153;
	add.s32 	%r130, %r129, -1060439283;
	and.b32  	%r131, %r130, -8388608;
	sub.s32 	%r132, %r129, %r131;
	mov.b32 	%f154, %r132;
	cvt.rn.f32.s32 	%f155, %r131;
	selp.f32 	%f156, 0fC1C00000, 0f00000000, %p40;
	fma.rn.f32 	%f157, %f155, 0f34000000, %f156;
	add.f32 	%f158, %f154, 0fBF800000;
	add.f32 	%f159, %f154, 0f3F800000;
	rcp.approx.ftz.f32 	%f160, %f159;
	add.f32 	%f161, %f158, %f158;
	mul.f32 	%f162, %f161, %f160;
	mul.f32 	%f163, %f162, %f162;
	neg.f32 	%f164, %f162;
	sub.f32 	%f165, %f158, %f162;
	add.f32 	%f166, %f165, %f165;
	fma.rn.f32 	%f167, %f164, %f158, %f166;
	mul.rn.f32 	%f168, %f160, %f167;
	fma.rn.f32 	%f169, %f163, 0f3A2C32E4, 0f3B52E7DB;
	fma.rn.f32 	%f170, %f169, %f163, 0f3C93BB73;
	fma.rn.f32 	%f171, %f170, %f163, 0f3DF6384F;
	mul.rn.f32 	%f172, %f171, %f163;
	fma.rn.f32 	%f173, %f162, 0f3FB8AA3B, %f157;
	mul.f32 	%f174, %f172, 0f40400000;
	sub.f32 	%f175, %f157, %f173;
	fma.rn.f32 	%f176, %f162, 0f3FB8AA3B, %f175;
	fma.rn.f32 	%f177, %f168, 0f3FB8AA3B, %f176;
	fma.rn.f32 	%f178, %f162, 0f32A55E34, %f177;
	fma.rn.f32 	%f179, %f174, %f168, %f178;
	fma.rn.f32 	%f180, %f172, %f162, %f179;
	add.rn.f32 	%f181, %f173, %f180;
	mul.rn.f32 	%f182, %f181, %f3;
	cvt.rni.f32.f32 	%f183, %f182;
	sub.f32 	%f184, %f182, %f183;
	neg.f32 	%f185, %f182;
	fma.rn.f32 	%f186, %f181, %f3, %f185;
	neg.f32 	%f187, %f173;
	add.rn.f32 	%f188, %f181, %f187;
	neg.f32 	%f189, %f188;
	add.rn.f32 	%f190, %f180, %f189;
	fma.rn.f32 	%f191, %f190, %f3, %f186;
	add.f32 	%f192, %f184, %f191;
	setp.gt.f32 	%p41, %f183, 0f00000000;
	selp.b32 	%r133, 0, -2097152000, %p41;
	setp.eq.f32 	%p42, %f4, 0f7F800000;
	setp.eq.f32 	%p43, %f10, 0fBF800000;
	setp.lt.f32 	%p44, %f182, 0f00000000;
	selp.f32 	%f193, 0f00000000, 0f7F800000, %p44;
	abs.f32 	%f194, %f182;
	setp.gt.f32 	%p45, %f194, 0f43180000;
	cvt.rzi.s32.f32 	%r134, %f183;
	shl.b32 	%r135, %r134, 23;
	sub.s32 	%r136, %r135, %r133;
	mov.b32 	%f195, %r136;
	add.s32 	%r137, %r133, 2130706432;
	mov.b32 	%f196, %r137;
	fma.rn.f32 	%f197, %f192, 0f391FCB8E, 0f3AAF85ED;
	fma.rn.f32 	%f198, %f197, %f192, 0f3C1D9856;
	fma.rn.f32 	%f199, %f198, %f192, 0f3D6357BB;
	fma.rn.f32 	%f200, %f199, %f192, 0f3E75FDEC;
	fma.rn.f32 	%f201, %f200, %f192, 0f3F317218;
	fma.rn.f32 	%f202, %f201, %f192, 0f3F800000;
	mul.f32 	%f203, %f202, %f196;
	mul.f32 	%f204, %f203, %f195;
	selp.f32 	%f205, %f193, %f204, %p45;
	selp.f32 	%f206, 0f3F800000, %f205, %p42;
	selp.f32 	%f210, %f206, %f205, %p43;
	bra.uni 	$L__BB19_15;
$L__BB19_13:
	setp.lt.f32 	%p46, %f3, 0f00000000;
	setp.neu.f32 	%p47, %f5, 0f3F800000;
	add.f32 	%f207, %f10, %f10;
	mov.b32 	%r138, %f207;
	xor.b32  	%r139, %r138, 2139095040;
	selp.b32 	%r140, %r139, %r138, %p46;
	and.b32  	%r141, %r140, 2147483647;
	selp.b32 	%r142, %r141, %r140, %p47;
	mov.b32 	%f210, %r142;
	bra.uni 	$L__BB19_15;
$L__BB19_14:
	add.rn.f32 	%f210, %f10, %f3;
$L__BB19_15:
	add.f32 	%f21, %f209, %f210;
	setp.gtu.f32 	%p48, %f21, 0f3F800000;
	@%p48 bra 	$L__BB19_3;
	div.rn.f32 	%f208, %f209, %f21;
	shl.b64 	%rd189, %rd204, 2;
	add.s64 	%rd190, %rd1, %rd189;
	st.global.f32 	[%rd190], %f208;
	add.s64 	%rd204, %rd204, %rd4;
	setp.lt.u64 	%p49, %rd204, %rd41;
	@%p49 bra 	$L__BB19_3;
	bra.uni 	$L__BB19_27;
$L__BB19_17:
	add.f32 	%f31, %f29, %f30;
	add.f32 	%f32, %f31, 0f3F800000;
	mul.f32 	%f33, %f31, %f31;
	mul.f32 	%f34, %f33, %f32;
	mul.f32 	%f35, %f29, %f30;
	div.rn.f32 	%f36, %f35, %f34;
	sqrt.rn.f32 	%f7, %f36;
	div.rn.f32 	%f8, %f29, %f31;
$L__BB19_18:
	mul.lo.s64 	%rd143, %rd199, 5;
	mov.b64 	{%r60, %r61}, %rd143;
	shf.l.wrap.b32 	%r62, %r60, %r61, 7;
	shf.l.wrap.b32 	%r63, %r61, %r60, 7;
	mov.b64 	%rd144, {%r63, %r62};
	mul.lo.s64 	%rd145, %rd144, 9;
	shl.b64 	%rd146, %rd199, 17;
	xor.b64  	%rd147, %rd197, %rd198;
	xor.b64  	%rd148, %rd196, %rd199;
	xor.b64  	%rd149, %rd199, %rd147;
	xor.b64  	%rd150, %rd198, %rd148;
	xor.b64  	%rd151, %rd147, %rd146;
	mov.b64 	{%r64, %r65}, %rd148;
	shf.l.wrap.b32 	%r66, %r65, %r64, 13;
	shf.l.wrap.b32 	%r67, %r64, %r65, 13;
	mov.b64 	%rd152, {%r67, %r66};
	shr.u64 	%rd153, %rd145, 40;
	cvt.rn.f32.u64 	%f37, %rd153;
	mul.f32 	%f38, %f37, 0f33800000;
	mul.lo.s64 	%rd154, %rd149, 5;
	mov.b64 	{%r68, %r69}, %rd154;
	shf.l.wrap.b32 	%r70, %r68, %r69, 7;
	shf.l.wrap.b32 	%r71, %r69, %r68, 7;
	mov.b64 	%rd155, {%r71, %r70};
	mul.lo.s64 	%rd156, %rd155, 9;
	shl.b64 	%rd157, %rd149, 17;
	xor.b64  	%rd158, %rd151, %rd150;
	xor.b64  	%rd159, %rd152, %rd149;
	xor.b64  	%rd199, %rd149, %rd158;
	xor.b64  	%rd198, %rd150, %rd159;
	xor.b64  	%rd197, %rd158, %rd157;
	mov.b64 	{%r72, %r73}, %rd159;
	shf.l.wrap.b32 	%r74, %r73, %r72, 13;
	shf.l.wrap.b32 	%r75, %r72, %r73, 13;
	mov.b64 	%rd196, {%r75, %r74};
	shr.u64 	%rd160, %rd156, 40;
	cvt.rn.f32.u64 	%f39, %rd160;
	mul.f32 	%f40, %f39, 0f33800000;
	max.f32 	%f41, %f38, 0f2EDBE6FF;
	mov.b32 	%r76, %f41;
	add.s32 	%r77, %r76, -1059760811;
	and.b32  	%r78, %r77, -8388608;
	sub.s32 	%r79, %r76, %r78;
	mov.b32 	%f42, %r79;
	cvt.rn.f32.s32 	%f43, %r78;
	fma.rn.f32 	%f44, %f43, 0f34000000, 0f00000000;
	add.f32 	%f45, %f42, 0fBF800000;
	fma.rn.f32 	%f46, %f45, 0fBE055027, 0f3E1039F6;
	fma.rn.f32 	%f47, %f46, %f45, 0fBDF8CDCC;
	fma.rn.f32 	%f48, %f47, %f45, 0f3E0F2955;
	fma.rn.f32 	%f49, %f48, %f45, 0fBE2AD8B9;
	fma.rn.f32 	%f50, %f49, %f45, 0f3E4CED0B;
	fma.rn.f32 	%f51, %f50, %f45, 0fBE7FFF22;
	fma.rn.f32 	%f52, %f51, %f45, 0f3EAAAA78;
	fma.rn.f32 	%f53, %f52, %f45, 0fBF000000;
	mul.f32 	%f54, %f45, %f53;
	fma.rn.f32 	%f55, %f54, %f45, %f45;
	fma.rn.f32 	%f56, %f44, 0f3F317218, %f55;
	setp.gt.u32 	%p5, %r76, 2139095039;
	fma.rn.f32 	%f57, %f41, 0f7F800000, 0f7F800000;
	selp.f32 	%f58, %f57, %f56, %p5;
	mul.f32 	%f22, %f58, 0fC0000000;
	mul.f32 	%f23, %f40, 0f40C90FDB;
	mul.f32 	%f59, %f23, 0f3F22F983;
	cvt.rni.s32.f32 	%r146, %f59;
	cvt.rn.f32.s32 	%f60, %r146;
	fma.rn.f32 	%f61, %f60, 0fBFC90FDA, %f23;
	fma.rn.f32 	%f62, %f60, 0fB3A22168, %f61;
	fma.rn.f32 	%f211, %f60, 0fA7C234C5, %f62;
	abs.f32 	%f25, %f23;
	setp.ltu.f32 	%p6, %f25, 0f47CE4780;
	@%p6 bra 	$L__BB19_26;
	setp.neu.f32 	%p7, %f25, 0f7F800000;
	@%p7 bra 	$L__BB19_21;
	mov.f32 	%f65, 0f00000000;
	mul.rn.f32 	%f211, %f23, %f65;
	mov.b32 	%r146, 0;
	bra.uni 	$L__BB19_26;
$L__BB19_21:
	mov.b32 	%r2, %f23;
	mov.b64 	%rd207, 0;
	mov.b32 	%r143, 0;
	mov.u64 	%rd205, __cudart_i2opi_f;
	mov.u64 	%rd206, %rd2;
$L__BB19_22:
	.pragma "nounroll";
	ld.global.nc.u32 	%r81, [%rd205];
	shl.b32 	%r82, %r2, 8;
	or.b32  	%r83, %r82, -2147483648;
	mad.wide.u32 	%rd163, %r81, %r83, %rd207;
	shr.u64 	%rd207, %rd163, 32;
	st.local.u32 	[%rd206], %rd163;
	add.s32 	%r143, %r143, 1;
	add.s64 	%rd206, %rd206, 4;
	add.s64 	%rd205, %rd205, 4;
	setp.ne.s32 	%p8, %r143, 6;
	@%p8 bra 	$L__BB19_22;
	shr.u32 	%r84, %r2, 23;
	st.local.u32 	[%rd2+24], %rd207;
	and.b32  	%r5, %r84, 31;
	add.s32 	%r85, %r84, -128;
	shr.u32 	%r86, %r85, 5;
	mul.wide.u32 	%rd164, %r86, 4;
	sub.s64 	%rd39, %rd2, %rd164;
	ld.local.u32 	%r144, [%rd39+24];
	ld.local.u32 	%r145, [%rd39+20];
	setp.eq.s32 	%p9, %r5, 0;
	@%p9 bra 	$L__BB19_25;
	shf.l.wrap.b32 	%r144, %r145, %r144, %r5;
	ld.local.u32 	%r87, [%rd39+16];
	shf.l.wrap.b32 	%r145, %r87, %r145, %r5;
$L__BB19_25:
	shr.u32 	%r88, %r144, 30;
	shf.l.wrap.b32 	%r89, %r145, %r144, 2;
	shl.b32 	%r90, %r145, 2;
	shr.u32 	%r91, %r89, 31;
	add.s32 	%r146, %r91, %r88;
	shr.s32 	%r92, %r89, 31;
	xor.b32  	%r93, %r92, %r89;
	xor.b32  	%r94, %r92, %r90;
	cvt.u64.u32 	%rd165, %r93;
	shl.b64 	%rd166, %rd165, 32;
	cvt.u64.u32 	%rd167, %r94;
	or.b64  	%rd168, %rd166, %rd167;
	cvt.rn.f64.s64 	%fd1, %rd168;
	mul.f64 	%fd2, %fd1, 0d3BF921FB54442D19;
	cvt.rn.f32.f64 	%f63, %fd2;
	neg.f32 	%f64, %f63;
	setp.lt.s32 	%p10, %r89, 0;
	selp.f32 	%f211, %f64, %f63, %p10;
$L__BB19_26:
	add.s32 	%r96, %r146, 1;
	mul.rn.f32 	%f66, %f211, %f211;
	and.b32  	%r97, %r146, 1;
	setp.eq.b32 	%p11, %r97, 1;
	selp.f32 	%f67, %f211, 0f3F800000, %p11;
	fma.rn.f32 	%f68, %f66, %f67, 0f00000000;
	fma.rn.f32 	%f69, %f66, 0f37CBAC00, 0fBAB607ED;
	selp.f32 	%f70, 0fB94D4153, %f69, %p11;
	selp.f32 	%f71, 0f3C0885E4, 0f3D2AAABB, %p11;
	fma.rn.f32 	%f72, %f70, %f66, %f71;
	selp.f32 	%f73, 0fBE2AAAA8, 0fBEFFFFFF, %p11;
	fma.rn.f32 	%f74, %f72, %f66, %f73;
	fma.rn.f32 	%f75, %f74, %f68, %f67;
	and.b32  	%r98, %r96, 2;
	setp.eq.s32 	%p12, %r98, 0;
	mov.f32 	%f76, 0f00000000;
	sub.f32 	%f77, %f76, %f75;
	selp.f32 	%f78, %f75, %f77, %p12;
	sqrt.rn.f32 	%f79, %f22;
	mul.f32 	%f80, %f79, %f78;
	fma.rn.f32 	%f81, %f7, %f80, %f8;
	min.f32 	%f82, %f81, 0f3F800000;
	max.f32 	%f83, %f82, 0f00000000;
	shl.b64 	%rd169, %rd204, 2;
	add.s64 	%rd170, %rd1, %rd169;
	st.global.f32 	[%rd170], %f83;
	add.s64 	%rd204, %rd204, %rd4;
	setp.lt.u64 	%p13, %rd204, %rd41;
	@%p13 bra 	$L__BB19_18;
$L__BB19_27:
	ret;

}


// ===== COMPILED SASS (sm_100) =====

	.target	sm_100

	.elftype	@"ET_EXEC"


//--------------------- .note.nv.tkinfo           --------------------------
	.section	.note.nv.tkinfo,"",@"SHT_NOTE"
	.sectionflags	@"SHF_NOTE_NV_TKINFO"
	.tkinfo
        /*0018*/ 	.word	0x00000002
        /*0030*/ 	.string	""
        /*0030*/ 	.string	"ptxas"
        /*0030*/ 	.string	"Cuda compilation tools, release 13.0, V13.0.88"
        /*0030*/ 	.string	"Build cuda_13.0.r13.0/compiler.36424714_0"
        /*0030*/ 	.string	"-arch sm_100 -m 64 "



//--------------------- .note.nv.cuinfo           --------------------------
	.section	.note.nv.cuinfo,"",@"SHT_NOTE"
	.sectionflags	@"SHF_NOTE_NV_CUINFO"
        /*0018*/ 	.short	0x0002
        /*001a*/ 	.short	0x0064
        /*001c*/ 	.short	0x0082
	.zero		2


//--------------------- .nv.info                  --------------------------
	.section	.nv.info,"",@"SHT_CUDA_INFO"
	.align	4


	//----- nvinfo : EIATTR_REGCOUNT
	.align		4
        /*0000*/ 	.byte	0x04, 0x2f
        /*0002*/ 	.short	(.L_2 - .L_1)
	.align		4
.L_1:
        /*0004*/ 	.word	index@(uniform_float_kernel)
        /*0008*/ 	.word	0x0000001a


	//----- nvinfo : EIATTR_FRAME_SIZE
	.align		4
.L_2:
        /*000c*/ 	.byte	0x04, 0x11
        /*000e*/ 	.short	(.L_4 - .L_3)
	.align		4
.L_3:
        /*0010*/ 	.word	index@(uniform_float_kernel)
        /*0014*/ 	.word	0x00000000


	//----- nvinfo : EIATTR_REGCOUNT
	.align		4
.L_4:
        /*0018*/ 	.byte	0x04, 0x2f
        /*001a*/ 	.short	(.L_6 - .L_5)
	.align		4
.L_5:
        /*001c*/ 	.word	index@(uniform_half_kernel)
        /*0020*/ 	.word	0x00000017


	//----- nvinfo : EIATTR_FRAME_SIZE
	.align		4
.L_6:
        /*0024*/ 	.byte	0x04, 0x11
        /*0026*/ 	.short	(.L_8 - .L_7)
	.align		4
.L_7:
        /*0028*/ 	.word	index@(uniform_half_kernel)
        /*002c*/ 	.word	0x00000000


	//----- nvinfo : EIATTR_REGCOUNT
	.align		4
.L_8:
        /*0030*/ 	.byte	0x04, 0x2f
        /*0032*/ 	.short	(.L_10 - .L_9)
	.align		4
.L_9:
        /*0034*/ 	.word	index@(uniform_int32_kernel)
        /*0038*/ 	.word	0x00000017


	//----- nvinfo : EIATTR_FRAME_SIZE
	.align		4
.L_10:
        /*003c*/ 	.byte	0x04, 0x11
        /*003e*/ 	.short	(.L_12 - .L_11)
	.align		4
.L_11:
        /*0040*/ 	.word	index@(uniform_int32_kernel)
        /*0044*/ 	.word	0x00000000


	//----- nvinfo : EIATTR_REGCOUNT
	.align		4
.L_12:
        /*0048*/ 	.byte	0x04, 0x2f
        /*004a*/ 	.short	(.L_14 - .L_13)
	.align		4
.L_13:
        /*004c*/ 	.word	index@(uniform_int64_kernel)
        /*0050*/ 	.word	0x0000001c


	//----- nvinfo : EIATTR_FRAME_SIZE
	.align		4
.L_14:
        /*0054*/ 	.byte	0x04, 0x11
        /*0056*/ 	.short	(.L_16 - .L_15)
	.align		4
.L_15:
        /*0058*/ 	.word	index@($__internal_11_$__cuda_sm20_rem_u64)
        /*005c*/ 	.word	0x00000000


	//----- nvinfo : EIATTR_FRAME_SIZE
	.align		4
.L_16:
        /*0060*/ 	.byte	0x04, 0x11
        /*0062*/ 	.short	(.L_18 - .L_17)
	.align		4
.L_17:
        /*0064*/ 	.word	index@(uniform_int64_kernel)
        /*0068*/ 	.word	0x00000000


	//----- nvinfo : EIATTR_REGCOUNT
	.align		4
.L_18:
        /*006c*/ 	.byte	0x04, 0x2f
        /*006e*/ 	.short	(.L_20 - .L_19)
	.align		4
.L_19:
        /*0070*/ 	.word	index@(normal_float_kernel)
        /*0074*/ 	.word	0x00000020


	//----- nvinfo : EIATTR_FRAME_SIZE
	.align		4
.L_20:
        /*0078*/ 	.byte	0x04, 0x11
        /*007a*/ 	.short	(.L_22 - .L_21)
	.align		4
.L_21:
        /*007c*/ 	.word	index@($__internal_10_$__cuda_sm20_sqrt_rn_f32_slowpath)
        /*0080*/ 	.word	0x00000000


	//----- nvinfo : EIATTR_FRAME_SIZE
	.align		4
.L_22:
        /*0084*/ 	.byte	0x04, 0x11
        /*0086*/ 	.short	(.L_24 - .L_23)
	.align		4
.L_23:
        /*0088*/ 	.word	index@(normal_float_kernel)
        /*008c*/ 	.word	0x00000000


	//----- nvinfo : EIATTR_REGCOUNT
	.align		4
.L_24:
        /*0090*/ 	.byte	0x04, 0x2f
        /*0092*/ 	.short	(.L_26 - .L_25)
	.align		4
.L_25:
        /*0094*/ 	.word	index@(normal_half_kernel)
        /*0098*/ 	.word	0x0000001f


	//----- nvinfo : EIATTR_FRAME_SIZE
	.align		4
.L_26:
        /*009c*/ 	.byte	0x04, 0x11
        /*009e*/ 	.short	(.L_28 - .L_27)
	.align		4
.L_27:
        /*00a0*/ 	.word	index@($__internal_9_$__cuda_sm20_sqrt_rn_f32_slowpath)
        /*00a4*/ 	.word	0x00000000


	//----- nvinfo : EIATTR_FRAME_SIZE
	.align		4
.L_28:
        /*00a8*/ 	.byte	0x04, 0x11
        /*00aa*/ 	.short	(.L_30 - .L_29)
	.align		4
.L_29:
        /*00ac*/ 	.word	index@(normal_half_kernel)
        /*00b0*/ 	.word	0x00000000


	//----- nvinfo : EIATTR_REGCOUNT
	.align		4
.L_30:
        /*00b4*/ 	.byte	0x04, 0x2f
        /*00b6*/ 	.short	(.L_32 - .L_31)
	.align		4
.L_31:
        /*00b8*/ 	.word	index@(truncated_normal_float_kernel)
        /*00bc*/ 	.word	0x00000020


	//----- nvinfo : EIATTR_FRAME_SIZE
	.align		4
.L_32:
        /*00c0*/ 	.byte	0x04, 0x11
        /*00c2*/ 	.short	(.L_34 - .L_33)
	.align		4
.L_33:
        /*00c4*/ 	.word	index@($__internal_8_$__cuda_sm20_sqrt_rn_f32_slowpath)
        /*00c8*/ 	.word	0x00000000


	//----- nvinfo : EIATTR_FRAME_SIZE
	.align		4
.L_34:
        /*00cc*/ 	.byte	0x04, 0x11
        /*00ce*/ 	.short	(.L_36 - .L_35)
	.align		4
.L_35:
        /*00d0*/ 	.word	index@(truncated_normal_float_kernel)
        /*00d4*/ 	.word	0x00000000


	//----- nvinfo : EIATTR_REGCOUNT
	.align		4
.L_36:
        /*00d8*/ 	.byte	0x04, 0x2f
        /*00da*/ 	.short	(.L_38 - .L_37)
	.align		4
.L_37:
        /*00dc*/ 	.word	index@(lognormal_float_kernel)
        /*00e0*/ 	.word	0x00000020


	//----- nvinfo : EIATTR_FRAME_SIZE
	.align		4
.L_38:
        /*00e4*/ 	.byte	0x04, 0x11
        /*00e6*/ 	.short	(.L_40 - .L_39)
	.align		4
.L_39:
        /*00e8*/ 	.word	index@($__internal_7_$__cuda_sm20_sqrt_rn_f32_slowpath)
        /*00ec*/ 	.word	0x00000000


	//----- nvinfo : EIATTR_FRAME_SIZE
	.align		4
.L_40:
        /*00f0*/ 	.byte	0x04, 0x11
        /*00f2*/ 	.short	(.L_42 - .L_41)
	.align		4
.L_41:
        /*00f4*/ 	.word	index@(lognormal_float_kernel)
        /*00f8*/ 	.word	0x00000000


	//----- nvinfo : EIATTR_REGCOUNT
	.align		4
.L_42:
        /*00fc*/ 	.byte	0x04, 0x2f
        /*00fe*/ 	.short	(.L_44 - .L_43)
	.align		4
.L_43:
        /*0100*/ 	.word	index@(exponential_float_kernel)
        /*0104*/ 	.word	0x00000019


	//----- nvinfo : EIATTR_FRAME_SIZE
	.align		4
.L_44:
        /*0108*/ 	.byte	0x04, 0x11
        /*010a*/ 	.short	(.L_46 - .L_45)
	.align		4
.L_45:
        /*010c*/ 	.word	index@($__internal_6_$__cuda_sm3x_div_rn_noftz_f32_slowpath)
        /*0110*/ 	.word	0x00000000


	//----- nvinfo : EIATTR_FRAME_SIZE
	.align		4
.L_46:
        /*0114*/ 	.byte	0x04, 0x11
        /*0116*/ 	.short	(.L_48 - .L_47)
	.align		4
.L_47:
        /*0118*/ 	.word	index@(exponential_float_kernel)
        /*011c*/ 	.word	0x00000000


	//----- nvinfo : EIATTR_REGCOUNT
	.align		4
.L_48:
        /*0120*/ 	.byte	0x04, 0x2f
        /*0122*/ 	.short	(.L_50 - .L_49)
	.align		4
.L_49:
        /*0124*/ 	.word	index@(bernoulli_float_kernel)
        /*0128*/ 	.word	0x00000018


	//----- nvinfo : EIATTR_FRAME_SIZE
	.align		4
.L_50:
        /*012c*/ 	.byte	0x04, 0x11
        /*012e*/ 	.short	(.L_52 - .L_51)
	.align		4
.L_51:
        /*0130*/ 	.word	index@(bernoulli_float_kernel)
        /*0134*/ 	.word	0x00000000


	//----- nvinfo : EIATTR_REGCOUNT
	.align		4
.L_52:
        /*0138*/ 	.byte	0x04, 0x2f
        /*013a*/ 	.short	(.L_54 - .L_53)
	.align		4
.L_53:
        /*013c*/ 	.word	index@(bernoulli_bool_kernel)
        /*0140*/ 	.word	0x00000018


	//----- nvinfo : EIATTR_FRAME_SIZE
	.align		4
.L_54:
        /*0144*/ 	.byte	0x04, 0x11
        /*0146*/ 	.short	(.L_56 - .L_55)
	.align		4
.L_55:
        /*0148*/ 	.word	index@(bernoulli_bool_kernel)
        /*014c*/ 	.word	0x00000000


	//----- nvinfo : EIATTR_REGCOUNT
	.align		4
.L_56:
        /*0150*/ 	.byte	0x04, 0x2f
        /*0152*/ 	.short	(.L_58 - .L_57)
	.align		4
.L_57:
        /*0154*/ 	.word	index@(dropout_mask_float_kernel)
        /*0158*/ 	.word	0x0000001a


	//----- nvinfo : EIATTR_FRAME_SIZE
	.align		4
.L_58:
        /*015c*/ 	.byte	0x04, 0x11
        /*015e*/ 	.short	(.L_60 - .L_59)
	.align		4
.L_59:
        /*0160*/ 	.word	index@(dropout_mask_float_kernel)
        /*0164*/ 	.word	0x00000000


	//----- nvinfo : EIATTR_REGCOUNT
	.align		4
.L_60:
        /*0168*/ 	.byte	0x04, 0x2f
        /*016a*/ 	.short	(.L_62 - .L_61)
	.align		4
.L_61:
        /*016c*/ 	.word	index@(dropout_inplace_float_kernel)
        /*0170*/ 	.word	0x00000016


	//----- nvinfo : EIATTR_FRAME_SIZE
	.align		4
.L_62:
        /*0174*/ 	.byte	0x04, 0x11
        /*0176*/ 	.short	(.L_64 - .L_63)
	.align		4
.L_63:
        /*0178*/ 	.word	index@(dropout_inplace_float_kernel)
        /*017c*/ 	.word	0x00000000


	//----- nvinfo : EIATTR_REGCOUNT
	.align		4
.L_64:
        /*0180*/ 	.byte	0x04, 0x2f
        /*0182*/ 	.short	(.L_66 - .L_65)
	.align		4
.L_65:
        /*0184*/ 	.word	index@(randperm_kernel)
        /*0188*/ 	.word	0x0000000a


	//----- nvinfo : EIATTR_FRAME_SIZE
	.align		4
.L_66:
        /*018c*/ 	.byte	0x04, 0x11
        /*018e*/ 	.short	(.L_68 - .L_67)
	.align		4
.L_67:
        /*0190*/ 	.word	index@(randperm_kernel)
        /*0194*/ 	.word	0x00000000


	//----- nvinfo : EIATTR_REGCOUNT
	.align		4
.L_68:
        /*0198*/ 	.byte	0x04, 0x2f
        /*019a*/ 	.short	(.L_70 - .L_69)
	.align		4
.L_69:
        /*019c*/ 	.word	index@(random_swap_indices_kernel)
        /*01a0*/ 	.word	0x0000001e


	//----- nvinfo : EIATTR_FRAME_SIZE
	.align		4
.L_70:
        /*01a4*/ 	.byte	0x04, 0x11
        /*01a6*/ 	.short	(.L_72 - .L_71)
	.align		4
.L_71:
        /*01a8*/ 	.word	index@($__internal_5_$__cuda_sm20_rem_u64)
        /*01ac*/ 	.word	0x00000000


	//----- nvinfo : EIATTR_FRAME_SIZE
	.align		4
.L_72:
        /*01b0*/ 	.byte	0x04, 0x11
        /*01b2*/ 	.short	(.L_74 - .L_73)
	.align		4
.L_73:
        /*01b4*/ 	.word	index@(random_swap_indices_kernel)
        /*01b8*/ 	.word	0x00000000


	//----- nvinfo : EIATTR_REGCOUNT
	.align		4
.L_74:
        /*01bc*/ 	.byte	0x04, 0x2f
        /*01be*/ 	.short	(.L_76 - .L_75)
	.align		4
.L_75:
        /*01c0*/ 	.word	index@(multinomial_kernel)
        /*01c4*/ 	.word	0x0000001a


	//----- nvinfo : EIATTR_FRAME_SIZE
	.align		4
.L_76:
        /*01c8*/ 	.byte	0x04, 0x11
        /*01ca*/ 	.short	(.L_78 - .L_77)
	.align		4
.L_77:
        /*01cc*/ 	.word	index@(multinomial_kernel)
        /*01d0*/ 	.word	0x00000000


	//----- nvinfo : EIATTR_REGCOUNT
	.align		4
.L_78:
        /*01d4*/ 	.byte	0x04, 0x2f
        /*01d6*/ 	.short	(.L_80 - .L_79)
	.align		4
.L_79:
        /*01d8*/ 	.word	index@(gumbel_softmax_kernel)
        /*01dc*/ 	.word	0x00000020


	//----- nvinfo : EIATTR_FRAME_SIZE
	.align		4
.L_80:
        /*01e0*/ 	.byte	0x04, 0x11
        /*01e2*/ 	.short	(.L_82 - .L_81)
	.align		4
.L_81:
        /*01e4*/ 	.word	index@(gumbel_softmax_kernel)
        /*01e8*/ 	.word	0x00000000


	//----- nvinfo : EIATTR_REGCOUNT
	.align		4
.L_82:
        /*01ec*/ 	.byte	0x04, 0x2f
        /*01ee*/ 	.short	(.L_84 - .L_83)
	.align		4
.L_83:
        /*01f0*/ 	.word	index@(poisson_float_kernel)
        /*01f4*/ 	.word	0x00000018


	//----- nvinfo : EIATTR_FRAME_SIZE
	.align		4
.L_84:
        /*01f8*/ 	.byte	0x04, 0x11
        /*01fa*/ 	.short	(.L_86 - .L_85)
	.align		4
.L_85:
        /*01fc*/ 	.word	index@(poisson_float_kernel)
        /*0200*/ 	.word	0x00000000


	//----- nvinfo : EIATTR_REGCOUNT
	.align		4
.L_86:
        /*0204*/ 	.byte	0x04, 0x2f
        /*0206*/ 	.short	(.L_88 - .L_87)
	.align		4
.L_87:
        /*0208*/ 	.word	index@(gamma_float_kernel)
        /*020c*/ 	.word	0x00000027


	//----- nvinfo : EIATTR_FRAME_SIZE
	.align		4
.L_88:
        /*0210*/ 	.byte	0x04, 0x11
        /*0212*/ 	.short	(.L_90 - .L_89)
	.align		4
.L_89:
        /*0214*/ 	.word	index@($__internal_4_$__cuda_sm20_sqrt_rn_f32_slowpath)
        /*0218*/ 	.word	0x00000000


	//----- nvinfo : EIATTR_FRAME_SIZE
	.align		4
.L_90:
        /*021c*/ 	.byte	0x04, 0x11
        /*021e*/ 	.short	(.L_92 - .L_91)
	.align		4
.L_91:
        /*0220*/ 	.word	index@($__internal_3_$__cuda_sm20_rcp_rn_f32_slowpath)
        /*0224*/ 	.word	0x00000000


	//----- nvinfo : EIATTR_FRAME_SIZE
	.align		4
.L_92:
        /*0228*/ 	.byte	0x04, 0x11
        /*022a*/ 	.short	(.L_94 - .L_93)
	.align		4
.L_93:
        /*022c*/ 	.word	index@(gamma_float_kernel)
        /*0230*/ 	.word	0x00000000


	//----- nvinfo : EIATTR_REGCOUNT
	.align		4
.L_94:
        /*0234*/ 	.byte	0x04, 0x2f
        /*0236*/ 	.short	(.L_96 - .L_95)
	.align		4
.L_95:
        /*0238*/ 	.word	index@(beta_float_kernel)
        /*023c*/ 	.word	0x0000001f


	//----- nvinfo : EIATTR_FRAME_SIZE
	.align		4
.L_96:
        /*0240*/ 	.byte	0x04, 0x11
        /*0242*/ 	.short	(.L_98 - .L_97)
	.align		4
.L_97:
        /*0244*/ 	.word	index@($__internal_2_$__cuda_sm3x_div_rn_noftz_f32_slowpath)
        /*0248*/ 	.word	0x00000000


	//----- nvinfo : EIATTR_FRAME_SIZE
	.align		4
.L_98:
        /*024c*/ 	.byte	0x04, 0x11
        /*024e*/ 	.short	(.L_100 - .L_99)
	.align		4
.L_99:
        /*0250*/ 	.word	index@($__internal_1_$__cuda_sm20_sqrt_rn_f32_slowpath)
        /*0254*/ 	.word	0x00000000


	//----- nvinfo : EIATTR_FRAME_SIZE
	.align		4
.L_100:
        /*0258*/ 	.byte	0x04, 0x11
        /*025a*/ 	.short	(.L_102 - .L_101)
	.align		4
.L_101:
        /*025c*/ 	.word	index@($__internal_0_$__cuda_sm20_rcp_rn_f32_slowpath)
        /*0260*/ 	.word	0x00000000


	//----- nvinfo : EIATTR_FRAME_SIZE
	.align		4
.L_102:
        /*0264*/ 	.byte	0x04, 0x11
        /*0266*/ 	.short	(.L_104 - .L_103)
	.align		4
.L_103:
        /*0268*/ 	.word	index@(beta_float_kernel)
        /*026c*/ 	.word	0x00000000


	//----- nvinfo : EIATTR_MIN_STACK_SIZE
	.align		4
.L_104:
        /*0270*/ 	.byte	0x04, 0x12
        /*0272*/ 	.short	(.L_106 - .L_105)
	.align		4
.L_105:
        /*0274*/ 	.word	index@(beta_float_kernel)
        /*0278*/ 	.word	0x00000000


	//----- nvinfo : EIATTR_MIN_STACK_SIZE
	.align		4
.L_106:
        /*027c*/ 	.byte	0x04, 0x12
        /*027e*/ 	.short	(.L_108 - .L_107)
	.align		4
.L_107:
        /*0280*/ 	.word	index@(gamma_float_kernel)
        /*0284*/ 	.word	0x00000000


	//----- nvinfo : EIATTR_MIN_STACK_SIZE
	.align		4
.L_108:
        /*0288*/ 	.byte	0x04, 0x12
        /*028a*/ 	.short	(.L_110 - .L_109)
	.align		4
.L_109:
        /*028c*/ 	.word	index@(poisson_float_kernel)
        /*0290*/ 	.word	0x00000000


	//----- nvinfo : EIATTR_MIN_STACK_SIZE
	.align		4
.L_110:
        /*0294*/ 	.byte	0x04, 0x12
        /*0296*/ 	.short	(.L_112 - .L_111)
	.align		4
.L_111:
        /*0298*/ 	.word	index@(gumbel_softmax_kernel)
        /*029c*/ 	.word	0x00000000


	//----- nvinfo : EIATTR_MIN_STACK_SIZE
	.align		4
.L_112:
        /*02a0*/ 	.byte	0x04, 0x12
        /*02a2*/ 	.short	(.L_114 - .L_113)
	.align		4
.L_113:
        /*02a4*/ 	.word	index@(multinomial_kernel)
        /*02a8*/ 	.word	0x00000000


	//----- nvinfo : EIATTR_MIN_STACK_SIZE
	.align		4
.L_114:
        /*02ac*/ 	.byte	0x04, 0x12
        /*02ae*/ 	.short	(.L_116 - .L_115)
	.align		4
.L_115:
        /*02b0*/ 	.word	index@(random_swap_indices_kernel)
        /*02b4*/ 	.word	0x00000000


	//----- nvinfo : EIATTR_MIN_STACK_SIZE
	.align		4
.L_116:
        /*02b8*/ 	.byte	0x04, 0x12
        /*02ba*/ 	.short	(.L_118 - .L_117)
	.align		4
.L_117:
        /*02bc*/ 	.word	index@(randperm_kernel)
        /*02c0*/ 	.word	0x00000000


	//----- nvinfo : EIATTR_MIN_STACK_SIZE
	.align		4
.L_118:
        /*02c4*/ 	.byte	0x04, 0x12
        /*02c6*/ 	.short	(.L_120 - .L_119)
	.align		4
.L_119:
        /*02c8*/ 	.word	index@(dropout_inplace_float_kernel)
        /*02cc*/ 	.word	0x00000000


	//----- nvinfo : EIATTR_MIN_STACK_SIZE
	.align		4
.L_120:
        /*02d0*/ 	.byte	0x04, 0x12
        /*02d2*/ 	.short	(.L_122 - .L_121)
	.align		4
.L_121:
        /*02d4*/ 	.word	index@(dropout_mask_float_kernel)
        /*02d8*/ 	.word	0x00000000


	//----- nvinfo : EIATTR_MIN_STACK_SIZE
	.align		4
.L_122:
        /*02dc*/ 	.byte	0x04, 0x12
        /*02de*/ 	.short	(.L_124 - .L_123)
	.align		4
.L_123:
        /*02e0*/ 	.word	index@(bernoulli_bool_kernel)
        /*02e4*/ 	.word	0x00000000


	//----- nvinfo : EIATTR_MIN_STACK_SIZE
	.align		4
.L_124:
        /*02e8*/ 	.byte	0x04, 0x12
        /*02ea*/ 	.short	(.L_126 - .L_125)
	.align		4
.L_125:
        /*02ec*/ 	.word	index@(bernoulli_float_kernel)
        /*02f0*/ 	.word	0x00000000


	//----- nvinfo : EIATTR_MIN_STACK_SIZE
	.align		4
.L_126:
        /*02f4*/ 	.byte	0x04, 0x12
        /*02f6*/ 	.short	(.L_128 - .L_127)
	.align		4
.L_127:
        /*02f8*/ 	.word	index@(exponential_float_kernel)
        /*02fc*/ 	.word	0x00000000


	//----- nvinfo : EIATTR_MIN_STACK_SIZE
	.align		4
.L_128:
        /*0300*/ 	.byte	0x04, 0x12
        /*0302*/ 	.short	(.L_130 - .L_129)
	.align		4
.L_129:
        /*0304*/ 	.word	index@(lognormal_float_kernel)
        /*0308*/ 	.word	0x00000000


	//----- nvinfo : EIATTR_MIN_STACK_SIZE
	.align		4
.L_130:
        /*030c*/ 	.byte	0x04, 0x12
        /*030e*/ 	.short	(.L_132 - .L_131)
	.align		4
.L_131:
        /*0310*/ 	.word	index@(truncated_normal_float_kernel)
        /*0314*/ 	.word	0x00000000


	//----- nvinfo : EIATTR_MIN_STACK_SIZE
	.align		4
.L_132:
        /*0318*/ 	.byte	0x04, 0x12
        /*031a*/ 	.short	(.L_134 - .L_133)
	.align		4
.L_133:
        /*031c*/ 	.word	index@(normal_half_kernel)
        /*0320*/ 	.word	0x00000000


	//----- nvinfo : EIATTR_MIN_STACK_SIZE
	.align		4
.L_134:
        /*0324*/ 	.byte	0x04, 0x12
        /*0326*/ 	.short	(.L_136 - .L_135)
	.align		4
.L_135:
        /*0328*/ 	.word	index@(normal_float_kernel)
        /*032c*/ 	.word	0x00000000


	//----- nvinfo : EIATTR_MIN_STACK_SIZE
	.align		4
.L_136:
        /*0330*/ 	.byte	0x04, 0x12
        /*0332*/ 	.short	(.L_138 - .L_137)
	.align		4
.L_137:
        /*0334*/ 	.word	index@(uniform_int64_kernel)
        /*0338*/ 	.word	0x00000000


	//----- nvinfo : EIATTR_MIN_STACK_SIZE
	.align		4
.L_138:
        /*033c*/ 	.byte	0x04, 0x12
        /*033e*/ 	.short	(.L_140 - .L_139)
	.align		4
.L_139:
        /*0340*/ 	.word	index@(uniform_int32_kernel)
        /*0344*/ 	.word	0x00000000


	//----- nvinfo : EIATTR_MIN_STACK_SIZE
	.align		4
.L_140:
        /*0348*/ 	.byte	0x04, 0x12
        /*034a*/ 	.short	(.L_142 - .L_141)
	.align		4
.L_141:
        /*034c*/ 	.word	index@(uniform_half_kernel)
        /*0350*/ 	.word	0x00000000


	//----- nvinfo : EIATTR_MIN_STACK_SIZE
	.align		4
.L_142:
        /*0354*/ 	.byte	0x04, 0x12
        /*0356*/ 	.short	(.L_144 - .L_143)
	.align		4
.L_143:
        /*0358*/ 	.word	index@(uniform_float_kernel)
        /*035c*/ 	.word	0x00000000
.L_144:


//--------------------- .nv.compat                --------------------------
	.section	.nv.compat,"",@"SHT_CUDA_COMPAT_INFO"
	.align	4
        /*0000*/ 	.byte	0x02, 0x09, 0x00, 0x00, 0x02, 0x02, 0x01, 0x00, 0x02, 0x05, 0x05, 0x00, 0x03, 0x07, 0x01, 0x01
        /*0010*/ 	.byte	0x02, 0x03, 0x00, 0x00, 0x02, 0x06, 0x01, 0x00, 0x04, 0x0b, 0x08, 0x00, 0x01, 0x00, 0x00, 0x00
        /*0020*/ 	.byte	0x00, 0x00, 0x00, 0x00


//--------------------- .nv.info.beta_float_kernel --------------------------
	.section	.nv.info.beta_float_kernel,"",@"SHT_CUDA_INFO"
	.sectionflags	@""
	.align	4


	//----- nvinfo : EIATTR_CUDA_API_VERSION
	.align		4
        /*0000*/ 	.byte	0x04, 0x37
        /*0002*/ 	.short	(.L_146 - .L_145)
.L_145:
        /*0004*/ 	.word	0x00000082


	//----- nvinfo : EIATTR_KPARAM_INFO
	.align		4
.L_146:
        /*0008*/ 	.byte	0x04, 0x17
        /*000a*/ 	.short	(.L_148 - .L_147)
.L_147:
        /*000c*/ 	.word	0x00000000
        /*0010*/ 	.short	0x0004
        /*0012*/ 	.short	0x0018
        /*0014*/ 	.byte	0x00, 0xf0, 0x21, 0x00


	//----- nvinfo : EIATTR_KPARAM_INFO
	.align		4
.L_148:
        /*0018*/ 	.byte	0x04, 0x17
        /*001a*/ 	.short	(.L_150 - .L_149)
.L_149:
        /*001c*/ 	.word	0x00000000
        /*0020*/ 	.short	0x0003
        /*0022*/ 	.short	0x0014
        /*0024*/ 	.byte	0x00, 0xf0, 0x11, 0x00


	//----- nvinfo : EIATTR_KPARAM_INFO
	.align		4
.L_150:
        /*0028*/ 	.byte	0x04, 0x17
        /*002a*/ 	.short	(.L_152 - .L_151)
.L_151:
        /*002c*/ 	.word	0x00000000
        /*0030*/ 	.short	0x0002
        /*0032*/ 	.short	0x0010
        /*0034*/ 	.byte	0x00, 0xf0, 0x11, 0x00


	//----- nvinfo : EIATTR_KPARAM_INFO
	.align		4
.L_152:
        /*0038*/ 	.byte	0x04, 0x17
        /*003a*/ 	.short	(.L_154 - .L_153)
.L_153:
        /*003c*/ 	.word	0x00000000
        /*0040*/ 	.short	0x0001
        /*0042*/ 	.short	0x0008
        /*0044*/ 	.byte	0x00, 0xf0, 0x21, 0x00


	//----- nvinfo : EIATTR_KPARAM_INFO
	.align		4
.L_154:
        /*0048*/ 	.byte	0x04, 0x17
        /*004a*/ 	.short	(.L_156 - .L_155)
.L_155:
        /*004c*/ 	.word	0x00000000
        /*0050*/ 	.short	0x0000
        /*0052*/ 	.short	0x0000
        /*0054*/ 	.byte	0x00, 0xf5, 0x21, 0x00


	//----- nvinfo : EIATTR_SPARSE_MMA_MASK
	.align		4
.L_156:
        /*0058*/ 	.byte	0x03, 0x50
        /*005a*/ 	.short	0x0000


	//----- nvinfo : EIATTR_MAXREG_COUNT
	.align		4
        /*005c*/ 	.byte	0x03, 0x1b
        /*005e*/ 	.short	0x00ff


	//----- nvinfo : EIATTR_MERCURY_ISA_VERSION
	.align		4
        /*0060*/ 	.byte	0x03, 0x5f
        /*0062*/ 	.short	0x0101


	//----- nvinfo : EIATTR_VRC_CTA_INIT_COUNT
	.align		4
        /*0064*/ 	.byte	0x02, 0x4a
	.zero		1
	.zero		1


	//----- nvinfo : EIATTR_EXIT_INSTR_OFFSETS
	.align		4
        /*0068*/ 	.byte	0x04, 0x1c
        /*006a*/ 	.short	(.L_158 - .L_157)


	//   ....[0]....
.L_157:
        /*006c*/ 	.word	0x00000b50


	//   ....[1]....
        /*0070*/ 	.word	0x00001f30


	//   ....[2]....
        /*0074*/ 	.word	0x00002fc0


	//----- nvinfo : EIATTR_CRS_STACK_SIZE
	.align		4
.L_158:
        /*0078*/ 	.byte	0x04, 0x1e
        /*007a*/ 	.short	(.L_160 - .L_159)
.L_159:
        /*007c*/ 	.word	0x00000000


	//----- nvinfo : EIATTR_CBANK_PARAM_SIZE
	.align		4
.L_160:
        /*0080*/ 	.byte	0x03, 0x19
        /*0082*/ 	.short	0x0020


	//----- nvinfo : EIATTR_PARAM_CBANK
	.align		4
        /*0084*/ 	.byte	0x04, 0x0a
        /*0086*/ 	.short	(.L_162 - .L_161)
	.align		4
.L_161:
        /*0088*/ 	.word	index@(.nv.constant0.beta_float_kernel)
        /*008c*/ 	.short	0x0380
        /*008e*/ 	.short	0x0020


	//----- nvinfo : EIATTR_SW_WAR
	.align		4
.L_162:
        /*0090*/ 	.byte	0x04, 0x36
        /*0092*/ 	.short	(.L_164 - .L_163)
.L_163:
        /*0094*/ 	.word	0x00000008
.L_164:


//--------------------- .nv.info.gamma_float_kernel --------------------------
	.section	.nv.info.gamma_float_kernel,"",@"SHT_CUDA_INFO"
	.sectionflags	@""
	.align	4


	//----- nvinfo : EIATTR_CUDA_API_VERSION
	.align		4
        /*0000*/ 	.byte	0x04, 0x37
        /*0002*/ 	.short	(.L_166 - .L_165)
.L_165:
        /*0004*/ 	.word	0x00000082


	//----- nvinfo : EIATTR_KPARAM_INFO
	.align		4
.L_166:
        /*0008*/ 	.byte	0x04, 0x17
        /*000a*/ 	.short	(.L_168 - .L_167)
.L_167:
        /*000c*/ 	.word	0x00000000
        /*0010*/ 	.short	0x0004
        /*0012*/ 	.short	0x0018
        /*0014*/ 	.byte	0x00, 0xf0, 0x21, 0x00


	//----- nvinfo : EIATTR_KPARAM_INFO
	.align		4
.L_168:
        /*0018*/ 	.byte	0x04, 0x17
        /*001a*/ 	.short	(.L_170 - .L_169)
.L_169:
        /*001c*/ 	.word	0x00000000
        /*0020*/ 	.short	0x0003
        /*0022*/ 	.short	0x0014
        /*0024*/ 	.byte	0x00, 0xf0, 0x11, 0x00


	//----- nvinfo : EIATTR_KPARAM_INFO
	.align		4
.L_170:
        /*0028*/ 	.byte	0x04, 0x17
        /*002a*/ 	.short	(.L_172 - .L_171)
.L_171:
        /*002c*/ 	.word	0x00000000
        /*0030*/ 	.short	0x0002
        /*0032*/ 	.short	0x0010
        /*0034*/ 	.byte	0x00, 0xf0, 0x11, 0x00


	//----- nvinfo : EIATTR_KPARAM_INFO
	.align		4
.L_172:
        /*0038*/ 	.byte	0x04, 0x17
        /*003a*/ 	.short	(.L_174 - .L_173)
.L_173:
        /*003c*/ 	.word	0x00000000
        /*0040*/ 	.short	0x0001
        /*0042*/ 	.short	0x0008
        /*0044*/ 	.byte	0x00, 0xf0, 0x21, 0x00


	//----- nvinfo : EIATTR_KPARAM_INFO
	.align		4
.L_174:
        /*0048*/ 	.byte	0x04, 0x17
        /*004a*/ 	.short	(.L_176 - .L_175)
.L_175:
        /*004c*/ 	.word	0x00000000
        /*0050*/ 	.short	0x0000
        /*0052*/ 	.short	0x0000
        /*0054*/ 	.byte	0x00, 0xf5, 0x21, 0x00


	//----- nvinfo : EIATTR_SPARSE_MMA_MASK
	.align		4
.L_176:
        /*0058*/ 	.byte	0x03, 0x50
        /*005a*/ 	.short	0x0000


	//----- nvinfo : EIATTR_MAXREG_COUNT
	.align		4
        /*005c*/ 	.byte	0x03, 0x1b
        /*005e*/ 	.short	0x00ff


	//----- nvinfo : EIATTR_MERCURY_ISA_VERSION
	.align		4
        /*0060*/ 	.byte	0x03, 0x5f
        /*0062*/ 	.short	0x0101


	//----- nvinfo : EIATTR_VRC_CTA_INIT_COUNT
	.align		4
        /*0064*/ 	.byte	0x02, 0x4a
	.zero		1
	.zero		1


	//----- nvinfo : EIATTR_EXIT_INSTR_OFFSETS
	.align		4
        /*0068*/ 	.byte	0x04, 0x1c
        /*006a*/ 	.short	(.L_178 - .L_177)


	//   ....[0]....
.L_177:
        /*006c*/ 	.word	0x00000b30


	//   ....[1]....
        /*0070*/ 	.word	0x000024c0


	//   ....[2]....
        /*0074*/ 	.word	0x00004880


	//----- nvinfo : EIATTR_CRS_STACK_SIZE
	.align		4
.L_178:
        /*0078*/ 	.byte	0x04, 0x1e
        /*007a*/ 	.short	(.L_180 - .L_179)
.L_179:
        /*007c*/ 	.word	0x00000000


	//----- nvinfo : EIATTR_CBANK_PARAM_SIZE
	.align		4
.L_180:
        /*0080*/ 	.byte	0x03, 0x19
        /*0082*/ 	.short	0x0020


	//----- nvinfo : EIATTR_PARAM_CBANK
	.align		4
        /*0084*/ 	.byte	0x04, 0x0a
        /*0086*/ 	.short	(.L_182 - .L_181)
	.align		4
.L_181:
        /*0088*/ 	.word	index@(.nv.constant0.gamma_float_kernel)
        /*008c*/ 	.short	0x0380
        /*008e*/ 	.short	0x0020


	//----- nvinfo : EIATTR_SW_WAR
	.align		4
.L_182:
        /*0090*/ 	.byte	0x04, 0x36
        /*0092*/ 	.short	(.L_184 - .L_183)
.L_183:
        /*0094*/ 	.word	0x00000008
.L_184:


//--------------------- .nv.info.poisson_float_kernel --------------------------
	.section	.nv.info.poisson_float_kernel,"",@"SHT_CUDA_INFO"
	.sectionflags	@""
	.align	4


	//----- nvinfo : EIATTR_CUDA_API_VERSION
	.align		4
        /*0000*/ 	.byte	0x04, 0x37
        /*0002*/ 	.short	(.L_186 - .L_185)
.L_185:
        /*0004*/ 	.word	0x00000082


	//----- nvinfo : EIATTR_KPARAM_INFO
	.align		4
.L_186:
        /*0008*/ 	.byte	0x04, 0x17
        /*000a*/ 	.short	(.L_188 - .L_187)
.L_187:
        /*000c*/ 	.word	0x00000000
        /*0010*/ 	.short	0x0003
        /*0012*/ 	.short	0x0018
        /*0014*/ 	.byte	0x00, 0xf0, 0x21, 0x00


	//----- nvinfo : EIATTR_KPARAM_INFO
	.align		4
.L_188:
        /*0018*/ 	.byte	0x04, 0x17
        /*001a*/ 	.short	(.L_190 - .L_189)
.L_189:
        /*001c*/ 	.word	0x00000000
        /*0020*/ 	.short	0x0002
        /*0022*/ 	.short	0x0010
        /*0024*/ 	.byte	0x00, 0xf0, 0x11, 0x00


	//----- nvinfo : EIATTR_KPARAM_INFO
	.align		4
.L_190:
        /*0028*/ 	.byte	0x04, 0x17
        /*002a*/ 	.short	(.L_192 - .L_191)
.L_191:
        /*002c*/ 	.word	0x00000000
        /*0030*/ 	.short	0x0001
        /*0032*/ 	.short	0x0008
        /*0034*/ 	.byte	0x00, 0xf0, 0x21, 0x00


	//----- nvinfo : EIATTR_KPARAM_INFO
	.align		4
.L_192:
        /*0038*/ 	.byte	0x04, 0x17
        /*003a*/ 	.short	(.L_194 - .L_193)
.L_193:
        /*003c*/ 	.word	0x00000000
        /*0040*/ 	.short	0x0000
        /*0042*/ 	.short	0x0000
        /*0044*/ 	.byte	0x00, 0xf5, 0x21, 0x00


	//----- nvinfo : EIATTR_SPARSE_MMA_MASK
	.align		4
.L_194:
        /*0048*/ 	.byte	0x03, 0x50
        /*004a*/ 	.short	0x0000


	//----- nvinfo : EIATTR_MAXREG_COUNT
	.align		4
        /*004c*/ 	.byte	0x03, 0x1b
        /*004e*/ 	.short	0x00ff


	//----- nvinfo : EIATTR_MERCURY_ISA_VERSION
	.align		4
        /*0050*/ 	.byte	0x03, 0x5f
        /*0052*/ 	.short	0x0101


	//----- nvinfo : EIATTR_VRC_CTA_INIT_COUNT
	.align		4
        /*0054*/ 	.byte	0x02, 0x4a
	.zero		1
	.zero		1


	//----- nvinfo : EIATTR_EXIT_INSTR_OFFSETS
	.align		4
        /*0058*/ 	.byte	0x04, 0x1c
        /*005a*/ 	.short	(.L_196 - .L_195)


	//   ....[0]....
.L_195:
        /*005c*/ 	.word	0x000008c0


	//   ....[1]....
        /*0060*/ 	.word	0x00001130


	//----- nvinfo : EIATTR_CRS_STACK_SIZE
	.align		4
.L_196:
        /*0064*/ 	.byte	0x04, 0x1e
        /*0066*/ 	.short	(.L_198 - .L_197)
.L_197:
        /*0068*/ 	.word	0x00000000


	//----- nvinfo : EIATTR_CBANK_PARAM_SIZE
	.align		4
.L_198:
        /*006c*/ 	.byte	0x03, 0x19
        /*006e*/ 	.short	0x0020


	//----- nvinfo : EIATTR_PARAM_CBANK
	.align		4
        /*0070*/ 	.byte	0x04, 0x0a
        /*0072*/ 	.short	(.L_200 - .L_199)
	.align		4
.L_199:
        /*0074*/ 	.word	index@(.nv.constant0.poisson_float_kernel)
        /*0078*/ 	.short	0x0380
        /*007a*/ 	.short	0x0020


	//----- nvinfo : EIATTR_SW_WAR
	.align		4
.L_200:
        /*007c*/ 	.byte	0x04, 0x36
        /*007e*/ 	.short	(.L_202 - .L_201)
.L_201:
        /*0080*/ 	.word	0x00000008
.L_202:


//--------------------- .nv.info.gumbel_softmax_kernel --------------------------
	.section	.nv.info.gumbel_softmax_kernel,"",@"SHT_CUDA_INFO"
	.sectionflags	@""
	.align	4


	//----- nvinfo : EIATTR_CUDA_API_VERSION
	.align		4
        /*0000*/ 	.byte	0x04, 0x37
        /*0002*/ 	.short	(.L_204 - .L_203)
.L_203:
        /*0004*/ 	.word	0x00000082


	//----- nvinfo : EIATTR_KPARAM_INFO
	.align		4
.L_204:
        /*0008*/ 	.byte	0x04, 0x17
        /*000a*/ 	.short	(.L_206 - .L_205)
.L_205:
        /*000c*/ 	.word	0x00000000
        /*0010*/ 	.short	0x0004
        /*0012*/ 	.short	0x0020
        /*0014*/ 	.byte	0x00, 0xf0, 0x21, 0x00


	//----- nvinfo : EIATTR_KPARAM_INFO
	.align		4
.L_206:
        /*0018*/ 	.byte	0x04, 0x17
        /*001a*/ 	.short	(.L_208 - .L_207)
.L_207:
        /*001c*/ 	.word	0x00000000
        /*0020*/ 	.short	0x0003
        /*0022*/ 	.short	0x0018
        /*0024*/ 	.byte	0x00, 0xf0, 0x21, 0x00


	//----- nvinfo : EIATTR_KPARAM_INFO
	.align		4
.L_208:
        /*0028*/ 	.byte	0x04, 0x17
        /*002a*/ 	.short	(.L_210 - .L_209)
.L_209:
        /*002c*/ 	.word	0x00000000
        /*0030*/ 	.short	0x0002
        /*0032*/ 	.short	0x0010
        /*0034*/ 	.byte	0x00, 0xf0, 0x21, 0x00


	//----- nvinfo : EIATTR_KPARAM_INFO
	.align		4
.L_210:
        /*0038*/ 	.byte	0x04, 0x17
        /*003a*/ 	.short	(.L_212 - .L_211)
.L_211:
        /*003c*/ 	.word	0x00000000
        /*0040*/ 	.short	0x0001
        /*0042*/ 	.short	0x0008
        /*0044*/ 	.byte	0x00, 0xf5, 0x21, 0x00


	//----- nvinfo : EIATTR_KPARAM_INFO
	.align		4
.L_212:
        /*0048*/ 	.byte	0x04, 0x17
        /*004a*/ 	.short	(.L_214 - .L_213)
.L_213:
        /*004c*/ 	.word	0x00000000
        /*0050*/ 	.short	0x0000
        /*0052*/ 	.short	0x0000
        /*0054*/ 	.byte	0x00, 0xf5, 0x21, 0x00


	//----- nvinfo : EIATTR_SPARSE_MMA_MASK
	.align		4
.L_214:
        /*0058*/ 	.byte	0x03, 0x50
        /*005a*/ 	.short	0x0000


	//----- nvinfo : EIATTR_MAXREG_COUNT
	.align		4
        /*005c*/ 	.byte	0x03, 0x1b
        /*005e*/ 	.short	0x00ff


	//----- nvinfo : EIATTR_MERCURY_ISA_VERSION
	.align		4
        /*0060*/ 	.byte	0x03, 0x5f
        /*0062*/ 	.short	0x0101


	//----- nvinfo : EIATTR_VRC_CTA_INIT_COUNT
	.align		4
        /*0064*/ 	.byte	0x02, 0x4a
	.zero		1
	.zero		1


	//----- nvinfo : EIATTR_EXIT_INSTR_OFFSETS
	.align		4
        /*0068*/ 	.byte	0x04, 0x1c
        /*006a*/ 	.short	(.L_216 - .L_215)


	//   ....[0]....
.L_215:
        /*006c*/ 	.word	0x00000a50


	//   ....[1]....
        /*0070*/ 	.word	0x00000d50


	//   ....[2]....
        /*0074*/ 	.word	0x00002070


	//----- nvinfo : EIATTR_CRS_STACK_SIZE
	.align		4
.L_216:
        /*0078*/ 	.byte	0x04, 0x1e
        /*007a*/ 	.short	(.L_218 - .L_217)
.L_217:
        /*007c*/ 	.word	0x00000000


	//----- nvinfo : EIATTR_CBANK_PARAM_SIZE
	.align		4
.L_218:
        /*0080*/ 	.byte	0x03, 0x19
        /*0082*/ 	.short	0x0028


	//----- nvinfo : EIATTR_PARAM_CBANK
	.align		4
        /*0084*/ 	.byte	0x04, 0x0a
        /*0086*/ 	.short	(.L_220 - .L_219)
	.align		4
.L_219:
        /*0088*/ 	.word	index@(.nv.constant0.gumbel_softmax_kernel)
        /*008c*/ 	.short	0x0380
        /*008e*/ 	.short	0x0028


	//----- nvinfo : EIATTR_SW_WAR
	.align		4
.L_220:
        /*0090*/ 	.byte	0x04, 0x36
        /*0092*/ 	.short	(.L_222 - .L_221)
.L_221:
        /*0094*/ 	.word	0x00000008
.L_222:


//--------------------- .nv.info.multinomial_kernel --------------------------
	.section	.nv.info.multinomial_kernel,"",@"SHT_CUDA_INFO"
	.sectionflags	@""
	.align	4


	//----- nvinfo : EIATTR_CUDA_API_VERSION
	.align		4
        /*0000*/ 	.byte	0x04, 0x37
        /*0002*/ 	.short	(.L_224 - .L_223)
.L_223:
        /*0004*/ 	.word	0x00000082


	//----- nvinfo : EIATTR_KPARAM_INFO
	.align		4
.L_224:
        /*0008*/ 	.byte	0x04, 0x17
        /*000a*/ 	.short	(.L_226 - .L_225)
.L_225:
        /*000c*/ 	.word	0x00000000
        /*0010*/ 	.short	0x0005
        /*0012*/ 	.short	0x0028
        /*0014*/ 	.byte	0x00, 0xf0, 0x21, 0x00


	//----- nvinfo : EIATTR_KPARAM_INFO
	.align		4
.L_226:
        /*0018*/ 	.byte	0x04, 0x17
        /*001a*/ 	.short	(.L_228 - .L_227)
.L_227:
        /*001c*/ 	.word	0x00000000
        /*0020*/ 	.short	0x0004
        /*0022*/ 	.short	0x0020
        /*0024*/ 	.byte	0x00, 0xf0, 0x21, 0x00


	//----- nvinfo : EIATTR_KPARAM_INFO
	.align		4
.L_228:
        /*0028*/ 	.byte	0x04, 0x17
        /*002a*/ 	.short	(.L_230 - .L_229)
.L_229:
        /*002c*/ 	.word	0x00000000
        /*0030*/ 	.short	0x0003
        /*0032*/ 	.short	0x0018
        /*0034*/ 	.byte	0x00, 0xf0, 0x21, 0x00


	//----- nvinfo : EIATTR_KPARAM_INFO
	.align		4
.L_230:
        /*0038*/ 	.byte	0x04, 0x17
        /*003a*/ 	.short	(.L_232 - .L_231)
.L_231:
        /*003c*/ 	.word	0x00000000
        /*0040*/ 	.short	0x0002
        /*0042*/ 	.short	0x0010
        /*0044*/ 	.byte	0x00, 0xf5, 0x21, 0x00


	//----- nvinfo : EIATTR_KPARAM_INFO
	.align		4
.L_232:
        /*0048*/ 	.byte	0x04, 0x17
        /*004a*/ 	.short	(.L_234 - .L_233)
.L_233:
        /*004c*/ 	.word	0x00000000
        /*0050*/ 	.short	0x0001
        /*0052*/ 	.short	0x0008
        /*0054*/ 	.byte	0x00, 0xf5, 0x21, 0x00


	//----- nvinfo : EIATTR_KPARAM_INFO
	.align		4
.L_234:
        /*0058*/ 	.byte	0x04, 0x17
        /*005a*/ 	.short	(.L_236 - .L_235)
.L_235:
        /*005c*/ 	.word	0x00000000
        /*0060*/ 	.short	0x0000
        /*0062*/ 	.short	0x0000
        /*0064*/ 	.byte	0x00, 0xf5, 0x21, 0x00


	//----- nvinfo : EIATTR_SPARSE_MMA_MASK
	.align		4
.L_236:
        /*0068*/ 	.byte	0x03, 0x50
        /*006a*/ 	.short	0x0000


	//----- nvinfo : EIATTR_MAXREG_COUNT
	.align		4
        /*006c*/ 	.byte	0x03, 0x1b
        /*006e*/ 	.short	0x00ff


	//----- nvinfo : EIATTR_MERCURY_ISA_VERSION
	.align		4
        /*0070*/ 	.byte	0x03, 0x5f
        /*0072*/ 	.short	0x0101


	//----- nvinfo : EIATTR_VRC_CTA_INIT_COUNT
	.align		4
        /*0074*/ 	.byte	0x02, 0x4a
	.zero		1
	.zero		1


	//----- nvinfo : EIATTR_EXIT_INSTR_OFFSETS
	.align		4
        /*0078*/ 	.byte	0x04, 0x1c
        /*007a*/ 	.short	(.L_238 - .L_237)


	//   ....[0]....
.L_237:
        /*007c*/ 	.word	0x000001b0


	//   ....[1]....
        /*0080*/ 	.word	0x00001210


	//   ....[2]....
        /*0084*/ 	.word	0x000012b0


	//----- nvinfo : EIATTR_CRS_STACK_SIZE
	.align		4
.L_238:
        /*0088*/ 	.byte	0x04, 0x1e
        /*008a*/ 	.short	(.L_240 - .L_239)
.L_239:
        /*008c*/ 	.word	0x00000000


	//----- nvinfo : EIATTR_CBANK_PARAM_SIZE
	.align		4
.L_240:
        /*0090*/ 	.byte	0x03, 0x19
        /*0092*/ 	.short	0x0030


	//----- nvinfo : EIATTR_PARAM_CBANK
	.align		4
        /*0094*/ 	.byte	0x04, 0x0a
        /*0096*/ 	.short	(.L_242 - .L_241)
	.align		4
.L_241:
        /*0098*/ 	.word	index@(.nv.constant0.multinomial_kernel)
        /*009c*/ 	.short	0x0380
        /*009e*/ 	.short	0x0030


	//----- nvinfo : EIATTR_SW_WAR
	.align		4
.L_242:
        /*00a0*/ 	.byte	0x04, 0x36
        /*00a2*/ 	.short	(.L_244 - .L_243)
.L_243:
        /*00a4*/ 	.word	0x00000008
.L_244:


//--------------------- .nv.info.random_swap_indices_kernel --------------------------
	.section	.nv.info.random_swap_indices_kernel,"",@"SHT_CUDA_INFO"
	.sectionflags	@""
	.align	4


	//----- nvinfo : EIATTR_CUDA_API_VERSION
	.align		4
        /*0000*/ 	.byte	0x04, 0x37
        /*0002*/ 	.short	(.L_246 - .L_245)
.L_245:
        /*0004*/ 	.word	0x00000082


	//----- nvinfo : EIATTR_KPARAM_INFO
	.align		4
.L_246:
        /*0008*/ 	.byte	0x04, 0x17
        /*000a*/ 	.short	(.L_248 - .L_247)
.L_247:
        /*000c*/ 	.word	0x00000000
        /*0010*/ 	.short	0x0002
        /*0012*/ 	.short	0x0010
        /*0014*/ 	.byte	0x00, 0xf0, 0x21, 0x00


	//----- nvinfo : EIATTR_KPARAM_INFO
	.align		4
.L_248:
        /*0018*/ 	.byte	0x04, 0x17
        /*001a*/ 	.short	(.L_250 - .L_249)
.L_249:
        /*001c*/ 	.word	0x00000000
        /*0020*/ 	.short	0x0001
        /*0022*/ 	.short	0x0008
        /*0024*/ 	.byte	0x00, 0xf0, 0x21, 0x00


	//----- nvinfo : EIATTR_KPARAM_INFO
	.align		4
.L_250:
        /*0028*/ 	.byte	0x04, 0x17
        /*002a*/ 	.short	(.L_252 - .L_251)
.L_251:
        /*002c*/ 	.word	0x00000000
        /*0030*/ 	.short	0x0000
        /*0032*/ 	.short	0x0000
        /*0034*/ 	.byte	0x00, 0xf5, 0x21, 0x00


	//----- nvinfo : EIATTR_SPARSE_MMA_MASK
	.align		4
.L_252:
        /*0038*/ 	.byte	0x03, 0x50
        /*003a*/ 	.short	0x0000


	//----- nvinfo : EIATTR_MAXREG_COUNT
	.align		4
        /*003c*/ 	.byte	0x03, 0x1b
        /*003e*/ 	.short	0x00ff


	//----- nvinfo : EIATTR_MERCURY_ISA_VERSION
	.align		4
        /*0040*/ 	.byte	0x03, 0x5f
        /*0042*/ 	.short	0x0101


	//----- nvinfo : EIATTR_VRC_CTA_INIT_COUNT
	.align		4
        /*0044*/ 	.byte	0x02, 0x4a
	.zero		1
	.zero		1


	//----- nvinfo : EIATTR_EXIT_INSTR_OFFSETS
	.align		4
        /*0048*/ 	.byte	0x04, 0x1c
        /*004a*/ 	.short	(.L_254 - .L_253)


	//   ....[0]....
.L_253:
        /*004c*/ 	.word	0x00000b40


	//   ....[1]....
        /*0050*/ 	.word	0x00001140


	//----- nvinfo : EIATTR_CRS_STACK_SIZE
	.align		4
.L_254:
        /*0054*/ 	.byte	0x04, 0x1e
        /*0056*/ 	.short	(.L_256 - .L_255)
.L_255:
        /*0058*/ 	.word	0x00000000


	//----- nvinfo : EIATTR_CBANK_PARAM_SIZE
	.align		4
.L_256:
        /*005c*/ 	.byte	0x03, 0x19
        /*005e*/ 	.short	0x0018


	//----- nvinfo : EIATTR_PARAM_CBANK
	.align		4
        /*0060*/ 	.byte	0x04, 0x0a
        /*0062*/ 	.short	(.L_258 - .L_257)
	.align		4
.L_257:
        /*0064*/ 	.word	index@(.nv.constant0.random_swap_indices_kernel)
        /*0068*/ 	.short	0x0380
        /*006a*/ 	.short	0x0018


	//----- nvinfo : EIATTR_SW_WAR
	.align		4
.L_258:
        /*006c*/ 	.byte	0x04, 0x36
        /*006e*/ 	.short	(.L_260 - .L_259)
.L_259:
        /*0070*/ 	.word	0x00000008
.L_260:


//--------------------- .nv.info.randperm_kernel  --------------------------
	.section	.nv.info.randperm_kernel,"",@"SHT_CUDA_INFO"
	.sectionflags	@""
	.align	4


	//----- nvinfo : EIATTR_CUDA_API_VERSION
	.align		4
        /*0000*/ 	.byte	0x04, 0x37
        /*0002*/ 	.short	(.L_262 - .L_261)
.L_261:
        /*0004*/ 	.word	0x00000082


	//----- nvinfo : EIATTR_KPARAM_INFO
	.align		4
.L_262:
        /*0008*/ 	.byte	0x04, 0x17
        /*000a*/ 	.short	(.L_264 - .L_263)
.L_263:
        /*000c*/ 	.word	0x00000000
        /*0010*/ 	.short	0x0002
        /*0012*/ 	.short	0x0010
        /*0014*/ 	.byte	0x00, 0xf0, 0x21, 0x00


	//----- nvinfo : EIATTR_KPARAM_INFO
	.align		4
.L_264:
        /*0018*/ 	.byte	0x04, 0x17
        /*001a*/ 	.short	(.L_266 - .L_265)
.L_265:
        /*001c*/ 	.word	0x00000000
        /*0020*/ 	.short	0x0001
        /*0022*/ 	.short	0x0008
        /*0024*/ 	.byte	0x00, 0xf0, 0x21, 0x00


	//----- nvinfo : EIATTR_KPARAM_INFO
	.align		4
.L_266:
        /*0028*/ 	.byte	0x04, 0x17
        /*002a*/ 	.short	(.L_268 - .L_267)
.L_267:
        /*002c*/ 	.word	0x00000000
        /*0030*/ 	.short	0x0000
        /*0032*/ 	.short	0x0000
        /*0034*/ 	.byte	0x00, 0xf5, 0x21, 0x00


	//----- nvinfo : EIATTR_SPARSE_MMA_MASK
	.align		4
.L_268:
        /*0038*/ 	.byte	0x03, 0x50
        /*003a*/ 	.short	0x0000


	//----- nvinfo : EIATTR_MAXREG_COUNT
	.align		4
        /*003c*/ 	.byte	0x03, 0x1b
        /*003e*/ 	.short	0x00ff


	//----- nvinfo : EIATTR_MERCURY_ISA_VERSION
	.align		4
        /*0040*/ 	.byte	0x03, 0x5f
        /*0042*/ 	.short	0x0101


	//----- nvinfo : EIATTR_VRC_CTA_INIT_COUNT
	.align		4
        /*0044*/ 	.byte	0x02, 0x4a
	.zero		1
	.zero		1


	//----- nvinfo : EIATTR_EXIT_INSTR_OFFSETS
	.align		4
        /*0048*/ 	.byte	0x04, 0x1c
        /*004a*/ 	.short	(.L_270 - .L_269)


	//   ....[0]....
.L_269:
        /*004c*/ 	.word	0x000000a0


	//   ....[1]....
        /*0050*/ 	.word	0x00000180


	//----- nvinfo : EIATTR_CRS_STACK_SIZE
	.align		4
.L_270:
        /*0054*/ 	.byte	0x04, 0x1e
        /*0056*/ 	.short	(.L_272 - .L_271)
.L_271:
        /*0058*/ 	.word	0x00000000


	//----- nvinfo : EIATTR_CBANK_PARAM_SIZE
	.align		4
.L_272:
        /*005c*/ 	.byte	0x03, 0x19
        /*005e*/ 	.short	0x0018


	//----- nvinfo : EIATTR_PARAM_CBANK
	.align		4
        /*0060*/ 	.byte	0x04, 0x0a
        /*0062*/ 	.short	(.L_274 - .L_273)
	.align		4
.L_273:
        /*0064*/ 	.word	index@(.nv.constant0.randperm_kernel)
        /*0068*/ 	.short	0x0380
        /*006a*/ 	.short	0x0018


	//----- nvinfo : EIATTR_SW_WAR
	.align		4
.L_274:
        /*006c*/ 	.byte	0x04, 0x36
        /*006e*/ 	.short	(.L_276 - .L_275)
.L_275:
        /*0070*/ 	.word	0x00000008
.L_276:


//--------------------- .nv.info.dropout_inplace_float_kernel --------------------------
	.section	.nv.info.dropout_inplace_float_kernel,"",@"SHT_CUDA_INFO"
	.sectionflags	@""
	.align	4


	//----- nvinfo : EIATTR_CUDA_API_VERSION
	.align		4
        /*0000*/ 	.byte	0x04, 0x37
        /*0002*/ 	.short	(.L_278 - .L_277)
.L_277:
        /*0004*/ 	.word	0x00000082


	//----- nvinfo : EIATTR_KPARAM_INFO
	.align		4
.L_278:
        /*0008*/ 	.byte	0x04, 0x17
        /*000a*/ 	.short	(.L_280 - .L_279)
.L_279:
        /*000c*/ 	.word	0x00000000
        /*0010*/ 	.short	0x0004
        /*0012*/ 	.short	0x0018
        /*0014*/ 	.byte	0x00, 0xf0, 0x21, 0x00


	//----- nvinfo : EIATTR_KPARAM_INFO
	.align		4
.L_280:
        /*0018*/ 	.byte	0x04, 0x17
        /*001a*/ 	.short	(.L_282 - .L_281)
.L_281:
        /*001c*/ 	.word	0x00000000
        /*0020*/ 	.short	0x0003
        /*0022*/ 	.short	0x0014
        /*0024*/ 	.byte	0x00, 0xf0, 0x11, 0x00


	//----- nvinfo : EIATTR_KPARAM_INFO
	.align		4
.L_282:
        /*0028*/ 	.byte	0x04, 0x17
        /*002a*/ 	.short	(.L_284 - .L_283)
.L_283:
        /*002c*/ 	.word	0x00000000
        /*0030*/ 	.short	0x0002
        /*0032*/ 	.short	0x0010
        /*0034*/ 	.byte	0x00, 0xf0, 0x11, 0x00


	//----- nvinfo : EIATTR_KPARAM_INFO
	.align		4
.L_284:
        /*0038*/ 	.byte	0x04, 0x17
        /*003a*/ 	.short	(.L_286 - .L_285)
.L_285:
        /*003c*/ 	.word	0x00000000
        /*0040*/ 	.short	0x0001
        /*0042*/ 	.short	0x0008
        /*0044*/ 	.byte	0x00, 0xf0, 0x21, 0x00


	//----- nvinfo : EIATTR_KPARAM_INFO
	.align		4
.L_286:
        /*0048*/ 	.byte	0x04, 0x17
        /*004a*/ 	.short	(.L_288 - .L_287)
.L_287:
        /*004c*/ 	.word	0x00000000
        /*0050*/ 	.short	0x0000
        /*0052*/ 	.short	0x0000
        /*0054*/ 	.byte	0x00, 0xf5, 0x21, 0x00


	//----- nvinfo : EIATTR_SPARSE_MMA_MASK
	.align		4
.L_288:
        /*0058*/ 	.byte	0x03, 0x50
        /*005a*/ 	.short	0x0000


	//----- nvinfo : EIATTR_MAXREG_COUNT
	.align		4
        /*005c*/ 	.byte	0x03, 0x1b
        /*005e*/ 	.short	0x00ff


	//----- nvinfo : EIATTR_MERCURY_ISA_VERSION
	.align		4
        /*0060*/ 	.byte	0x03, 0x5f
        /*0062*/ 	.short	0x0101


	//----- nvinfo : EIATTR_VRC_CTA_INIT_COUNT
	.align		4
        /*0064*/ 	.byte	0x02, 0x4a
	.zero		1
	.zero		1


	//----- nvinfo : EIATTR_EXIT_INSTR_OFFSETS
	.align		4
        /*0068*/ 	.byte	0x04, 0x1c
        /*006a*/ 	.short	(.L_290 - .L_289)


	//   ....[0]....
.L_289:
        /*006c*/ 	.word	0x00000b10


	//   ....[1]....
        /*0070*/ 	.word	0x00001010


	//----- nvinfo : EIATTR_CRS_STACK_SIZE
	.align		4
.L_290:
        /*0074*/ 	.byte	0x04, 0x1e
        /*0076*/ 	.short	(.L_292 - .L_291)
.L_291:
        /*0078*/ 	.word	0x00000000


	//----- nvinfo : EIATTR_CBANK_PARAM_SIZE
	.align		4
.L_292:
        /*007c*/ 	.byte	0x03, 0x19
        /*007e*/ 	.short	0x0020


	//----- nvinfo : EIATTR_PARAM_CBANK
	.align		4
        /*0080*/ 	.byte	0x04, 0x0a
        /*0082*/ 	.short	(.L_294 - .L_293)
	.align		4
.L_293:
        /*0084*/ 	.word	index@(.nv.constant0.dropout_inplace_float_kernel)
        /*0088*/ 	.short	0x0380
        /*008a*/ 	.short	0x0020


	//----- nvinfo : EIATTR_SW_WAR
	.align		4
.L_294:
        /*008c*/ 	.byte	0x04, 0x36
        /*008e*/ 	.short	(.L_296 - .L_295)
.L_295:
        /*0090*/ 	.word	0x00000008
.L_296:


//--------------------- .nv.info.dropout_mask_float_kernel --------------------------
	.section	.nv.info.dropout_mask_float_kernel,"",@"SHT_CUDA_INFO"
	.sectionflags	@""
	.align	4


	//----- nvinfo : EIATTR_CUDA_API_VERSION
	.align		4
        /*0000*/ 	.byte	0x04, 0x37
        /*0002*/ 	.short	(.L_298 - .L_297)
.L_297:
        /*0004*/ 	.word	0x00000082


	//----- nvinfo : EIATTR_KPARAM_INFO
	.align		4
.L_298:
        /*0008*/ 	.byte	0x04, 0x17
        /*000a*/ 	.short	(.L_300 - .L_299)
.L_299:
        /*000c*/ 	.word	0x00000000
        /*0010*/ 	.short	0x0004
        /*0012*/ 	.short	0x0018
        /*0014*/ 	.byte	0x00, 0xf0, 0x21, 0x00


	//----- nvinfo : EIATTR_KPARAM_INFO
	.align		4
.L_300:
        /*0018*/ 	.byte	0x04, 0x17
        /*001a*/ 	.short	(.L_302 - .L_301)
.L_301:
        /*001c*/ 	.word	0x00000000
        /*0020*/ 	.short	0x0003
        /*0022*/ 	.short	0x0014
        /*0024*/ 	.byte	0x00, 0xf0, 0x11, 0x00


	//----- nvinfo : EIATTR_KPARAM_INFO
	.align		4
.L_302:
        /*0028*/ 	.byte	0x04, 0x17
        /*002a*/ 	.short	(.L_304 - .L_303)
.L_303:
        /*002c*/ 	.word	0x00000000
        /*0030*/ 	.short	0x0002
        /*0032*/ 	.short	0x0010
        /*0034*/ 	.byte	0x00, 0xf0, 0x11, 0x00


	//----- nvinfo : EIATTR_KPARAM_INFO
	.align		4
.L_304:
        /*0038*/ 	.byte	0x04, 0x17
        /*003a*/ 	.short	(.L_306 - .L_305)
.L_305:
        /*003c*/ 	.word	0x00000000
        /*0040*/ 	.short	0x0001
        /*0042*/ 	.short	0x0008
        /*0044*/ 	.byte	0x00, 0xf0, 0x21, 0x00


	//----- nvinfo : EIATTR_KPARAM_INFO
	.align		4
.L_306:
        /*0048*/ 	.byte	0x04, 0x17
        /*004a*/ 	.short	(.L_308 - .L_307)
.L_307:
        /*004c*/ 	.word	0x00000000
        /*0050*/ 	.short	0x0000
        /*0052*/ 	.short	0x0000
        /*0054*/ 	.byte	0x00, 0xf5, 0x21, 0x00


	//----- nvinfo : EIATTR_SPARSE_MMA_MASK
	.align		4
.L_308:
        /*0058*/ 	.byte	0x03, 0x50
        /*005a*/ 	.short	0x0000


	//----- nvinfo : EIATTR_MAXREG_COUNT
	.align		4
        /*005c*/ 	.byte	0x03, 0x1b
        /*005e*/ 	.short	0x00ff


	//----- nvinfo : EIATTR_MERCURY_ISA_VERSION
	.align		4
        /*0060*/ 	.byte	0x03, 0x5f
        /*0062*/ 	.short	0x0101


	//----- nvinfo : EIATTR_VRC_CTA_INIT_COUNT
	.align		4
        /*0064*/ 	.byte	0x02, 0x4a
	.zero		1
	.zero		1


	//----- nvinfo : EIATTR_EXIT_INSTR_OFFSETS
	.align		4
        /*0068*/ 	.byte	0x04, 0x1c
        /*006a*/ 	.short	(.L_310 - .L_309)


	//   ....[0]....
.L_309:
        /*006c*/ 	.word	0x00000b50


	//   ....[1]....
        /*0070*/ 	.word	0x00000fd0


	//----- nvinfo : EIATTR_CRS_STACK_SIZE
	.align		4
.L_310:
        /*0074*/ 	.byte	0x04, 0x1e
        /*0076*/ 	.short	(.L_312 - .L_311)
.L_311:
        /*0078*/ 	.word	0x00000000


	//----- nvinfo : EIATTR_CBANK_PARAM_SIZE
	.align		4
.L_312:
        /*007c*/ 	.byte	0x03, 0x19
        /*007e*/ 	.short	0x0020


	//----- nvinfo : EIATTR_PARAM_CBANK
	.align		4
        /*0080*/ 	.byte	0x04, 0x0a
        /*0082*/ 	.short	(.L_314 - .L_313)
	.align		4
.L_313:
        /*0084*/ 	.word	index@(.nv.constant0.dropout_mask_float_kernel)
        /*0088*/ 	.short	0x0380
        /*008a*/ 	.short	0x0020


	//----- nvinfo : EIATTR_SW_WAR
	.align		4
.L_314:
        /*008c*/ 	.byte	0x04, 0x36
        /*008e*/ 	.short	(.L_316 - .L_315)
.L_315:
        /*0090*/ 	.word	0x00000008
.L_316:


//--------------------- .nv.info.bernoulli_bool_kernel --------------------------
	.section	.nv.info.bernoulli_bool_kernel,"",@"SHT_CUDA_INFO"
	.sectionflags	@""
	.align	4


	//----- nvinfo : EIATTR_CUDA_API_VERSION
	.align		4
        /*0000*/ 	.byte	0x04, 0x37
        /*0002*/ 	.short	(.L_318 - .L_317)
.L_317:
        /*0004*/ 	.word	0x00000082


	//----- nvinfo : EIATTR_KPARAM_INFO
	.align		4
.L_318:
        /*0008*/ 	.byte	0x04, 0x17
        /*000a*/ 	.short	(.L_320 - .L_319)
.L_319:
        /*000c*/ 	.word	0x00000000
        /*0010*/ 	.short	0x0003
        /*0012*/ 	.short	0x0018
        /*0014*/ 	.byte	0x00, 0xf0, 0x21, 0x00


	//----- nvinfo : EIATTR_KPARAM_INFO
	.align		4
.L_320:
        /*0018*/ 	.byte	0x04, 0x17
        /*001a*/ 	.short	(.L_322 - .L_321)
.L_321:
        /*001c*/ 	.word	0x00000000
        /*0020*/ 	.short	0x0002
        /*0022*/ 	.short	0x0010
        /*0024*/ 	.byte	0x00, 0xf0, 0x11, 0x00


	//----- nvinfo : EIATTR_KPARAM_INFO
	.align		4
.L_322:
        /*0028*/ 	.byte	0x04, 0x17
        /*002a*/ 	.short	(.L_324 - .L_323)
.L_323:
        /*002c*/ 	.word	0x00000000
        /*0030*/ 	.short	0x0001
        /*0032*/ 	.short	0x0008
        /*0034*/ 	.byte	0x00, 0xf0, 0x21, 0x00


	//----- nvinfo : EIATTR_KPARAM_INFO
	.align		4
.L_324:
        /*0038*/ 	.byte	0x04, 0x17
        /*003a*/ 	.short	(.L_326 - .L_325)
.L_325:
        /*003c*/ 	.word	0x00000000
        /*0040*/ 	.short	0x0000
        /*0042*/ 	.short	0x0000
        /*0044*/ 	.byte	0x00, 0xf5, 0x21, 0x00


	//----- nvinfo : EIATTR_SPARSE_MMA_MASK
	.align		4
.L_326:
        /*0048*/ 	.byte	0x03, 0x50
        /*004a*/ 	.short	0x0000


	//----- nvinfo : EIATTR_MAXREG_COUNT
	.align		4
        /*004c*/ 	.byte	0x03, 0x1b
        /*004e*/ 	.short	0x00ff


	//----- nvinfo : EIATTR_MERCURY_ISA_VERSION
	.align		4
        /*0050*/ 	.byte	0x03, 0x5f
        /*0052*/ 	.short	0x0101


	//----- nvinfo : EIATTR_VRC_CTA_INIT_COUNT
	.align		4
        /*0054*/ 	.byte	0x02, 0x4a
	.zero		1
	.zero		1


	//----- nvinfo : EIATTR_EXIT_INSTR_OFFSETS
	.align		4
        /*0058*/ 	.byte	0x04, 0x1c
        /*005a*/ 	.short	(.L_328 - .L_327)


	//   ....[0]....
.L_327:
        /*005c*/ 	.word	0x00000b40


	//   ....[1]....
        /*0060*/ 	.word	0x00000fd0


	//----- nvinfo : EIATTR_CRS_STACK_SIZE
	.align		4
.L_328:
        /*0064*/ 	.byte	0x04, 0x1e
        /*0066*/ 	.short	(.L_330 - .L_329)
.L_329:
        /*0068*/ 	.word	0x00000000


	//----- nvinfo : EIATTR_CBANK_PARAM_SIZE
	.align		4
.L_330:
        /*006c*/ 	.byte	0x03, 0x19
        /*006e*/ 	.short	0x0020


	//----- nvinfo : EIATTR_PARAM_CBANK
	.align		4
        /*0070*/ 	.byte	0x04, 0x0a
        /*0072*/ 	.short	(.L_332 - .L_331)
	.align		4
.L_331:
        /*0074*/ 	.word	index@(.nv.constant0.bernoulli_bool_kernel)
        /*0078*/ 	.short	0x0380
        /*007a*/ 	.short	0x0020


	//----- nvinfo : EIATTR_SW_WAR
	.align		4
.L_332:
        /*007c*/ 	.byte	0x04, 0x36
        /*007e*/ 	.short	(.L_334 - .L_333)
.L_333:
        /*0080*/ 	.word	0x00000008
.L_334:


//--------------------- .nv.info.bernoulli_float_kernel --------------------------
	.section	.nv.info.bernoulli_float_kernel,"",@"SHT_CUDA_INFO"
	.sectionflags	@""
	.align	4


	//----- nvinfo : EIATTR_CUDA_API_VERSION
	.align		4
        /*0000*/ 	.byte	0x04, 0x37
        /*0002*/ 	.short	(.L_336 - .L_335)
.L_335:
        /*0004*/ 	.word	0x00000082


	//----- nvinfo : EIATTR_KPARAM_INFO
	.align		4
.L_336:
        /*0008*/ 	.byte	0x04, 0x17
        /*000a*/ 	.short	(.L_338 - .L_337)
.L_337:
        /*000c*/ 	.word	0x00000000
        /*0010*/ 	.short	0x0003
        /*0012*/ 	.short	0x0018
        /*0014*/ 	.byte	0x00, 0xf0, 0x21, 0x00


	//----- nvinfo : EIATTR_KPARAM_INFO
	.align		4
.L_338:
        /*0018*/ 	.byte	0x04, 0x17
        /*001a*/ 	.short	(.L_340 - .L_339)
.L_339:
        /*001c*/ 	.word	0x00000000
        /*0020*/ 	.short	0x0002
        /*0022*/ 	.short	0x0010
        /*0024*/ 	.byte	0x00, 0xf0, 0x11, 0x00


	//----- nvinfo : EIATTR_KPARAM_INFO
	.align		4
.L_340:
        /*0028*/ 	.byte	0x04, 0x17
        /*002a*/ 	.short	(.L_342 - .L_341)
.L_341:
        /*002c*/ 	.word	0x00000000
        /*0030*/ 	.short	0x0001
        /*0032*/ 	.short	0x0008
        /*0034*/ 	.byte	0x00, 0xf0, 0x21, 0x00


	//----- nvinfo : EIATTR_KPARAM_INFO
	.align		4
.L_342:
        /*0038*/ 	.byte	0x04, 0x17
        /*003a*/ 	.short	(.L_344 - .L_343)
.L_343:
        /*003c*/ 	.word	0x00000000
        /*0040*/ 	.short	0x0000
        /*0042*/ 	.short	0x0000
        /*0044*/ 	.byte	0x00, 0xf5, 0x21, 0x00


	//----- nvinfo : EIATTR_SPARSE_MMA_MASK
	.align		4
.L_344:
        /*0048*/ 	.byte	0x03, 0x50
        /*004a*/ 	.short	0x0000


	//----- nvinfo : EIATTR_MAXREG_COUNT
	.align		4
        /*004c*/ 	.byte	0x03, 0x1b
        /*004e*/ 	.short	0x00ff


	//----- nvinfo : EIATTR_MERCURY_ISA_VERSION
	.align		4
        /*0050*/ 	.byte	0x03, 0x5f
        /*0052*/ 	.short	0x0101


	//----- nvinfo : EIATTR_VRC_CTA_INIT_COUNT
	.align		4
        /*0054*/ 	.byte	0x02, 0x4a
	.zero		1
	.zero		1


	//----- nvinfo : EIATTR_EXIT_INSTR_OFFSETS
	.align		4
        /*0058*/ 	.byte	0x04, 0x1c
        /*005a*/ 	.short	(.L_346 - .L_345)


	//   ....[0]....
.L_345:
        /*005c*/ 	.word	0x00000b40


	//   ....[1]....
        /*0060*/ 	.word	0x00000fc0


	//----- nvinfo : EIATTR_CRS_STACK_SIZE
	.align		4
.L_346:
        /*0064*/ 	.byte	0x04, 0x1e
        /*0066*/ 	.short	(.L_348 - .L_347)
.L_347:
        /*0068*/ 	.word	0x00000000


	//----- nvinfo : EIATTR_CBANK_PARAM_SIZE
	.align		4
.L_348:
        /*006c*/ 	.byte	0x03, 0x19
        /*006e*/ 	.short	0x0020


	//----- nvinfo : EIATTR_PARAM_CBANK
	.align		4
        /*0070*/ 	.byte	0x04, 0x0a
        /*0072*/ 	.short	(.L_350 - .L_349)
	.align		4
.L_349:
        /*0074*/ 	.word	index@(.nv.constant0.bernoulli_float_kernel)
        /*0078*/ 	.short	0x0380
        /*007a*/ 	.short	0x0020


	//----- nvinfo : EIATTR_SW_WAR
	.align		4
.L_350:
        /*007c*/ 	.byte	0x04, 0x36
        /*007e*/ 	.short	(.L_352 - .L_351)
.L_351:
        /*0080*/ 	.word	0x00000008
.L_352:


//--------------------- .nv.info.exponential_float_kernel --------------------------
	.section	.nv.info.exponential_float_kernel,"",@"SHT_CUDA_INFO"
	.sectionflags	@""
	.align	4


	//----- nvinfo : EIATTR_CUDA_API_VERSION
	.align		4
        /*0000*/ 	.byte	0x04, 0x37
        /*0002*/ 	.short	(.L_354 - .L_353)
.L_353:
        /*0004*/ 	.word	0x00000082


	//----- nvinfo : EIATTR_KPARAM_INFO
	.align		4
.L_354:
        /*0008*/ 	.byte	0x04, 0x17
        /*000a*/ 	.short	(.L_356 - .L_355)
.L_355:
        /*000c*/ 	.word	0x00000000
        /*0010*/ 	.short	0x0003
        /*0012*/ 	.short	0x0018
        /*0014*/ 	.byte	0x00, 0xf0, 0x21, 0x00


	//----- nvinfo : EIATTR_KPARAM_INFO
	.align		4
.L_356:
        /*0018*/ 	.byte	0x04, 0x17
        /*001a*/ 	.short	(.L_358 - .L_357)
.L_357:
        /*001c*/ 	.word	0x00000000
        /*0020*/ 	.short	0x0002
        /*0022*/ 	.short	0x0010
        /*0024*/ 	.byte	0x00, 0xf0, 0x11, 0x00


	//----- nvinfo : EIATTR_KPARAM_INFO
	.align		4
.L_358:
        /*0028*/ 	.byte	0x04, 0x17
        /*002a*/ 	.short	(.L_360 - .L_359)
.L_359:
        /*002c*/ 	.word	0x00000000
        /*0030*/ 	.short	0x0001
        /*0032*/ 	.short	0x0008
        /*0034*/ 	.byte	0x00, 0xf0, 0x21, 0x00


	//----- nvinfo : EIATTR_KPARAM_INFO
	.align		4
.L_360:
        /*0038*/ 	.byte	0x04, 0x17
        /*003a*/ 	.short	(.L_362 - .L_361)
.L_361:
        /*003c*/ 	.word	0x00000000
        /*0040*/ 	.short	0x0000
        /*0042*/ 	.short	0x0000
        /*0044*/ 	.byte	0x00, 0xf5, 0x21, 0x00


	//----- nvinfo : EIATTR_SPARSE_MMA_MASK
	.align		4
.L_362:
        /*0048*/ 	.byte	0x03, 0x50
        /*004a*/ 	.short	0x0000


	//----- nvinfo : EIATTR_MAXREG_COUNT
	.align		4
        /*004c*/ 	.byte	0x03, 0x1b
        /*004e*/ 	.short	0x00ff


	//----- nvinfo : EIATTR_MERCURY_ISA_VERSION
	.align		4
        /*0050*/ 	.byte	0x03, 0x5f
        /*0052*/ 	.short	0x0101


	//----- nvinfo : EIATTR_VRC_CTA_INIT_COUNT
	.align		4
        /*0054*/ 	.byte	0x02, 0x4a
	.zero		1
	.zero		1


	//----- nvinfo : EIATTR_EXIT_INSTR_OFFSETS
	.align		4
        /*0058*/ 	.byte	0x04, 0x1c
        /*005a*/ 	.short	(.L_364 - .L_363)


	//   ....[0]....
.L_363:
        /*005c*/ 	.word	0x00000b50


	//   ....[1]....
        /*0060*/ 	.word	0x00001210


	//----- nvinfo : EIATTR_CRS_STACK_SIZE
	.align		4
.L_364:
        /*0064*/ 	.byte	0x04, 0x1e
        /*0066*/ 	.short	(.L_366 - .L_365)
.L_365:
        /*0068*/ 	.word	0x00000000


	//----- nvinfo : EIATTR_CBANK_PARAM_SIZE
	.align		4
.L_366:
        /*006c*/ 	.byte	0x03, 0x19
        /*006e*/ 	.short	0x0020


	//----- nvinfo : EIATTR_PARAM_CBANK
	.align		4
        /*0070*/ 	.byte	0x04, 0x0a
        /*0072*/ 	.short	(.L_368 - .L_367)
	.align		4
.L_367:
        /*0074*/ 	.word	index@(.nv.constant0.exponential_float_kernel)
        /*0078*/ 	.short	0x0380
        /*007a*/ 	.short	0x0020


	//----- nvinfo : EIATTR_SW_WAR
	.align		4
.L_368:
        /*007c*/ 	.byte	0x04, 0x36
        /*007e*/ 	.short	(.L_370 - .L_369)
.L_369:
        /*0080*/ 	.word	0x00000008
.L_370:


//--------------------- .nv.info.lognormal_float_kernel --------------------------
	.section	.nv.info.lognormal_float_kernel,"",@"SHT_CUDA_INFO"
	.sectionflags	@""
	.align	4


	//----- nvinfo : EIATTR_CUDA_API_VERSION
	.align		4
        /*0000*/ 	.byte	0x04, 0x37
        /*0002*/ 	.short	(.L_372 - .L_371)
.L_371:
        /*0004*/ 	.word	0x00000082


	//----- nvinfo : EIATTR_KPARAM_INFO
	.align		4
.L_372:
        /*0008*/ 	.byte	0x04, 0x17
        /*000a*/ 	.short	(.L_374 - .L_373)
.L_373:
        /*000c*/ 	.word	0x00000000
        /*0010*/ 	.short	0x0004
        /*0012*/ 	.short	0x0018
        /*0014*/ 	.byte	0x00, 0xf0, 0x21, 0x00


	//----- nvinfo : EIATTR_KPARAM_INFO
	.align		4
.L_374:
        /*0018*/ 	.byte	0x04, 0x17
        /*001a*/ 	.short	(.L_376 - .L_375)
.L_375:
        /*001c*/ 	.word	0x00000000
        /*0020*/ 	.short	0x0003
        /*0022*/ 	.short	0x0014
        /*0024*/ 	.byte	0x00, 0xf0, 0x11, 0x00


	//----- nvinfo : EIATTR_KPARAM_INFO
	.align		4
.L_376:
        /*0028*/ 	.byte	0x04, 0x17
        /*002a*/ 	.short	(.L_378 - .L_377)
.L_377:
        /*002c*/ 	.word	0x00000000
        /*0030*/ 	.short	0x0002
        /*0032*/ 	.short	0x0010
        /*0034*/ 	.byte	0x00, 0xf0, 0x11, 0x00


	//----- nvinfo : EIATTR_KPARAM_INFO
	.align		4
.L_378:
        /*0038*/ 	.byte	0x04, 0x17
        /*003a*/ 	.short	(.L_380 - .L_379)
.L_379:
        /*003c*/ 	.word	0x00000000
        /*0040*/ 	.short	0x0001
        /*0042*/ 	.short	0x0008
        /*0044*/ 	.byte	0x00, 0xf0, 0x21, 0x00


	//----- nvinfo : EIATTR_KPARAM_INFO
	.align		4
.L_380:
        /*0048*/ 	.byte	0x04, 0x17
        /*004a*/ 	.short	(.L_382 - .L_381)
.L_381:
        /*004c*/ 	.word	0x00000000
        /*0050*/ 	.short	0x0000
        /*0052*/ 	.short	0x0000
        /*0054*/ 	.byte	0x00, 0xf5, 0x21, 0x00


	//----- nvinfo : EIATTR_SPARSE_MMA_MASK
	.align		4
.L_382:
        /*0058*/ 	.byte	0x03, 0x50
        /*005a*/ 	.short	0x0000


	//----- nvinfo : EIATTR_MAXREG_COUNT
	.align		4
        /*005c*/ 	.byte	0x03, 0x1b
        /*005e*/ 	.short	0x00ff


	//----- nvinfo : EIATTR_MERCURY_ISA_VERSION
	.align		4
        /*0060*/ 	.byte	0x03, 0x5f
        /*0062*/ 	.short	0x0101


	//----- nvinfo : EIATTR_VRC_CTA_INIT_COUNT
	.align		4
        /*0064*/ 	.byte	0x02, 0x4a
	.zero		1
	.zero		1


	//----- nvinfo : EIATTR_EXIT_INSTR_OFFSETS
	.align		4
        /*0068*/ 	.byte	0x04, 0x1c
        /*006a*/ 	.short	(.L_384 - .L_383)


	//   ....[0]....
.L_383:
        /*006c*/ 	.word	0x00000a30


	//   ....[1]....
        /*0070*/ 	.word	0x00002360


	//----- nvinfo : EIATTR_CRS_STACK_SIZE
	.align		4
.L_384:
        /*0074*/ 	.byte	0x04, 0x1e
        /*0076*/ 	.short	(.L_386 - .L_385)
.L_385:
        /*0078*/ 	.word	0x00000000


	//----- nvinfo : EIATTR_CBANK_PARAM_SIZE
	.align		4
.L_386:
        /*007c*/ 	.byte	0x03, 0x19
        /*007e*/ 	.short	0x0020


	//----- nvinfo : EIATTR_PARAM_CBANK
	.align		4
        /*0080*/ 	.byte	0x04, 0x0a
        /*0082*/ 	.short	(.L_388 - .L_387)
	.align		4
.L_387:
        /*0084*/ 	.word	index@(.nv.constant0.lognormal_float_kernel)
        /*0088*/ 	.short	0x0380
        /*008a*/ 	.short	0x0020


	//----- nvinfo : EIATTR_SW_WAR
	.align		4
.L_388:
        /*008c*/ 	.byte	0x04, 0x36
        /*008e*/ 	.short	(.L_390 - .L_389)
.L_389:
        /*0090*/ 	.word	0x00000008
.L_390:


//--------------------- .nv.info.truncated_normal_float_kernel --------------------------
	.section	.nv.info.truncated_normal_float_kernel,"",@"SHT_CUDA_INFO"
	.sectionflags	@""
	.align	4


	//----- nvinfo : EIATTR_CUDA_API_VERSION
	.align		4
        /*0000*/ 	.byte	0x04, 0x37
        /*0002*/ 	.short	(.L_392 - .L_391)
.L_391:
        /*0004*/ 	.word	0x00000082


	//----- nvinfo : EIATTR_KPARAM_INFO
	.align		4
.L_392:
        /*0008*/ 	.byte	0x04, 0x17
        /*000a*/ 	.short	(.L_394 - .L_393)
.L_393:
        /*000c*/ 	.word	0x00000000
        /*0010*/ 	.short	0x0006
        /*0012*/ 	.short	0x0020
        /*0014*/ 	.byte	0x00, 0xf0, 0x21, 0x00


	//----- nvinfo : EIATTR_KPARAM_INFO
	.align		4
.L_394:
        /*0018*/ 	.byte	0x04, 0x17
        /*001a*/ 	.short	(.L_396 - .L_395)
.L_395:
        /*001c*/ 	.word	0x00000000
        /*0020*/ 	.short	0x0005
        /*0022*/ 	.short	0x001c
        /*0024*/ 	.byte	0x00, 0xf0, 0x11, 0x00


	//----- nvinfo : EIATTR_KPARAM_INFO
	.align		4
.L_396:
        /*0028*/ 	.byte	0x04, 0x17
        /*002a*/ 	.short	(.L_398 - .L_397)
.L_397:
        /*002c*/ 	.word	0x00000000
        /*0030*/ 	.short	0x0004
        /*0032*/ 	.short	0x0018
        /*0034*/ 	.byte	0x00, 0xf0, 0x11, 0x00


	//----- nvinfo : EIATTR_KPARAM_INFO
	.align		4
.L_398:
        /*0038*/ 	.byte	0x04, 0x17
        /*003a*/ 	.short	(.L_400 - .L_399)
.L_399:
        /*003c*/ 	.word	0x00000000
        /*0040*/ 	.short	0x0003
        /*0042*/ 	.short	0x0014
        /*0044*/ 	.byte	0x00, 0xf0, 0x11, 0x00


	//----- nvinfo : EIATTR_KPARAM_INFO
	.align		4
.L_400:
        /*0048*/ 	.byte	0x04, 0x17
        /*004a*/ 	.short	(.L_402 - .L_401)
.L_401:
        /*004c*/ 	.word	0x00000000
        /*0050*/ 	.short	0x0002
        /*0052*/ 	.short	0x0010
        /*0054*/ 	.byte	0x00, 0xf0, 0x11, 0x00


	//----- nvinfo : EIATTR_KPARAM_INFO
	.align		4
.L_402:
        /*0058*/ 	.byte	0x04, 0x17
        /*005a*/ 	.short	(.L_404 - .L_403)
.L_403:
        /*005c*/ 	.word	0x00000000
        /*0060*/ 	.short	0x0001
        /*0062*/ 	.short	0x0008
        /*0064*/ 	.byte	0x00, 0xf0, 0x21, 0x00


	//----- nvinfo : EIATTR_KPARAM_INFO
	.align		4
.L_404:
        /*0068*/ 	.byte	0x04, 0x17
        /*006a*/ 	.short	(.L_406 - .L_405)
.L_405:
        /*006c*/ 	.word	0x00000000
        /*0070*/ 	.short	0x0000
        /*0072*/ 	.short	0x0000
        /*0074*/ 	.byte	0x00, 0xf5, 0x21, 0x00


	//----- nvinfo : EIATTR_SPARSE_MMA_MASK
	.align		4
.L_406:
        /*0078*/ 	.byte	0x03, 0x50
        /*007a*/ 	.short	0x0000


	//----- nvinfo : EIATTR_MAXREG_COUNT
	.align		4
        /*007c*/ 	.byte	0x03, 0x1b
        /*007e*/ 	.short	0x00ff


	//----- nvinfo : EIATTR_MERCURY_ISA_VERSION
	.align		4
        /*0080*/ 	.byte	0x03, 0x5f
        /*0082*/ 	.short	0x0101


	//----- nvinfo : EIATTR_VRC_CTA_INIT_COUNT
	.align		4
        /*0084*/ 	.byte	0x02, 0x4a
	.zero		1
	.zero		1


	//----- nvinfo : EIATTR_EXIT_INSTR_OFFSETS
	.align		4
        /*0088*/ 	.byte	0x04, 0x1c
        /*008a*/ 	.short	(.L_408 - .L_407)


	//   ....[0]....
.L_407:
        /*008c*/ 	.word	0x00000b90


	//   ....[1]....
        /*0090*/ 	.word	0x00001c00


	//----- nvinfo : EIATTR_CRS_STACK_SIZE
	.align		4
.L_408:
        /*0094*/ 	.byte	0x04, 0x1e
        /*0096*/ 	.short	(.L_410 - .L_409)
.L_409:
        /*0098*/ 	.word	0x00000000


	//----- nvinfo : EIATTR_CBANK_PARAM_SIZE
	.align		4
.L_410:
        /*009c*/ 	.byte	0x03, 0x19
        /*009e*/ 	.short	0x0028


	//----- nvinfo : EIATTR_PARAM_CBANK
	.align		4
        /*00a0*/ 	.byte	0x04, 0x0a
        /*00a2*/ 	.short	(.L_412 - .L_411)
	.align		4
.L_411:
        /*00a4*/ 	.word	index@(.nv.constant0.truncated_normal_float_kernel)
        /*00a8*/ 	.short	0x0380
        /*00aa*/ 	.short	0x0028


	//----- nvinfo : EIATTR_SW_WAR
	.align		4
.L_412:
        /*00ac*/ 	.byte	0x04, 0x36
        /*00ae*/ 	.short	(.L_414 - .L_413)
.L_413:
        /*00b0*/ 	.word	0x00000008
.L_414:


//--------------------- .nv.info.normal_half_kernel --------------------------
	.section	.nv.info.normal_half_kernel,"",@"SHT_CUDA_INFO"
	.sectionflags	@""
	.align	4


	//----- nvinfo : EIATTR_CUDA_API_VERSION
	.align		4
        /*0000*/ 	.byte	0x04, 0x37
        /*0002*/ 	.short	(.L_416 - .L_415)
.L_415:
        /*0004*/ 	.word	0x00000082


	//----- nvinfo : EIATTR_KPARAM_INFO
	.align		4
.L_416:
        /*0008*/ 	.byte	0x04, 0x17
        /*000a*/ 	.short	(.L_418 - .L_417)
.L_417:
        /*000c*/ 	.word	0x00000000
        /*0010*/ 	.short	0x0004
        /*0012*/ 	.short	0x0018
        /*0014*/ 	.byte	0x00, 0xf0, 0x21, 0x00


	//----- nvinfo : EIATTR_KPARAM_INFO
	.align		4
.L_418:
        /*0018*/ 	.byte	0x04, 0x17
        /*001a*/ 	.short	(.L_420 - .L_419)
.L_419:
        /*001c*/ 	.word	0x00000000
        /*0020*/ 	.short	0x0003
        /*0022*/ 	.short	0x0014
        /*0024*/ 	.byte	0x00, 0xf0, 0x11, 0x00


	//----- nvinfo : EIATTR_KPARAM_INFO
	.align		4
.L_420:
        /*0028*/ 	.byte	0x04, 0x17
        /*002a*/ 	.short	(.L_422 - .L_421)
.L_421:
        /*002c*/ 	.word	0x00000000
        /*0030*/ 	.short	0x0002
        /*0032*/ 	.short	0x0010
        /*0034*/ 	.byte	0x00, 0xf0, 0x11, 0x00


	//----- nvinfo : EIATTR_KPARAM_INFO
	.align		4
.L_422:
        /*0038*/ 	.byte	0x04, 0x17
        /*003a*/ 	.short	(.L_424 - .L_423)
.L_423:
        /*003c*/ 	.word	0x00000000
        /*0040*/ 	.short	0x0001
        /*0042*/ 	.short	0x0008
        /*0044*/ 	.byte	0x00, 0xf0, 0x21, 0x00


	//----- nvinfo : EIATTR_KPARAM_INFO
	.align		4
.L_424:
        /*0048*/ 	.byte	0x04, 0x17
        /*004a*/ 	.short	(.L_426 - .L_425)
.L_425:
        /*004c*/ 	.word	0x00000000
        /*0050*/ 	.short	0x0000
        /*0052*/ 	.short	0x0000
        /*0054*/ 	.byte	0x00, 0xf5, 0x21, 0x00


	//----- nvinfo : EIATTR_SPARSE_MMA_MASK
	.align		4
.L_426:
        /*0058*/ 	.byte	0x03, 0x50
        /*005a*/ 	.short	0x0000


	//----- nvinfo : EIATTR_MAXREG_COUNT
	.align		4
        /*005c*/ 	.byte	0x03, 0x1b
        /*005e*/ 	.short	0x00ff


	//----- nvinfo : EIATTR_MERCURY_ISA_VERSION
	.align		4
        /*0060*/ 	.byte	0x03, 0x5f
        /*0062*/ 	.short	0x0101


	//----- nvinfo : EIATTR_VRC_CTA_INIT_COUNT
	.align		4
        /*0064*/ 	.byte	0x02, 0x4a
	.zero		1
	.zero		1


	//----- nvinfo : EIATTR_EXIT_INSTR_OFFSETS
	.align		4
        /*0068*/ 	.byte	0x04, 0x1c
        /*006a*/ 	.short	(.L_428 - .L_427)


	//   ....[0]....
.L_427:
        /*006c*/ 	.word	0x00000a30


	//   ....[1]....
        /*0070*/ 	.word	0x00002260


	//----- nvinfo : EIATTR_CRS_STACK_SIZE
	.align		4
.L_428:
        /*0074*/ 	.byte	0x04, 0x1e
        /*0076*/ 	.short	(.L_430 - .L_429)
.L_429:
        /*0078*/ 	.word	0x00000000


	//----- nvinfo : EIATTR_CBANK_PARAM_SIZE
	.align		4
.L_430:
        /*007c*/ 	.byte	0x03, 0x19
        /*007e*/ 	.short	0x0020


	//----- nvinfo : EIATTR_PARAM_CBANK
	.align		4
        /*0080*/ 	.byte	0x04, 0x0a
        /*0082*/ 	.short	(.L_432 - .L_431)
	.align		4
.L_431:
        /*0084*/ 	.word	index@(.nv.constant0.normal_half_kernel)
        /*0088*/ 	.short	0x0380
        /*008a*/ 	.short	0x0020


	//----- nvinfo : EIATTR_SW_WAR
	.align		4
.L_432:
        /*008c*/ 	.byte	0x04, 0x36
        /*008e*/ 	.short	(.L_434 - .L_433)
.L_433:
        /*0090*/ 	.word	0x00000008
.L_434:


//--------------------- .nv.info.normal_float_kernel --------------------------
	.section	.nv.info.normal_float_kernel,"",@"SHT_CUDA_INFO"
	.sectionflags	@""
	.align	4


	//----- nvinfo : EIATTR_CUDA_API_VERSION
	.align		4
        /*0000*/ 	.byte	0x04, 0x37
        /*0002*/ 	.short	(.L_436 - .L_435)
.L_435:
        /*0004*/ 	.word	0x00000082


	//----- nvinfo : EIATTR_KPARAM_INFO
	.align		4
.L_436:
        /*0008*/ 	.byte	0x04, 0x17
        /*000a*/ 	.short	(.L_438 - .L_437)
.L_437:
        /*000c*/ 	.word	0x00000000
        /*0010*/ 	.short	0x0004
        /*0012*/ 	.short	0x0018
        /*0014*/ 	.byte	0x00, 0xf0, 0x21, 0x00


	//----- nvinfo : EIATTR_KPARAM_INFO
	.align		4
.L_438:
        /*0018*/ 	.byte	0x04, 0x17
        /*001a*/ 	.short	(.L_440 - .L_439)
.L_439:
        /*001c*/ 	.word	0x00000000
        /*0020*/ 	.short	0x0003
        /*0022*/ 	.short	0x0014
        /*0024*/ 	.byte	0x00, 0xf0, 0x11, 0x00


	//----- nvinfo : EIATTR_KPARAM_INFO
	.align		4
.L_440:
        /*0028*/ 	.byte	0x04, 0x17
        /*002a*/ 	.short	(.L_442 - .L_441)
.L_441:
        /*002c*/ 	.word	0x00000000
        /*0030*/ 	.short	0x0002
        /*0032*/ 	.short	0x0010
        /*0034*/ 	.byte	0x00, 0xf0, 0x11, 0x00


	//----- nvinfo : EIATTR_KPARAM_INFO
	.align		4
.L_442:
        /*0038*/ 	.byte	0x04, 0x17
        /*003a*/ 	.short	(.L_444 - .L_443)
.L_443:
        /*003c*/ 	.word	0x00000000
        /*0040*/ 	.short	0x0001
        /*0042*/ 	.short	0x0008
        /*0044*/ 	.byte	0x00, 0xf0, 0x21, 0x00


	//----- nvinfo : EIATTR_KPARAM_INFO
	.align		4
.L_444:
        /*0048*/ 	.byte	0x04, 0x17
        /*004a*/ 	.short	(.L_446 - .L_445)
.L_445:
        /*004c*/ 	.word	0x00000000
        /*0050*/ 	.short	0x0000
        /*0052*/ 	.short	0x0000
        /*0054*/ 	.byte	0x00, 0xf5, 0x21, 0x00


	//----- nvinfo : EIATTR_SPARSE_MMA_MASK
	.align		4
.L_446:
        /*0058*/ 	.byte	0x03, 0x50
        /*005a*/ 	.short	0x0000


	//----- nvinfo : EIATTR_MAXREG_COUNT
	.align		4
        /*005c*/ 	.byte	0x03, 0x1b
        /*005e*/ 	.short	0x00ff


	//----- nvinfo : EIATTR_MERCURY_ISA_VERSION
	.align		4
        /*0060*/ 	.byte	0x03, 0x5f
        /*0062*/ 	.short	0x0101


	//----- nvinfo : EIATTR_VRC_CTA_INIT_COUNT
	.align		4
        /*0064*/ 	.byte	0x02, 0x4a
	.zero		1
	.zero		1


	//----- nvinfo : EIATTR_EXIT_INSTR_OFFSETS
	.align		4
        /*0068*/ 	.byte	0x04, 0x1c
        /*006a*/ 	.short	(.L_448 - .L_447)


	//   ....[0]....
.L_447:
        /*006c*/ 	.word	0x00000a30


	//   ....[1]....
        /*0070*/ 	.word	0x00002220


	//----- nvinfo : EIATTR_CRS_STACK_SIZE
	.align		4
.L_448:
        /*0074*/ 	.byte	0x04, 0x1e
        /*0076*/ 	.short	(.L_450 - .L_449)
.L_449:
        /*0078*/ 	.word	0x00000000


	//----- nvinfo : EIATTR_CBANK_PARAM_SIZE
	.align		4
.L_450:
        /*007c*/ 	.byte	0x03, 0x19
        /*007e*/ 	.short	0x0020


	//----- nvinfo : EIATTR_PARAM_CBANK
	.align		4
        /*0080*/ 	.byte	0x04, 0x0a
        /*0082*/ 	.short	(.L_452 - .L_451)
	.align		4
.L_451:
        /*0084*/ 	.word	index@(.nv.constant0.normal_float_kernel)
        /*0088*/ 	.short	0x0380
        /*008a*/ 	.short	0x0020


	//----- nvinfo : EIATTR_SW_WAR
	.align		4
.L_452:
        /*008c*/ 	.byte	0x04, 0x36
        /*008e*/ 	.short	(.L_454 - .L_453)
.L_453:
        /*0090*/ 	.word	0x00000008
.L_454:


//--------------------- .nv.info.uniform_int64_kernel --------------------------
	.section	.nv.info.uniform_int64_kernel,"",@"SHT_CUDA_INFO"
	.sectionflags	@""
	.align	4


	//----- nvinfo : EIATTR_CUDA_API_VERSION
	.align		4
        /*0000*/ 	.byte	0x04, 0x37
        /*0002*/ 	.short	(.L_456 - .L_455)
.L_455:
        /*0004*/ 	.word	0x00000082


	//----- nvinfo : EIATTR_KPARAM_INFO
	.align		4
.L_456:
        /*0008*/ 	.byte	0x04, 0x17
        /*000a*/ 	.short	(.L_458 - .L_457)
.L_457:
        /*000c*/ 	.word	0x00000000
        /*0010*/ 	.short	0x0004
        /*0012*/ 	.short	0x0020
        /*0014*/ 	.byte	0x00, 0xf0, 0x21, 0x00


	//----- nvinfo : EIATTR_KPARAM_INFO
	.align		4
.L_458:
        /*0018*/ 	.byte	0x04, 0x17
        /*001a*/ 	.short	(.L_460 - .L_459)
.L_459:
        /*001c*/ 	.word	0x00000000
        /*0020*/ 	.short	0x0003
        /*0022*/ 	.short	0x0018
        /*0024*/ 	.byte	0x00, 0xf0, 0x21, 0x00


	//----- nvinfo : EIATTR_KPARAM_INFO
	.align		4
.L_460:
        /*0028*/ 	.byte	0x04, 0x17
        /*002a*/ 	.short	(.L_462 - .L_461)
.L_461:
        /*002c*/ 	.word	0x00000000
        /*0030*/ 	.short	0x0002
        /*0032*/ 	.short	0x0010
        /*0034*/ 	.byte	0x00, 0xf0, 0x21, 0x00


	//----- nvinfo : EIATTR_KPARAM_INFO
	.align		4
.L_462:
        /*0038*/ 	.byte	0x04, 0x17
        /*003a*/ 	.short	(.L_464 - .L_463)
.L_463:
        /*003c*/ 	.word	0x00000000
        /*0040*/ 	.short	0x0001
        /*0042*/ 	.short	0x0008
        /*0044*/ 	.byte	0x00, 0xf0, 0x21, 0x00


	//----- nvinfo : EIATTR_KPARAM_INFO
	.align		4
.L_464:
        /*0048*/ 	.byte	0x04, 0x17
        /*004a*/ 	.short	(.L_466 - .L_465)
.L_465:
        /*004c*/ 	.word	0x00000000
        /*0050*/ 	.short	0x0000
        /*0052*/ 	.short	0x0000
        /*0054*/ 	.byte	0x00, 0xf5, 0x21, 0x00


	//----- nvinfo : EIATTR_SPARSE_MMA_MASK
	.align		4
.L_466:
        /*0058*/ 	.byte	0x03, 0x50
        /*005a*/ 	.short	0x0000


	//----- nvinfo : EIATTR_MAXREG_COUNT
	.align		4
        /*005c*/ 	.byte	0x03, 0x1b
        /*005e*/ 	.short	0x00ff


	//----- nvinfo : EIATTR_MERCURY_ISA_VERSION
	.align		4
        /*0060*/ 	.byte	0x03, 0x5f
        /*0062*/ 	.short	0x0101


	//----- nvinfo : EIATTR_VRC_CTA_INIT_COUNT
	.align		4
        /*0064*/ 	.byte	0x02, 0x4a
	.zero		1
	.zero		1


	//----- nvinfo : EIATTR_EXIT_INSTR_OFFSETS
	.align		4
        /*0068*/ 	.byte	0x04, 0x1c
        /*006a*/ 	.short	(.L_468 - .L_467)


	//   ....[0]....
.L_467:
        /*006c*/ 	.word	0x00000770


	//   ....[1]....
        /*0070*/ 	.word	0x00001180


	//----- nvinfo : EIATTR_CRS_STACK_SIZE
	.align		4
.L_468:
        /*0074*/ 	.byte	0x04, 0x1e
        /*0076*/ 	.short	(.L_470 - .L_469)
.L_469:
        /*0078*/ 	.word	0x00000000


	//----- nvinfo : EIATTR_CBANK_PARAM_SIZE
	.align		4
.L_470:
        /*007c*/ 	.byte	0x03, 0x19
        /*007e*/ 	.short	0x0028


	//----- nvinfo : EIATTR_PARAM_CBANK
	.align		4
        /*0080*/ 	.byte	0x04, 0x0a
        /*0082*/ 	.short	(.L_472 - .L_471)
	.align		4
.L_471:
        /*0084*/ 	.word	index@(.nv.constant0.uniform_int64_kernel)
        /*0088*/ 	.short	0x0380
        /*008a*/ 	.short	0x0028


	//----- nvinfo : EIATTR_SW_WAR
	.align		4
.L_472:
        /*008c*/ 	.byte	0x04, 0x36
        /*008e*/ 	.short	(.L_474 - .L_473)
.L_473:
        /*0090*/ 	.word	0x00000008
.L_474:


//--------------------- .nv.info.uniform_int32_kernel --------------------------
	.section	.nv.info.uniform_int32_kernel,"",@"SHT_CUDA_INFO"
	.sectionflags	@""
	.align	4


	//----- nvinfo : EIATTR_CUDA_API_VERSION
	.align		4
        /*0000*/ 	.byte	0x04, 0x37
        /*0002*/ 	.short	(.L_476 - .L_475)
.L_475:
        /*0004*/ 	.word	0x00000082


	//----- nvinfo : EIATTR_KPARAM_INFO
	.align		4
.L_476:
        /*0008*/ 	.byte	0x04, 0x17
        /*000a*/ 	.short	(.L_478 - .L_477)
.L_477:
        /*000c*/ 	.word	0x00000000
        /*0010*/ 	.short	0x0004
        /*0012*/ 	.short	0x0018
        /*0014*/ 	.byte	0x00, 0xf0, 0x21, 0x00


	//----- nvinfo : EIATTR_KPARAM_INFO
	.align		4
.L_478:
        /*0018*/ 	.byte	0x04, 0x17
        /*001a*/ 	.short	(.L_480 - .L_479)
.L_479:
        /*001c*/ 	.word	0x00000000
        /*0020*/ 	.short	0x0003
        /*0022*/ 	.short	0x0014
        /*0024*/ 	.byte	0x00, 0xf0, 0x11, 0x00


	//----- nvinfo : EIATTR_KPARAM_INFO
	.align		4
.L_480:
        /*0028*/ 	.byte	0x04, 0x17
        /*002a*/ 	.short	(.L_482 - .L_481)
.L_481:
        /*002c*/ 	.word	0x00000000
        /*0030*/ 	.short	0x0002
        /*0032*/ 	.short	0x0010
        /*0034*/ 	.byte	0x00, 0xf0, 0x11, 0x00


	//----- nvinfo : EIATTR_KPARAM_INFO
	.align		4
.L_482:
        /*0038*/ 	.byte	0x04, 0x17
        /*003a*/ 	.short	(.L_484 - .L_483)
.L_483:
        /*003c*/ 	.word	0x00000000
        /*0040*/ 	.short	0x0001
        /*0042*/ 	.short	0x0008
        /*0044*/ 	.byte	0x00, 0xf0, 0x21, 0x00


	//----- nvinfo : EIATTR_KPARAM_INFO
	.align		4
.L_484:
        /*0048*/ 	.byte	0x04, 0x17
        /*004a*/ 	.short	(.L_486 - .L_485)
.L_485:
        /*004c*/ 	.word	0x00000000
        /*0050*/ 	.short	0x0000
        /*0052*/ 	.short	0x0000
        /*0054*/ 	.byte	0x00, 0xf5, 0x21, 0x00


	//----- nvinfo : EIATTR_SPARSE_MMA_MASK
	.align		4
.L_486:
        /*0058*/ 	.byte	0x03, 0x50
        /*005a*/ 	.short	0x0000


	//----- nvinfo : EIATTR_MAXREG_COUNT
	.align		4
        /*005c*/ 	.byte	0x03, 0x1b
        /*005e*/ 	.short	0x00ff


	//----- nvinfo : EIATTR_MERCURY_ISA_VERSION
	.align		4
        /*0060*/ 	.byte	0x03, 0x5f
        /*0062*/ 	.short	0x0101


	//----- nvinfo : EIATTR_VRC_CTA_INIT_COUNT
	.align		4
        /*0064*/ 	.byte	0x02, 0x4a
	.zero		1
	.zero		1


	//----- nvinfo : EIATTR_EXIT_INSTR_OFFSETS
	.align		4
        /*0068*/ 	.byte	0x04, 0x1c
        /*006a*/ 	.short	(.L_488 - .L_487)


	//   ....[0]....
.L_487:
        /*006c*/ 	.word	0x00000ba0


	//   ....[1]....
        /*0070*/ 	.word	0x00000ff0


	//----- nvinfo : EIATTR_CRS_STACK_SIZE
	.align		4
.L_488:
        /*0074*/ 	.byte	0x04, 0x1e
        /*0076*/ 	.short	(.L_490 - .L_489)
.L_489:
        /*0078*/ 	.word	0x00000000


	//----- nvinfo : EIATTR_CBANK_PARAM_SIZE
	.align		4
.L_490:
        /*007c*/ 	.byte	0x03, 0x19
        /*007e*/ 	.short	0x0020


	//----- nvinfo : EIATTR_PARAM_CBANK
	.align		4
        /*0080*/ 	.byte	0x04, 0x0a
        /*0082*/ 	.short	(.L_492 - .L_491)
	.align		4
.L_491:
        /*0084*/ 	.word	index@(.nv.constant0.uniform_int32_kernel)
        /*0088*/ 	.short	0x0380
        /*008a*/ 	.short	0x0020


	//----- nvinfo : EIATTR_SW_WAR
	.align		4
.L_492:
        /*008c*/ 	.byte	0x04, 0x36
        /*008e*/ 	.short	(.L_494 - .L_493)
.L_493:
        /*0090*/ 	.word	0x00000008
.L_494:


//--------------------- .nv.info.uniform_half_kernel --------------------------
	.section	.nv.info.uniform_half_kernel,"",@"SHT_CUDA_INFO"
	.sectionflags	@""
	.align	4


	//----- nvinfo : EIATTR_CUDA_API_VERSION
	.align		4
        /*0000*/ 	.byte	0x04, 0x37
        /*0002*/ 	.short	(.L_496 - .L_495)
.L_495:
        /*0004*/ 	.word	0x00000082


	//----- nvinfo : EIATTR_KPARAM_INFO
	.align		4
.L_496:
        /*0008*/ 	.byte	0x04, 0x17
        /*000a*/ 	.short	(.L_498 - .L_497)
.L_497:
        /*000c*/ 	.word	0x00000000
        /*0010*/ 	.short	0x0004
        /*0012*/ 	.short	0x0018
        /*0014*/ 	.byte	0x00, 0xf0, 0x21, 0x00


	//----- nvinfo : EIATTR_KPARAM_INFO
	.align		4
.L_498:
        /*0018*/ 	.byte	0x04, 0x17
        /*001a*/ 	.short	(.L_500 - .L_499)
.L_499:
        /*001c*/ 	.word	0x00000000
        /*0020*/ 	.short	0x0003
        /*0022*/ 	.short	0x0014
        /*0024*/ 	.byte	0x00, 0xf0, 0x11, 0x00


	//----- nvinfo : EIATTR_KPARAM_INFO
	.align		4
.L_500:
        /*0028*/ 	.byte	0x04, 0x17
        /*002a*/ 	.short	(.L_502 - .L_501)
.L_501:
        /*002c*/ 	.word	0x00000000
        /*0030*/ 	.short	0x0002
        /*0032*/ 	.short	0x0010
        /*0034*/ 	.byte	0x00, 0xf0, 0x11, 0x00


	//----- nvinfo : EIATTR_KPARAM_INFO
	.align		4
.L_502:
        /*0038*/ 	.byte	0x04, 0x17
        /*003a*/ 	.short	(.L_504 - .L_503)
.L_503:
        /*003c*/ 	.word	0x00000000
        /*0040*/ 	.short	0x0001
        /*0042*/ 	.short	0x0008
        /*0044*/ 	.byte	0x00, 0xf0, 0x21, 0x00


	//----- nvinfo : EIATTR_KPARAM_INFO
	.align		4
.L_504:
        /*0048*/ 	.byte	0x04, 0x17
        /*004a*/ 	.short	(.L_506 - .L_505)
.L_505:
        /*004c*/ 	.word	0x00000000
        /*0050*/ 	.short	0x0000
        /*0052*/ 	.short	0x0000
        /*0054*/ 	.byte	0x00, 0xf5, 0x21, 0x00


	//----- nvinfo : EIATTR_SPARSE_MMA_MASK
	.align		4
.L_506:
        /*0058*/ 	.byte	0x03, 0x50
        /*005a*/ 	.short	0x0000


	//----- nvinfo : EIATTR_MAXREG_COUNT
	.align		4
        /*005c*/ 	.byte	0x03, 0x1b
        /*005e*/ 	.short	0x00ff


	//----- nvinfo : EIATTR_MERCURY_ISA_VERSION
	.align		4
        /*0060*/ 	.byte	0x03, 0x5f
        /*0062*/ 	.short	0x0101


	//----- nvinfo : EIATTR_VRC_CTA_INIT_COUNT
	.align		4
        /*0064*/ 	.byte	0x02, 0x4a
	.zero		1
	.zero		1


	//----- nvinfo : EIATTR_EXIT_INSTR_OFFSETS
	.align		4
        /*0068*/ 	.byte	0x04, 0x1c
        /*006a*/ 	.short	(.L_508 - .L_507)


	//   ....[0]....
.L_507:
        /*006c*/ 	.word	0x00000ba0


	//   ....[1]....
        /*0070*/ 	.word	0x00000ff0


	//----- nvinfo : EIATTR_CRS_STACK_SIZE
	.align		4
.L_508:
        /*0074*/ 	.byte	0x04, 0x1e
        /*0076*/ 	.short	(.L_510 - .L_509)
.L_509:
        /*0078*/ 	.word	0x00000000


	//----- nvinfo : EIATTR_CBANK_PARAM_SIZE
	.align		4
.L_510:
        /*007c*/ 	.byte	0x03, 0x19
        /*007e*/ 	.short	0x0020


	//----- nvinfo : EIATTR_PARAM_CBANK
	.align		4
        /*0080*/ 	.byte	0x04, 0x0a
        /*0082*/ 	.short	(.L_512 - .L_511)
	.align		4
.L_511:
        /*0084*/ 	.word	index@(.nv.constant0.uniform_half_kernel)
        /*0088*/ 	.short	0x0380
        /*008a*/ 	.short	0x0020


	//----- nvinfo : EIATTR_SW_WAR
	.align		4
.L_512:
        /*008c*/ 	.byte	0x04, 0x36
        /*008e*/ 	.short	(.L_514 - .L_513)
.L_513:
        /*0090*/ 	.word	0x00000008
.L_514:


//--------------------- .nv.info.uniform_float_kernel --------------------------
	.section	.nv.info.uniform_float_kernel,"",@"SHT_CUDA_INFO"
	.sectionflags	@""
	.align	4


	//----- nvinfo : EIATTR_CUDA_API_VERSION
	.align		4
        /*0000*/ 	.byte	0x04, 0x37
        /*0002*/ 	.short	(.L_516 - .L_515)
.L_515:
        /*0004*/ 	.word	0x00000082


	//----- nvinfo : EIATTR_KPARAM_INFO
	.align		4
.L_516:
        /*0008*/ 	.byte	0x04, 0x17
        /*000a*/ 	.short	(.L_518 - .L_517)
.L_517:
        /*000c*/ 	.word	0x00000000
        /*0010*/ 	.short	0x0004
        /*0012*/ 	.short	0x0018
        /*0014*/ 	.byte	0x00, 0xf0, 0x21, 0x00


	//----- nvinfo : EIATTR_KPARAM_INFO
	.align		4
.L_518:
        /*0018*/ 	.byte	0x04, 0x17
        /*001a*/ 	.short	(.L_520 - .L_519)
.L_519:
        /*001c*/ 	.word	0x00000000
        /*0020*/ 	.short	0x0003
        /*0022*/ 	.short	0x0014
        /*0024*/ 	.byte	0x00, 0xf0, 0x11, 0x00


	//----- nvinfo : EIATTR_KPARAM_INFO
	.align		4
.L_520:
        /*0028*/ 	.byte	0x04, 0x17
        /*002a*/ 	.short	(.L_522 - .L_521)
.L_521:
        /*002c*/ 	.word	0x00000000
        /*0030*/ 	.short	0x0002
        /*0032*/ 	.short	0x0010
        /*0034*/ 	.byte	0x00, 0xf0, 0x11, 0x00


	//----- nvinfo : EIATTR_KPARAM_INFO
	.align		4
.L_522:
        /*0038*/ 	.byte	0x04, 0x17
        /*003a*/ 	.short	(.L_524 - .L_523)
.L_523:
        /*003c*/ 	.word	0x00000000
        /*0040*/ 	.short	0x0001
        /*0042*/ 	.short	0x0008
        /*0044*/ 	.byte	0x00, 0xf0, 0x21, 0x00


	//----- nvinfo : EIATTR_KPARAM_INFO
	.align		4
.L_524:
        /*0048*/ 	.byte	0x04, 0x17
        /*004a*/ 	.short	(.L_526 - .L_525)
.L_525:
        /*004c*/ 	.word	0x00000000
        /*0050*/ 	.short	0x0000
        /*0052*/ 	.short	0x0000
        /*0054*/ 	.byte	0x00, 0xf5, 0x21, 0x00


	//----- nvinfo : EIATTR_SPARSE_MMA_MASK
	.align		4
.L_526:
        /*0058*/ 	.byte	0x03, 0x50
        /*005a*/ 	.short	0x0000


	//----- nvinfo : EIATTR_MAXREG_COUNT
	.align		4
        /*005c*/ 	.byte	0x03, 0x1b
        /*005e*/ 	.short	0x00ff


	//----- nvinfo : EIATTR_MERCURY_ISA_VERSION
	.align		4
        /*0060*/ 	.byte	0x03, 0x5f
        /*0062*/ 	.short	0x0101


	//----- nvinfo : EIATTR_VRC_CTA_INIT_COUNT
	.align		4
        /*0064*/ 	.byte	0x02, 0x4a
	.zero		1
	.zero		1


	//----- nvinfo : EIATTR_EXIT_INSTR_OFFSETS
	.align		4
        /*0068*/ 	.byte	0x04, 0x1c
        /*006a*/ 	.short	(.L_528 - .L_527)


	//   ....[0]....
.L_527:
        /*006c*/ 	.word	0x00000ba0


	//   ....[1]....
        /*0070*/ 	.word	0x00000fd0


	//----- nvinfo : EIATTR_CRS_STACK_SIZE
	.align		4
.L_528:
        /*0074*/ 	.byte	0x04, 0x1e
        /*0076*/ 	.short	(.L_530 - .L_529)
.L_529:
        /*0078*/ 	.word	0x00000000


	//----- nvinfo : EIATTR_CBANK_PARAM_SIZE
	.align		4
.L_530:
        /*007c*/ 	.byte	0x03, 0x19
        /*007e*/ 	.short	0x0020


	//----- nvinfo : EIATTR_PARAM_CBANK
	.align		4
        /*0080*/ 	.byte	0x04, 0x0a
        /*0082*/ 	.short	(.L_532 - .L_531)
	.align		4
.L_531:
        /*0084*/ 	.word	index@(.nv.constant0.uniform_float_kernel)
        /*0088*/ 	.short	0x0380
        /*008a*/ 	.short	0x0020


	//----- nvinfo : EIATTR_SW_WAR
	.align		4
.L_532:
        /*008c*/ 	.byte	0x04, 0x36
        /*008e*/ 	.short	(.L_534 - .L_533)
.L_533:
        /*0090*/ 	.word	0x00000008
.L_534:


//--------------------- .nv.callgraph             --------------------------
	.section	.nv.callgraph,"",@"SHT_CUDA_CALLGRAPH"
	.align	4
	.sectionentsize	8
	.align		4
        /*0000*/ 	.word	0x00000000
	.align		4
        /*0004*/ 	.word	0xffffffff
	.align		4
        /*0008*/ 	.word	0x00000000
	.align		4
        /*000c*/ 	.word	0xfffffffe
	.align		4
        /*0010*/ 	.word	0x00000000
	.align		4
        /*0014*/ 	.word	0xfffffffd
	.align		4
        /*0018*/ 	.word	0x00000000
	.align		4
        /*001c*/ 	.word	0xfffffffc


//--------------------- .nv.constant4             --------------------------
	.section	.nv.constant4,"a",@progbits
	.align	8
	.align		8
.nv.constant4:
        /*0000*/ 	.dword	__cudart_i2opi_f


//--------------------- .text.beta_float_kernel   --------------------------
	.section	.text.beta_float_kernel,"ax",@progbits
	.align	128
        .global         beta_float_kernel
        .type           beta_float_kernel,@function
        .size           beta_float_kernel,(.L_x_226 - beta_float_kernel)
        .other          beta_float_kernel,@"STO_CUDA_ENTRY STV_DEFAULT"
beta_float_kernel:
.text.beta_float_kernel:
[----:B------:R-:W-:Y:S01]  /*0000*/  LDC R1, c[0x0][0x37c] ;  /* 0x0000df00ff017b82 */ /* 0x000fe20000000800 */
[----:B------:R-:W0:Y:S07]  /*0010*/  S2R R3, SR_TID.X ;  /* 0x0000000000037919 */ /* 0x000e2e0000002100 */
[----:B------:R-:W0:Y:S08]  /*0020*/  S2UR UR4, SR_CTAID.X ;  /* 0x00000000000479c3 */ /* 0x000e300000002500 */
[----:B------:R-:W0:Y:S08]  /*0030*/  LDC R0, c[0x0][0x360] ;  /* 0x0000d800ff007b82 */ /* 0x000e300000000800 */
[----:B------:R-:W1:Y:S01]  /*0040*/  LDC.64 R4, c[0x0][0x388] ;  /* 0x0000e200ff047b82 */ /* 0x000e620000000a00 */
[----:B0-----:R-:W-:Y:S01]  /*0050*/  IMAD R3, R0, UR4, R3 ;  /* 0x0000000400037c24 */ /* 0x001fe2000f8e0203 */
[----:B------:R-:W0:Y:S03]  /*0060*/  LDCU.64 UR4, c[0x0][0x398] ;  /* 0x00007300ff0477ac */ /* 0x000e260008000a00 */
[----:B-1----:R-:W-:-:S04]  /*0070*/  IMAD.WIDE.U32 R4, R3, 0x7f4a7c15, R4 ;  /* 0x7f4a7c1503047825 */ /* 0x002fc800078e0004 */
[----:B------:R-:W-:-:S05]  /*0080*/  IMAD R2, R3, -0x61c88647, R5 ;  /* 0x9e3779b903027824 */ /* 0x000fca00078e0205 */
[--C-:B------:R-:W-:Y:S02]  /*0090*/  SHF.R.U32.HI R5, RZ, 0x1e, R2.reuse ;  /* 0x0000001eff057819 */ /* 0x100fe40000011602 */
[----:B------:R-:W-:Y:S02]  /*00a0*/  SHF.R.U64 R7, R4, 0x1e, R2 ;  /* 0x0000001e04077819 */ /* 0x000fe40000001202 */
[----:B------:R-:W-:Y:S02]  /*00b0*/  LOP3.LUT R5, R5, R2, RZ, 0x3c, !PT ;  /* 0x0000000205057212 */ /* 0x000fe400078e3cff */
[----:B------:R-:W-:Y:S02]  /*00c0*/  LOP3.LUT R2, R7, R4, RZ, 0x3c, !PT ;  /* 0x0000000407027212 */ /* 0x000fe400078e3cff */
[----:B0-----:R-:W-:Y:S01]  /*00d0*/  ISETP.GE.U32.AND P0, PT, R3, UR4, PT ;  /* 0x0000000403007c0c */ /* 0x001fe2000bf06070 */
[----:B------:R-:W-:Y:S01]  /*00e0*/  IMAD R7, R5, 0x1ce4e5b9, RZ ;  /* 0x1ce4e5b905077824 */ /* 0x000fe200078e02ff */
[----:B------:R-:W0:Y:S01]  /*00f0*/  LDCU UR4, c[0x0][0x370] ;  /* 0x00006e00ff0477ac */ /* 0x000e220008000800 */
[----:B------:R-:W-:Y:S01]  /*0100*/  IMAD.WIDE.U32 R4, R2, 0x1ce4e5b9, RZ ;  /* 0x1ce4e5b902047825 */ /* 0x000fe200078e00ff */
[----:B------:R-:W-:-:S03]  /*0110*/  ISETP.GE.U32.AND.EX P0, PT, RZ, UR5, PT, P0 ;  /* 0x00000005ff007c0c */ /* 0x000fc6000bf06100 */
[----:B------:R-:W-:-:S04]  /*0120*/  IMAD R7, R2, -0x40a7b893, R7 ;  /* 0xbf58476d02077824 */ /* 0x000fc800078e0207 */
[----:B------:R-:W-:-:S05]  /*0130*/  IMAD.IADD R2, R5, 0x1, R7 ;  /* 0x0000000105027824 */ /* 0x000fca00078e0207 */
[--C-:B------:R-:W-:Y:S02]  /*0140*/  SHF.R.U32.HI R5, RZ, 0x1b, R2.reuse ;  /* 0x0000001bff057819 */ /* 0x100fe40000011602 */
[----:B------:R-:W-:Y:S02]  /*0150*/  SHF.R.U64 R7, R4, 0x1b, R2 ;  /* 0x0000001b04077819 */ /* 0x000fe40000001202 */
[----:B------:R-:W-:Y:S01]  /*0160*/  LOP3.LUT R5, R5, R2, RZ, 0x3c, !PT ;  /* 0x0000000205057212 */ /* 0x000fe200078e3cff */
[----:B0-----:R-:W-:Y:S01]  /*0170*/  IMAD R0, R0, UR4, RZ ;  /* 0x0000000400007c24 */ /* 0x001fe2000f8e02ff */
[----:B------:R-:W-:-:S03]  /*0180*/  LOP3.LUT R2, R7, R4, RZ, 0x3c, !PT ;  /* 0x0000000407027212 */ /* 0x000fc600078e3cff */
[----:B------:R-:W-:Y:S02]  /*0190*/  IMAD R7, R5, 0x133111eb, RZ ;  /* 0x133111eb05077824 */ /* 0x000fe400078e02ff */
[----:B------:R-:W-:-:S04]  /*01a0*/  IMAD.WIDE.U32 R4, R2, 0x133111eb, RZ ;  /* 0x133111eb02047825 */ /* 0x000fc800078e00ff */
[----:B------:R-:W-:-:S04]  /*01b0*/  IMAD R7, R2, -0x6b2fb645, R7 ;  /* 0x94d049bb02077824 */ /* 0x000fc800078e0207 */
[----:B------:R-:W-:-:S05]  /*01c0*/  IMAD.IADD R5, R5, 0x1, R7 ;  /* 0x0000000105057824 */ /* 0x000fca00078e0207 */
[--C-:B------:R-:W-:Y:S02]  /*01d0*/  SHF.R.U32.HI R6, RZ, 0x1e, R5.reuse ;  /* 0x0000001eff067819 */ /* 0x100fe40000011605 */
[--C-:B------:R-:W-:Y:S02]  /*01e0*/  SHF.R.U64 R7, R4, 0x1e, R5.reuse ;  /* 0x0000001e04077819 */ /* 0x100fe40000001205 */
[----:B------:R-:W-:Y:S02]  /*01f0*/  LOP3.LUT R6, R6, R5, RZ, 0x3c, !PT ;  /* 0x0000000506067212 */ /* 0x000fe400078e3cff */
[----:B------:R-:W-:Y:S02]  /*0200*/  LOP3.LUT R2, R7, R4, RZ, 0x3c, !PT ;  /* 0x0000000407027212 */ /* 0x000fe400078e3cff */
[----:B------:R-:W-:Y:S01]  /*0210*/  SHF.R.U32.HI R10, RZ, 0x1f, R5 ;  /* 0x0000001fff0a7819 */ /* 0x000fe20000011605 */
[----:B------:R-:W-:Y:S02]  /*0220*/  IMAD R9, R6, 0x1ce4e5b9, RZ ;  /* 0x1ce4e5b906097824 */ /* 0x000fe400078e02ff */
[----:B------:R-:W-:-:S04]  /*0230*/  IMAD.WIDE.U32 R6, R2, 0x1ce4e5b9, RZ ;  /* 0x1ce4e5b902067825 */ /* 0x000fc800078e00ff */
[----:B------:R-:W-:-:S04]  /*0240*/  IMAD R9, R2, -0x40a7b893, R9 ;  /* 0xbf58476d02097824 */ /* 0x000fc800078e0209 */
[----:B------:R-:W-:-:S05]  /*0250*/  IMAD.IADD R9, R7, 0x1, R9 ;  /* 0x0000000107097824 */ /* 0x000fca00078e0209 */
[--C-:B------:R-:W-:Y:S02]  /*0260*/  SHF.R.U32.HI R2, RZ, 0x1b, R9.reuse ;  /* 0x0000001bff027819 */ /* 0x100fe40000011609 */
[----:B------:R-:W-:Y:S02]  /*0270*/  SHF.R.U64 R7, R6, 0x1b, R9 ;  /* 0x0000001b06077819 */ /* 0x000fe40000001209 */
[----:B------:R-:W-:Y:S02]  /*0280*/  LOP3.LUT R2, R2, R9, RZ, 0x3c, !PT ;  /* 0x0000000902027212 */ /* 0x000fe400078e3cff */
[----:B------:R-:W-:-:S03]  /*0290*/  LOP3.LUT R6, R7, R6, RZ, 0x3c, !PT ;  /* 0x0000000607067212 */ /* 0x000fc600078e3cff */
        /* <DEDUP_REMOVED lines=24> */
[--C-:B------:R-:W-:Y:S01]  /*0420*/  SHF.R.U64 R17, R6, 0x1f, R11.reuse ;  /* 0x0000001f06117819 */ /* 0x100fe2000000120b */
[----:B------:R-:W-:Y:S01]  /*0430*/  IMAD R7, R7, 0x1ce4e5b9, RZ ;  /* 0x1ce4e5b907077824 */ /* 0x000fe200078e02ff */
[----:B------:R-:W-:Y:S01]  /*0440*/  SHF.R.U32.HI R16, RZ, 0x1f, R11 ;  /* 0x0000001fff107819 */ /* 0x000fe2000001160b */
[----:B------:R-:W-:-:S04]  /*0450*/  IMAD.WIDE.U32 R12, R2, 0x1ce4e5b9, RZ ;  /* 0x1ce4e5b9020c7825 */ /* 0x000fc800078e00ff */
[----:B------:R-:W-:-:S04]  /*0460*/  IMAD R7, R2, -0x40a7b893, R7 ;  /* 0xbf58476d02077824 */ /* 0x000fc800078e0207 */
[----:B------:R-:W-:-:S05]  /*0470*/  IMAD.IADD R13, R13, 0x1, R7 ;  /* 0x000000010d0d7824 */ /* 0x000fca00078e0207 */
[--C-:B------:R-:W-:Y:S02]  /*0480*/  SHF.R.U32.HI R2, RZ, 0x1b, R13.reuse ;  /* 0x0000001bff027819 */ /* 0x100fe4000001160d */
[----:B------:R-:W-:Y:S02]  /*0490*/  SHF.R.U64 R7, R12, 0x1b, R13 ;  /* 0x0000001b0c077819 */ /* 0x000fe4000000120d */
[----:B------:R-:W-:Y:S02]  /*04a0*/  LOP3.LUT R2, R2, R13, RZ, 0x3c, !PT ;  /* 0x0000000d02027212 */ /* 0x000fe400078e3cff */
[----:B------:R-:W-:Y:S02]  /*04b0*/  SHF.R.U64 R13, R4, 0x1f, R5 ;  /* 0x0000001f040d7819 */ /* 0x000fe40000001205 */
[----:B------:R-:W-:Y:S01]  /*04c0*/  LOP3.LUT R12, R7, R12, RZ, 0x3c, !PT ;  /* 0x0000000c070c7212 */ /* 0x000fe200078e3cff */
[----:B------:R-:W-:Y:S01]  /*04d0*/  IMAD R15, R2, 0x133111eb, RZ ;  /* 0x133111eb020f7824 */ /* 0x000fe200078e02ff */
[----:B------:R-:W-:-:S02]  /*04e0*/  LOP3.LUT R7, R13, R4, RZ, 0x3c, !PT ;  /* 0x000000040d077212 */ /* 0x000fc400078e3cff */
[----:B------:R-:W-:Y:S01]  /*04f0*/  LOP3.LUT R2, R10, R5, RZ, 0x3c, !PT ;  /* 0x000000050a027212 */ /* 0x000fe200078e3cff */
[----:B------:R-:W-:Y:S01]  /*0500*/  IMAD R15, R12, -0x6b2fb645, R15 ;  /* 0x94d049bb0c0f7824 */ /* 0x000fe200078e020f */
[--C-:B------:R-:W-:Y:S01]  /*0510*/  SHF.R.U64 R13, R8, 0x1f, R9.reuse ;  /* 0x0000001f080d7819 */ /* 0x100fe20000001209 */
[----:B------:R-:W-:Y:S01]  /*0520*/  IMAD.WIDE.U32 R4, R12, 0x133111eb, RZ ;  /* 0x133111eb0c047825 */ /* 0x000fe200078e00ff */
[----:B------:R-:W-:Y:S02]  /*0530*/  SHF.R.U32.HI R10, RZ, 0x1f, R9 ;  /* 0x0000001fff0a7819 */ /* 0x000fe40000011609 */
[----:B------:R-:W-:Y:S01]  /*0540*/  LOP3.LUT R8, R13, R8, RZ, 0x3c, !PT ;  /* 0x000000080d087212 */ /* 0x000fe200078e3cff */
[----:B------:R-:W-:Y:S01]  /*0550*/  IMAD.IADD R15, R5, 0x1, R15 ;  /* 0x00000001050f7824 */ /* 0x000fe200078e020f */
[----:B------:R-:W-:Y:S02]  /*0560*/  LOP3.LUT R5, R10, R9, RZ, 0x3c, !PT ;  /* 0x000000090a057212 */ /* 0x000fe400078e3cff */
[----:B------:R-:W-:Y:S01]  /*0570*/  LOP3.LUT R17, R7, R17, R6, 0x96, !PT ;  /* 0x0000001107117212 */ /* 0x000fe200078e9606 */
[----:B------:R-:W-:Y:S01]  /*0580*/  IMAD.SHL.U32 R14, R8, 0x20000, RZ ;  /* 0x00020000080e7824 */ /* 0x000fe200078e00ff */
[----:B------:R-:W-:-:S02]  /*0590*/  SHF.R.U64 R9, R4, 0x1f, R15 ;  /* 0x0000001f04097819 */ /* 0x000fc4000000120f */
[----:B------:R-:W-:Y:S02]  /*05a0*/  SHF.R.U32.HI R10, RZ, 0x1f, R15 ;  /* 0x0000001fff0a7819 */ /* 0x000fe4000001160f */
[----:B------:R-:W-:Y:S02]  /*05b0*/  LOP3.LUT R16, R2, R16, R11, 0x96, !PT ;  /* 0x0000001002107212 */ /* 0x000fe400078e960b */
[C---:B------:R-:W-:Y:S02]  /*05c0*/  SHF.L.U64.HI R19, R8.reuse, 0x11, R5 ;  /* 0x0000001108137819 */ /* 0x040fe40000010205 */
[----:B------:R-:W-:Y:S02]  /*05d0*/  LOP3.LUT R6, R8, R9, R4, 0x96, !PT ;  /* 0x0000000908067212 */ /* 0x000fe400078e9604 */
[----:B------:R-:W-:Y:S02]  /*05e0*/  LOP3.LUT R15, R5, R10, R15, 0x96, !PT ;  /* 0x0000000a050f7212 */ /* 0x000fe400078e960f */
[----:B------:R-:W-:-:S02]  /*05f0*/  LOP3.LUT R19, R16, R19, RZ, 0x3c, !PT ;  /* 0x0000001310137212 */ /* 0x000fc400078e3cff */
[--C-:B------:R-:W-:Y:S02]  /*0600*/  SHF.L.W.U32.HI R9, R6, 0xd, R15.reuse ;  /* 0x0000000d06097819 */ /* 0x100fe40000010e0f */
[----:B------:R-:W-:Y:S02]  /*0610*/  LOP3.LUT R14, R17, R14, RZ, 0x3c, !PT ;  /* 0x0000000e110e7212 */ /* 0x000fe400078e3cff */
[--C-:B------:R-:W-:Y:S02]  /*0620*/  SHF.L.W.U32.HI R4, R15, 0xd, R6.reuse ;  /* 0x0000000d0f047819 */ /* 0x100fe40000010e06 */
[----:B------:R-:W-:Y:S02]  /*0630*/  LOP3.LUT R19, R19, R2, R15, 0x96, !PT ;  /* 0x0000000213137212 */ /* 0x000fe400078e960f */
[----:B------:R-:W-:Y:S02]  /*0640*/  LOP3.LUT R10, R9, R8, R17, 0x96, !PT ;  /* 0x00000008090a7212 */ /* 0x000fe400078e9611 */
[----:B------:R-:W-:-:S02]  /*0650*/  LOP3.LUT R14, R14, R7, R6, 0x96, !PT ;  /* 0x000000070e0e7212 */ /* 0x000fc400078e9606 */
[--C-:B------:R-:W-:Y:S02]  /*0660*/  LOP3.LUT R11, R4, R5, R16.reuse, 0x96, !PT ;  /* 0x00000005040b7212 */ /* 0x100fe400078e9610 */
[----:B------:R-:W-:Y:S02]  /*0670*/  LOP3.LUT R13, R8, R17, RZ, 0x3c, !PT ;  /* 0x00000011080d7212 */ /* 0x000fe400078e3cff */
[----:B------:R-:W-:Y:S02]  /*0680*/  LOP3.LUT R12, R5, R16, RZ, 0x3c, !PT ;  /* 0x00000010050c7212 */ /* 0x000fe400078e3cff */
[----:B------:R-:W-:Y:S02]  /*0690*/  LOP3.LUT R4, R19, R5, R16, 0x96, !PT ;  /* 0x0000000513047212 */ /* 0x000fe400078e9610 */
[----:B------:R-:W-:Y:S02]  /*06a0*/  LOP3.LUT R7, R10, R7, R6, 0x96, !PT ;  /* 0x000000070a077212 */ /* 0x000fe400078e9606 */
[----:B------:R-:W-:Y:S01]  /*06b0*/  LOP3.LUT R9, R14, R8, R17, 0x96, !PT ;  /* 0x000000080e097212 */ /* 0x000fe200078e9611 */
[----:B------:R-:W-:Y:S01]  /*06c0*/  IMAD.SHL.U32 R8, R13, 0x20000, RZ ;  /* 0x000200000d087824 */ /* 0x000fe200078e00ff */
[----:B------:R-:W-:-:S02]  /*06d0*/  SHF.L.W.U32.HI R6, R10, 0xd, R11 ;  /* 0x0000000d0a067819 */ /* 0x000fc40000010e0b */
[----:B------:R-:W-:Y:S02]  /*06e0*/  SHF.L.W.U32.HI R5, R11, 0xd, R10 ;  /* 0x0000000d0b057819 */ /* 0x000fe40000010e0a */
[----:B------:R-:W-:Y:S02]  /*06f0*/  LOP3.LUT R10, R6, R9, RZ, 0x3c, !PT ;  /* 0x00000009060a7212 */ /* 0x000fe400078e3cff */
[----:B------:R-:W-:Y:S02]  /*0700*/  LOP3.LUT R5, R5, R4, RZ, 0x3c, !PT ;  /* 0x0000000405057212 */ /* 0x000fe400078e3cff */
[----:B------:R-:W-:Y:S01]  /*0710*/  LOP3.LUT R2, R11, R2, R15, 0x96, !PT ;  /* 0x000000020b027212 */ /* 0x000fe200078e960f */
[----:B------:R-:W-:Y:S01]  /*0720*/  IMAD.SHL.U32 R11, R9, 0x20000, RZ ;  /* 0x00020000090b7824 */ /* 0x000fe200078e00ff */
[----:B------:R-:W-:Y:S02]  /*0730*/  SHF.L.U64.HI R12, R13, 0x11, R12 ;  /* 0x000000110d0c7819 */ /* 0x000fe4000001020c */
[----:B------:R-:W-:-:S02]  /*0740*/  LOP3.LUT R14, R7, R14, R8, 0x96, !PT ;  /* 0x0000000e070e7212 */ /* 0x000fc400078e9608 */
[----:B------:R-:W-:Y:S02]  /*0750*/  SHF.L.W.U32.HI R6, R10, 0xd, R5 ;  /* 0x0000000d0a067819 */ /* 0x000fe40000010e05 */
[----:B------:R-:W-:Y:S02]  /*0760*/  LOP3.LUT R19, R2, R19, R12, 0x96, !PT ;  /* 0x0000001302137212 */ /* 0x000fe400078e960c */
[----:B------:R-:W-:Y:S02]  /*0770*/  LOP3.LUT R12, R14, R11, RZ, 0x3c, !PT ;  /* 0x0000000b0e0c7212 */ /* 0x000fe400078e3cff */
[----:B------:R-:W-:Y:S02]  /*0780*/  SHF.L.U64.HI R16, R9, 0x11, R4 ;  /* 0x0000001109107819 */ /* 0x000fe40000010204 */
[----:B------:R-:W-:Y:S02]  /*0790*/  LOP3.LUT R8, R6, R9, R14, 0x96, !PT ;  /* 0x0000000906087212 */ /* 0x000fe400078e960e */
[----:B------:R-:W-:-:S02]  /*07a0*/  LOP3.LUT R12, R12, R7, R10, 0x96, !PT ;  /* 0x000000070c0c7212 */ /* 0x000fc400078e960a */
[----:B------:R-:W-:Y:S02]  /*07b0*/  LOP3.LUT R17, R19, R16, RZ, 0x3c, !PT ;  /* 0x0000001013117212 */ /* 0x000fe400078e3cff */
[--C-:B------:R-:W-:Y:S02]  /*07c0*/  SHF.L.W.U32.HI R11, R5, 0xd, R10.reuse ;  /* 0x0000000d050b7819 */ /* 0x100fe40000010e0a */
[----:B------:R-:W-:Y:S02]  /*07d0*/  LOP3.LUT R7, R8, R7, R10, 0x96, !PT ;  /* 0x0000000708077212 */ /* 0x000fe400078e960a */
[----:B------:R-:W-:Y:S02]  /*07e0*/  LOP3.LUT R10, R9, R14, RZ, 0x3c, !PT ;  /* 0x0000000e090a7212 */ /* 0x000fe400078e3cff */
[----:B------:R-:W-:Y:S02]  /*07f0*/  LOP3.LUT R13, R4, R19, RZ, 0x3c, !PT ;  /* 0x00000013040d7212 */ /* 0x000fe400078e3cff */
[----:B------:R-:W-:-:S02]  /*0800*/  LOP3.LUT R17, R17, R2, R5, 0x96, !PT ;  /* 0x0000000211117212 */ /* 0x000fc400078e9605 */
[-C--:B------:R-:W-:Y:S02]  /*0810*/  LOP3.LUT R15, R11, R4.reuse, R19, 0x96, !PT ;  /* 0x000000040b0f7212 */ /* 0x080fe400078e9613 */
[----:B------:R-:W-:Y:S02]  /*0820*/  LOP3.LUT R9, R12, R9, R14, 0x96, !PT ;  /* 0x000000090c097212 */ /* 0x000fe400078e960e */
[C---:B------:R-:W-:Y:S01]  /*0830*/  SHF.L.U64.HI R16, R10.reuse, 0x11, R13 ;  /* 0x000000110a107819 */ /* 0x040fe2000001020d */
[----:B------:R-:W-:Y:S01]  /*0840*/  IMAD.SHL.U32 R10, R10, 0x20000, RZ ;  /* 0x000200000a0a7824 */ /* 0x000fe200078e00ff */
[----:B------:R-:W-:Y:S02]  /*0850*/  LOP3.LUT R4, R17, R4, R19, 0x96, !PT ;  /* 0x0000000411047212 */ /* 0x000fe400078e9613 */
[----:B------:R-:W-:Y:S02]  /*0860*/  SHF.L.W.U32.HI R6, R8, 0xd, R15 ;  /* 0x0000000d08067819 */ /* 0x000fe40000010e0f */
[----:B------:R-:W-:-:S02]  /*0870*/  SHF.L.W.U32.HI R11, R15, 0xd, R8 ;  /* 0x0000000d0f0b7819 */ /* 0x000fc40000010e08 */
[----:B------:R-:W-:Y:S01]  /*0880*/  LOP3.LUT R14, R15, R2, R5, 0x96, !PT ;  /* 0x000000020f0e7212 */ /* 0x000fe200078e9605 */
[----:B------:R-:W-:Y:S01]  /*0890*/  IMAD.SHL.U32 R5, R9, 0x20000, RZ ;  /* 0x0002000009057824 */ /* 0x000fe200078e00ff */
[----:B------:R-:W-:Y:S02]  /*08a0*/  LOP3.LUT R12, R7, R12, R10, 0x96, !PT ;  /* 0x0000000c070c7212 */ /* 0x000fe400078e960a */
[----:B------:R-:W-:Y:S02]  /*08b0*/  LOP3.LUT R13, R6, R9, RZ, 0x3c, !PT ;  /* 0x00000009060d7212 */ /* 0x000fe400078e3cff */
[----:B------:R-:W-:Y:S02]  /*08c0*/  LOP3.LUT R8, R11, R4, RZ, 0x3c, !PT ;  /* 0x000000040b087212 */ /* 0x000fe400078e3cff */
[----:B------:R-:W-:Y:S02]  /*08d0*/  LOP3.LUT R10, R12, R5, RZ, 0x3c, !PT ;  /* 0x000000050c0a7212 */ /* 0x000fe400078e3cff */
[----:B------:R-:W-:-:S02]  /*08e0*/  LOP3.LUT R15, R14, R17, R16, 0x96, !PT ;  /* 0x000000110e0f7212 */ /* 0x000fc400078e9610 */
[----:B------:R-:W-:Y:S02]  /*08f0*/  SHF.L.U64.HI R6, R9, 0x11, R4 ;  /* 0x0000001109067819 */ /* 0x000fe40000010204 */
[--C-:B------:R-:W-:Y:S02]  /*0900*/  SHF.L.W.U32.HI R5, R8, 0xd, R13.reuse ;  /* 0x0000000d08057819 */ /* 0x100fe40000010e0d */
[----:B------:R-:W-:Y:S02]  /*0910*/  SHF.L.W.U32.HI R2, R13, 0xd, R8 ;  /* 0x0000000d0d027819 */ /* 0x000fe40000010e08 */
[----:B------:R-:W-:Y:S02]  /*0920*/  LOP3.LUT R10, R10, R7, R13, 0x96, !PT ;  /* 0x000000070a0a7212 */ /* 0x000fe400078e960d */
[----:B------:R-:W-:Y:S02]  /*0930*/  LOP3.LUT R17, R15, R6, RZ, 0x3c, !PT ;  /* 0x000000060f117212 */ /* 0x000fe400078e3cff */
[----:B------:R-:W-:-:S02]  /*0940*/  LOP3.LUT R11, R5, R4, R15, 0x96, !PT ;  /* 0x00000004050b7212 */ /* 0x000fc400078e960f */
[----:B------:R-:W-:Y:S02]  /*0950*/  LOP3.LUT R6, R9, R12, RZ, 0x3c, !PT ;  /* 0x0000000c09067212 */ /* 0x000fe400078e3cff */
[----:B------:R-:W-:Y:S02]  /*0960*/  LOP3.LUT R5, R4, R15, RZ, 0x3c, !PT ;  /* 0x0000000f04057212 */ /* 0x000fe400078e3cff */
[-C--:B------:R-:W-:Y:S02]  /*0970*/  LOP3.LUT R2, R2, R9.reuse, R12, 0x96, !PT ;  /* 0x0000000902027212 */ /* 0x080fe400078e960c */
[----:B------:R-:W-:Y:S02]  /*0980*/  LOP3.LUT R17, R17, R14, R8, 0x96, !PT ;  /* 0x0000000e11117212 */ /* 0x000fe400078e9608 */
[----:B------:R-:W-:Y:S02]  /*0990*/  LOP3.LUT R9, R10, R9, R12, 0x96, !PT ;  /* 0x000000090a097212 */ /* 0x000fe400078e960c */
[C---:B------:R-:W-:Y:S01]  /*09a0*/  SHF.L.U64.HI R12, R6.reuse, 0x11, R5 ;  /* 0x00000011060c7819 */ /* 0x040fe20000010205 */
[----:B------:R-:W-:Y:S01]  /*09b0*/  IMAD.SHL.U32 R6, R6, 0x20000, RZ ;  /* 0x0002000006067824 */ /* 0x000fe200078e00ff */
[----:B------:R-:W-:Y:S01]  /*09c0*/  LOP3.LUT R7, R2, R7, R13, 0x96, !PT ;  /* 0x0000000702077212 */ /* 0x000fe200078e960d */
[----:B------:R-:W-:Y:S01]  /*09d0*/  IMAD.SHL.U32 R13, R9, 0x20000, RZ ;  /* 0x00020000090d7824 */ /* 0x000fe200078e00ff */
[----:B------:R-:W-:-:S02]  /*09e0*/  SHF.L.W.U32.HI R5, R11, 0xd, R2 ;  /* 0x0000000d0b057819 */ /* 0x000fc40000010e02 */
[----:B------:R-:W-:Y:S02]  /*09f0*/  LOP3.LUT R8, R11, R14, R8, 0x96, !PT ;  /* 0x0000000e0b087212 */ /* 0x000fe400078e9608 */
[----:B------:R-:W-:Y:S02]  /*0a00*/  LOP3.LUT R4, R17, R4, R15, 0x96, !PT ;  /* 0x0000000411047212 */ /* 0x000fe400078e960f */
[----:B------:R-:W-:Y:S02]  /*0a10*/  SHF.L.W.U32.HI R2, R2, 0xd, R11 ;  /* 0x0000000d02027819 */ /* 0x000fe40000010e0b */
[----:B------:R-:W-:Y:S02]  /*0a20*/  LOP3.LUT R10, R7, R10, R6, 0x96, !PT ;  /* 0x0000000a070a7212 */ /* 0x000fe400078e9606 */
[----:B------:R-:W-:Y:S02]  /*0a30*/  LOP3.LUT R17, R8, R17, R12, 0x96, !PT ;  /* 0x0000001108117212 */ /* 0x000fe400078e960c */
[----:B------:R-:W-:-:S02]  /*0a40*/  LOP3.LUT R6, R2, R9, RZ, 0x3c, !PT ;  /* 0x0000000902067212 */ /* 0x000fc400078e3cff */
[----:B------:R-:W-:Y:S02]  /*0a50*/  LOP3.LUT R11, R5, R4, RZ, 0x3c, !PT ;  /* 0x00000004050b7212 */ /* 0x000fe400078e3cff */
[----:B------:R-:W-:Y:S02]  /*0a60*/  SHF.L.U64.HI R14, R9, 0x11, R4 ;  /* 0x00000011090e7819 */ /* 0x000fe40000010204 */
[----:B------:R-:W-:Y:S02]  /*0a70*/  LOP3.LUT R12, R10, R13, RZ, 0x3c, !PT ;  /* 0x0000000d0a0c7212 */ /* 0x000fe400078e3cff */
[----:B------:R-:W-:Y:S02]  /*0a80*/  SHF.L.W.U32.HI R2, R6, 0xd, R11 ;  /* 0x0000000d06027819 */ /* 0x000fe40000010e0b */
[----:B------:R-:W-:Y:S02]  /*0a90*/  SHF.L.W.U32.HI R5, R11, 0xd, R6 ;  /* 0x0000000d0b057819 */ /* 0x000fe40000010e06 */
[----:B------:R-:W-:-:S02]  /*0aa0*/  LOP3.LUT R13, R17, R14, RZ, 0x3c, !PT ;  /* 0x0000000e110d7212 */ /* 0x000fc400078e3cff */
[----:B------:R-:W-:Y:S02]  /*0ab0*/  LOP3.LUT R2, R2, R9, R10, 0x96, !PT ;  /* 0x0000000902027212 */ /* 0x000fe400078e960a */
[----:B------:R-:W-:Y:S02]  /*0ac0*/  LOP3.LUT R5, R5, R4, R17, 0x96, !PT ;  /* 0x0000000405057212 */ /* 0x000fe400078e9611 */
[----:B------:R-:W-:Y:S02]  /*0ad0*/  LOP3.LUT R12, R12, R7, R6, 0x96, !PT ;  /* 0x000000070c0c7212 */ /* 0x000fe400078e9606 */
[----:B------:R-:W-:Y:S02]  /*0ae0*/  LOP3.LUT R13, R13, R8, R11, 0x96, !PT ;  /* 0x000000080d0d7212 */ /* 0x000fe400078e960b */
[----:B------:R-:W-:Y:S02]  /*0af0*/  LOP3.LUT R14, R9, R10, RZ, 0x3c, !PT ;  /* 0x0000000a090e7212 */ /* 0x000fe400078e3cff */
[----:B------:R-:W-:-:S02]  /*0b00*/  LOP3.LUT R15, R4, R17, RZ, 0x3c, !PT ;  /* 0x00000011040f7212 */ /* 0x000fc400078e3cff */
[----:B------:R-:W-:Y:S02]  /*0b10*/  LOP3.LUT R7, R2, R7, R6, 0x96, !PT ;  /* 0x0000000702077212 */ /* 0x000fe400078e9606 */
[----:B------:R-:W-:Y:S02]  /*0b20*/  LOP3.LUT R8, R5, R8, R11, 0x96, !PT ;  /* 0x0000000805087212 */ /* 0x000fe400078e960b */
[----:B------:R-:W-:Y:S02]  /*0b30*/  LOP3.LUT R9, R12, R9, R10, 0x96, !PT ;  /* 0x000000090c097212 */ /* 0x000fe400078e960a */
[----:B------:R-:W-:Y:S01]  /*0b40*/  LOP3.LUT R4, R13, R4, R17, 0x96, !PT ;  /* 0x000000040d047212 */ /* 0x000fe200078e9611 */
[----:B------:R-:W-:Y:S06]  /*0b50*/  @P0 EXIT ;  /* 0x000000000000094d */ /* 0x000fec0003800000 */
[----:B------:R-:W0:Y:S01]  /*0b60*/  LDC.64 R10, c[0x0][0x390] ;  /* 0x0000e400ff0a7b82 */ /* 0x000e220000000a00 */
[----:B------:R-:W-:Y:S02]  /*0b70*/  SHF.L.W.U32.HI R6, R2, 0xd, R5 ;  /* 0x0000000d02067819 */ /* 0x000fe40000010e05 */
[----:B------:R-:W-:Y:S02]  /*0b80*/  SHF.L.W.U32.HI R5, R5, 0xd, R2 ;  /* 0x0000000d05057819 */ /* 0x000fe40000010e02 */
[C---:B------:R-:W-:Y:S01]  /*0b90*/  SHF.L.U64.HI R15, R14.reuse, 0x11, R15 ;  /* 0x000000110e0f7819 */ /* 0x040fe2000001020f */
[----:B------:R-:W-:Y:S01]  /*0ba0*/  IMAD.SHL.U32 R14, R14, 0x20000, RZ ;  /* 0x000200000e0e7824 */ /* 0x000fe200078e00ff */
[----:B------:R-:W-:Y:S02]  /*0bb0*/  LOP3.LUT R6, R6, R9, RZ, 0x3c, !PT ;  /* 0x0000000906067212 */ /* 0x000fe400078e3cff */
[----:B------:R-:W-:Y:S02]  /*0bc0*/  LOP3.LUT R19, R5, R4, RZ, 0x3c, !PT ;  /* 0x0000000405137212 */ /* 0x000fe400078e3cff */
[----:B------:R-:W-:Y:S01]  /*0bd0*/  LOP3.LUT R13, R8, R13, R15, 0x96, !PT ;  /* 0x0000000d080d7212 */ /* 0x000fe200078e960f */
[----:B------:R-:W-:Y:S01]  /*0be0*/  IMAD.SHL.U32 R15, R9, 0x20000, RZ ;  /* 0x00020000090f7824 */ /* 0x000fe200078e00ff */
[----:B------:R-:W-:-:S02]  /*0bf0*/  LOP3.LUT R12, R7, R12, R14, 0x96, !PT ;  /* 0x0000000c070c7212 */ /* 0x000fc400078e960e */
[----:B------:R-:W-:Y:S02]  /*0c00*/  SHF.L.W.U32.HI R2, R6, 0xd, R19 ;  /* 0x0000000d06027819 */ /* 0x000fe40000010e13 */
[----:B------:R-:W-:Y:S02]  /*0c10*/  SHF.L.U64.HI R16, R9, 0x11, R4 ;  /* 0x0000001109107819 */ /* 0x000fe40000010204 */
[----:B------:R-:W-:Y:S02]  /*0c20*/  SHF.L.W.U32.HI R5, R19, 0xd, R6 ;  /* 0x0000000d13057819 */ /* 0x000fe40000010e06 */
[----:B------:R-:W-:Y:S02]  /*0c30*/  LOP3.LUT R14, R12, R15, RZ, 0x3c, !PT ;  /* 0x0000000f0c0e7212 */ /* 0x000fe400078e3cff */
[----:B------:R-:W-:Y:S02]  /*0c40*/  LOP3.LUT R2, R2, R9, R12, 0x96, !PT ;  /* 0x0000000902027212 */ /* 0x000fe400078e960c */
[----:B------:R-:W-:-:S02]  /*0c50*/  LOP3.LUT R15, R13, R16, RZ, 0x3c, !PT ;  /* 0x000000100d0f7212 */ /* 0x000fc400078e3cff */
[----:B------:R-:W-:Y:S02]  /*0c60*/  LOP3.LUT R5, R5, R4, R13, 0x96, !PT ;  /* 0x0000000405057212 */ /* 0x000fe400078e960d */
[-CC-:B------:R-:W-:Y:S02]  /*0c70*/  LOP3.LUT R14, R14, R7.reuse, R6.reuse, 0x96, !PT ;  /* 0x000000070e0e7212 */ /* 0x180fe400078e9606 */
[----:B------:R-:W-:Y:S02]  /*0c80*/  LOP3.LUT R6, R2, R7, R6, 0x96, !PT ;  /* 0x0000000702067212 */ /* 0x000fe400078e9606 */
[-CC-:B------:R-:W-:Y:S02]  /*0c90*/  LOP3.LUT R15, R15, R8.reuse, R19.reuse, 0x96, !PT ;  /* 0x000000080f0f7212 */ /* 0x180fe400078e9613 */
[----:B------:R-:W-:Y:S01]  /*0ca0*/  LOP3.LUT R7, R5, R8, R19, 0x96, !PT ;  /* 0x0000000805077212 */ /* 0x000fe200078e9613 */
[----:B0-----:R-:W-:Y:S01]  /*0cb0*/  VIADD R8, R10, 0x1800000 ;  /* 0x018000000a087836 */ /* 0x001fe20000000000 */
[----:B------:R-:W-:-:S02]  /*0cc0*/  LOP3.LUT R17, R9, R12, RZ, 0x3c, !PT ;  /* 0x0000000c09117212 */ /* 0x000fc400078e3cff */
[----:B------:R-:W-:Y:S02]  /*0cd0*/  LOP3.LUT R18, R4, R13, RZ, 0x3c, !PT ;  /* 0x0000000d04127212 */ /* 0x000fe400078e3cff */
[----:B------:R-:W-:Y:S02]  /*0ce0*/  LOP3.LUT R8, R8, 0x7f800000, RZ, 0xc0, !PT ;  /* 0x7f80000008087812 */ /* 0x000fe400078ec0ff */
[C---:B------:R-:W-:Y:S01]  /*0cf0*/  SHF.L.U64.HI R18, R17.reuse, 0x11, R18 ;  /* 0x0000001111127819 */ /* 0x040fe20000010212 */
[----:B------:R-:W-:Y:S01]  /*0d00*/  IMAD.SHL.U32 R17, R17, 0x20000, RZ ;  /* 0x0002000011117824 */ /* 0x000fe200078e00ff */
[----:B------:R-:W-:Y:S02]  /*0d10*/  ISETP.GT.U32.AND P1, PT, R8, 0x1ffffff, PT ;  /* 0x01ffffff0800780c */ /* 0x000fe40003f24070 */
[----:B------:R-:W-:Y:S02]  /*0d20*/  LOP3.LUT R16, R14, R9, R12, 0x96, !PT ;  /* 0x000000090e107212 */ /* 0x000fe400078e960c */
[----:B------:R-:W-:-:S02]  /*0d30*/  LOP3.LUT R13, R15, R4, R13, 0x96, !PT ;  /* 0x000000040f0d7212 */ /* 0x000fc400078e960d */
[----:B------:R-:W-:Y:S01]  /*0d40*/  LOP3.LUT R12, R15, R18, RZ, 0x3c, !PT ;  /* 0x000000120f0c7212 */ /* 0x000fe200078e3cff */
[----:B------:R-:W-:Y:S01]  /*0d50*/  IMAD.MOV.U32 R4, RZ, RZ, R16 ;  /* 0x000000ffff047224 */ /* 0x000fe200078e0010 */
[----:B------:R-:W-:Y:S02]  /*0d60*/  LOP3.LUT R9, R14, R17, RZ, 0x3c, !PT ;  /* 0x000000110e097212 */ /* 0x000fe400078e3cff */
[----:B------:R-:W-:Y:S01]  /*0d70*/  SHF.L.W.U32.HI R15, R5, 0xd, R2 ;  /* 0x0000000d050f7819 */ /* 0x000fe20000010e02 */
[----:B------:R-:W-:Y:S01]  /*0d80*/  IMAD.MOV.U32 R8, RZ, RZ, R12 ;  /* 0x000000ffff087224 */ /* 0x000fe200078e000c */
[----:B------:R-:W-:Y:S01]  /*0d90*/  SHF.L.W.U32.HI R14, R2, 0xd, R5 ;  /* 0x0000000d020e7819 */ /* 0x000fe20000010e05 */
[----:B------:R-:W-:Y:S01]  /*0da0*/  IMAD.MOV.U32 R2, RZ, RZ, RZ ;  /* 0x000000ffff027224 */ /* 0x000fe200078e00ff */
[----:B------:R-:W-:Y:S01]  /*0db0*/  FSETP.GEU.AND P0, PT, R11, 1, PT ;  /* 0x3f8000000b00780b */ /* 0x000fe20003f0e000 */
[----:B------:R-:W-:Y:S01]  /*0dc0*/  IMAD.MOV.U32 R5, RZ, RZ, R13 ;  /* 0x000000ffff057224 */ /* 0x000fe200078e000d */
[----:B------:R-:W-:Y:S11]  /*0dd0*/  @P1 BRA `(.L_x_0) ;  /* 0x0000000000181947 */ /* 0x000ff60003800000 */
[----:B------:R-:W0:Y:S01]  /*0de0*/  LDCU UR4, c[0x0][0x390] ;  /* 0x00007200ff0477ac */ /* 0x000e220008000800 */
[----:B------:R-:W-:Y:S01]  /*0df0*/  MOV R12, 0xe20 ;  /* 0x00000e20000c7802 */ /* 0x000fe20000000f00 */
[----:B0-----:R-:W-:-:S07]  /*0e00*/  IMAD.U32 R10, RZ, RZ, UR4 ;  /* 0x00000004ff0a7e24 */ /* 0x001fce000f8e00ff */
[----:B------:R-:W-:Y:S05]  /*0e10*/  CALL.REL.NOINC `($__internal_0_$__cuda_sm20_rcp_rn_f32_slowpath) ;  /* 0x00000020006c7944 */ /* 0x000fea0003c00000 */
[----:B------:R-:W-:Y:S01]  /*0e20*/  IMAD.MOV.U32 R16, RZ, RZ, R11 ;  /* 0x000000ffff107224 */ /* 0x000fe200078e000b */
[----:B------:R-:W-:Y:S06]  /*0e30*/  BRA `(.L_x_1) ;  /* 0x0000000000107947 */ /* 0x000fec0003800000 */
.L_x_0:
[----:B------:R-:W0:Y:S02]  /*0e40*/  MUFU.RCP R11, R10 ;  /* 0x0000000a000b7308 */ /* 0x000e240000001000 */
[----:B0-----:R-:W-:-:S04]  /*0e50*/  FFMA R12, R11, R10, -1 ;  /* 0xbf8000000b0c7423 */ /* 0x001fc8000000000a */
[----:B------:R-:W-:-:S04]  /*0e60*/  FADD.FTZ R12, -R12, -RZ ;  /* 0x800000ff0c0c7221 */ /* 0x000fc80000010100 */
[----:B------:R-:W-:-:S07]  /*0e70*/  FFMA R16, R11, R12, R11 ;  /* 0x0000000c0b107223 */ /* 0x000fce000000000b */
.L_x_1:
[----:B------:R-:W0:Y:S02]  /*0e80*/  LDC R12, c[0x0][0x394] ;  /* 0x0000e500ff0c7b82 */ /* 0x000e240000000800 */
[----:B0-----:R-:W-:-:S05]  /*0e90*/  VIADD R10, R12, 0x1800000 ;  /* 0x018000000c0a7836 */ /* 0x001fca0000000000 */
[----:B------:R-:W-:-:S04]  /*0ea0*/  LOP3.LUT R10, R10, 0x7f800000, RZ, 0xc0, !PT ;  /* 0x7f8000000a0a7812 */ /* 0x000fc800078ec0ff */
[----:B------:R-:W-:-:S13]  /*0eb0*/  ISETP.GT.U32.AND P1, PT, R10, 0x1ffffff, PT ;  /* 0x01ffffff0a00780c */ /* 0x000fda0003f24070 */
[----:B------:R-:W-:Y:S05]  /*0ec0*/  @P1 BRA `(.L_x_2) ;  /* 0x0000000000141947 */ /* 0x000fea0003800000 */
[----:B------:R-:W0:Y:S01]  /*0ed0*/  LDC R10, c[0x0][0x394] ;  /* 0x0000e500ff0a7b82 */ /* 0x000e220000000800 */
[----:B------:R-:W-:-:S07]  /*0ee0*/  MOV R12, 0xf00 ;  /* 0x00000f00000c7802 */ /* 0x000fce0000000f00 */
[----:B0-----:R-:W-:Y:S05]  /*0ef0*/  CALL.REL.NOINC `($__internal_0_$__cuda_sm20_rcp_rn_f32_slowpath) ;  /* 0x0000002000347944 */ /* 0x001fea0003c00000 */
[----:B------:R-:W-:Y:S01]  /*0f00*/  IMAD.MOV.U32 R17, RZ, RZ, R11 ;  /* 0x000000ffff117224 */ /* 0x000fe200078e000b */
[----:B------:R-:W-:Y:S06]  /*0f10*/  BRA `(.L_x_3) ;  /* 0x0000000000107947 */ /* 0x000fec0003800000 */
.L_x_2:
[----:B------:R-:W0:Y:S02]  /*0f20*/  MUFU.RCP R17, R12 ;  /* 0x0000000c00117308 */ /* 0x000e240000001000 */
[----:B0-----:R-:W-:-:S04]  /*0f30*/  FFMA R10, R17, R12, -1 ;  /* 0xbf800000110a7423 */ /* 0x001fc8000000000c */
[----:B------:R-:W-:-:S04]  /*0f40*/  FADD.FTZ R10, -R10, -RZ ;  /* 0x800000ff0a0a7221 */ /* 0x000fc80000010100 */
[----:B------:R-:W-:-:S07]  /*0f50*/  FFMA R17, R17, R10, R17 ;  /* 0x0000000a11117223 */ /* 0x000fce0000000011 */
.L_x_3:
[----:B------:R-:W0:Y:S01]  /*0f60*/  LDC R19, c[0x0][0x390] ;  /* 0x0000e400ff137b82 */ /* 0x000e220000000800 */
[----:B------:R-:W1:Y:S01]  /*0f70*/  LDCU.64 UR6, c[0x0][0x358] ;  /* 0x00006b00ff0677ac */ /* 0x000e620008000a00 */
[----:B0-----:R-:W-:-:S13]  /*0f80*/  FSETP.GEU.OR P0, PT, R19, 1, P0 ;  /* 0x3f8000001300780b */ /* 0x001fda000070e400 */
[----:B-1----:R-:W-:Y:S05]  /*0f90*/  @P0 BRA `(.L_x_4) ;  /* 0x0000000c00e80947 */ /* 0x002fea0003800000 */
[----:B------:R-:W-:Y:S01]  /*0fa0*/  FMUL R10, R17, 0.5 ;  /* 0x3f000000110a7820 */ /* 0x000fe20000400000 */
[----:B------:R-:W-:Y:S01]  /*0fb0*/  FMUL R11, R16, 0.5 ;  /* 0x3f000000100b7820 */ /* 0x000fe20000400000 */
[----:B------:R-:W0:Y:S04]  /*0fc0*/  LDCU.64 UR8, c[0x0][0x398] ;  /* 0x00007300ff0877ac */ /* 0x000e280008000a00 */
[----:B------:R-:W1:Y:S01]  /*0fd0*/  FRND.TRUNC R10, R10 ;  /* 0x0000000a000a7307 */ /* 0x000e62000020d000 */
[----:B------:R-:W2:Y:S07]  /*0fe0*/  LDCU.64 UR4, c[0x0][0x380] ;  /* 0x00007000ff0477ac */ /* 0x000eae0008000a00 */
[----:B------:R-:W3:Y:S01]  /*0ff0*/  FRND.TRUNC R11, R11 ;  /* 0x0000000b000b7307 */ /* 0x000ee2000020d000 */
[----:B-1----:R-:W-:-:S04]  /*1000*/  FADD R18, R10, R10 ;  /* 0x0000000a0a127221 */ /* 0x002fc80000000000 */
[----:B------:R-:W-:Y:S01]  /*1010*/  FADD R18, -R18, R17 ;  /* 0x0000001112127221 */ /* 0x000fe20000000100 */
[----:B---3--:R-:W-:-:S04]  /*1020*/  FADD R19, R11, R11 ;  /* 0x0000000b0b137221 */ /* 0x008fc80000000000 */
[----:B0-2---:R-:W-:-:S07]  /*1030*/  FADD R19, -R19, R16 ;  /* 0x0000001013137221 */ /* 0x005fce0000000100 */
.L_x_17:
[----:B------:R-:W-:Y:S01]  /*1040*/  BSSY.RECONVERGENT B0, `(.L_x_5) ;  /* 0x00000d8000007945 */ /* 0x000fe20003800200 */
.L_x_14:
[----:B------:R-:W-:Y:S01]  /*1050*/  LOP3.LUT R12, R8, R7, RZ, 0x3c, !PT ;  /* 0x00000007080c7212 */ /* 0x000fe200078e3cff */
[----:B------:R-:W-:Y:S01]  /*1060*/  IMAD R23, R5, 0x5, RZ ;  /* 0x0000000505177824 */ /* 0x000fe200078e02ff */
[----:B------:R-:W-:Y:S01]  /*1070*/  LOP3.LUT R13, R9, R6, RZ, 0x3c, !PT ;  /* 0x00000006090d7212 */ /* 0x000fe200078e3cff */
[C---:B------:R-:W-:Y:S01]  /*1080*/  IMAD.WIDE.U32 R10, R4.reuse, 0x5, RZ ;  /* 0x00000005040a7825 */ /* 0x040fe200078e00ff */
[----:B------:R-:W-:Y:S01]  /*1090*/  LOP3.LUT R20, R5, R12, RZ, 0x3c, !PT ;  /* 0x0000000c05147212 */ /* 0x000fe200078e3cff */
[----:B------:R-:W-:Y:S01]  /*10a0*/  BSSY.RECONVERGENT B1, `(.L_x_6) ;  /* 0x000007d000017945 */ /* 0x000fe20003800200 */
[----:B------:R-:W-:Y:S01]  /*10b0*/  LOP3.LUT R21, R4, R13, RZ, 0x3c, !PT ;  /* 0x0000000d04157212 */ /* 0x000fe200078e3cff */
[----:B------:R-:W-:Y:S01]  /*10c0*/  IMAD.IADD R23, R11, 0x1, R23 ;  /* 0x000000010b177824 */ /* 0x000fe200078e0217 */
[----:B------:R-:W-:Y:S01]  /*10d0*/  LOP3.LUT R22, R15, R5, RZ, 0x3c, !PT ;  /* 0x000000050f167212 */ /* 0x000fe200078e3cff */
[----:B------:R-:W-:Y:S01]  /*10e0*/  IMAD R25, R20, 0x5, RZ ;  /* 0x0000000514197824 */ /* 0x000fe200078e02ff */
[----:B------:R-:W-:Y:S01]  /*10f0*/  LOP3.LUT R15, R14, R4, RZ, 0x3c, !PT ;  /* 0x000000040e0f7212 */ /* 0x000fe200078e3cff */
[----:B------:R-:W-:Y:S01]  /*1100*/  IMAD.WIDE.U32 R8, R21, 0x5, RZ ;  /* 0x0000000515087825 */ /* 0x000fe200078e00ff */
[----:B------:R-:W-:-:S02]  /*1110*/  SHF.L.W.U32.HI R11, R10, 0x7, R23 ;  /* 0x000000070a0b7819 */ /* 0x000fc40000010e17 */
[----:B------:R-:W-:Y:S01]  /*1120*/  SHF.L.W.U32.HI R10, R23, 0x7, R10 ;  /* 0x00000007170a7819 */ /* 0x000fe20000010e0a */
[----:B------:R-:W-:Y:S01]  /*1130*/  IMAD.IADD R23, R9, 0x1, R25 ;  /* 0x0000000109177824 */ /* 0x000fe200078e0219 */
[----:B------:R-:W-:Y:S01]  /*1140*/  SHF.L.W.U32.HI R24, R15, 0xd, R22 ;  /* 0x0000000d0f187819 */ /* 0x000fe20000010e16 */
[----:B------:R-:W-:Y:S01]  /*1150*/  IMAD R25, R11, 0x9, RZ ;  /* 0x000000090b197824 */ /* 0x000fe200078e02ff */
[----:B------:R-:W-:Y:S01]  /*1160*/  SHF.L.W.U32.HI R14, R22, 0xd, R15 ;  /* 0x0000000d160e7819 */ /* 0x000fe20000010e0f */
[----:B------:R-:W-:Y:S01]  /*1170*/  IMAD.WIDE.U32 R10, R10, 0x9, RZ ;  /* 0x000000090a0a7825 */ /* 0x000fe200078e00ff */
[----:B------:R-:W-:Y:S02]  /*1180*/  SHF.L.W.U32.HI R9, R8, 0x7, R23 ;  /* 0x0000000708097819 */ /* 0x000fe40000010e17 */
[----:B------:R-:W-:Y:S01]  /*1190*/  SHF.L.W.U32.HI R8, R23, 0x7, R8 ;  /* 0x0000000717087819 */ /* 0x000fe20000010e08 */
[----:B------:R-:W-:Y:S01]  /*11a0*/  IMAD.IADD R10, R11, 0x1, R25 ;  /* 0x000000010b0a7824 */ /* 0x000fe200078e0219 */
[----:B------:R-:W-:Y:S01]  /*11b0*/  SHF.L.U64.HI R25, R4, 0x11, R5 ;  /* 0x0000001104197819 */ /* 0x000fe20000010205 */
[----:B------:R-:W-:Y:S01]  /*11c0*/  IMAD R11, R9, 0x9, RZ ;  /* 0x00000009090b7824 */ /* 0x000fe200078e02ff */
[----:B------:R-:W-:Y:S01]  /*11d0*/  LOP3.LUT R14, R14, R5, R12, 0x96, !PT ;  /* 0x000000050e0e7212 */ /* 0x000fe200078e960c */
[----:B------:R-:W-:Y:S01]  /*11e0*/  IMAD.WIDE.U32 R8, R8, 0x9, RZ ;  /* 0x0000000908087825 */ /* 0x000fe200078e00ff */
[----:B------:R-:W-:-:S02]  /*11f0*/  SHF.R.U32.HI R8, RZ, 0x8, R10 ;  /* 0x00000008ff087819 */ /* 0x000fc4000001160a */
[----:B------:R-:W-:Y:S01]  /*1200*/  LOP3.LUT R25, R12, R25, RZ, 0x3c, !PT ;  /* 0x000000190c197212 */ /* 0x000fe200078e3cff */
[----:B------:R-:W-:Y:S02]  /*1210*/  IMAD.IADD R10, R9, 0x1, R11 ;  /* 0x00000001090a7824 */ /* 0x000fe400078e020b */
[----:B------:R-:W-:Y:S02]  /*1220*/  IMAD.MOV.U32 R9, RZ, RZ, RZ ;  /* 0x000000ffff097224 */ /* 0x000fe400078e00ff */
[----:B------:R-:W-:Y:S01]  /*1230*/  IMAD.MOV.U32 R11, RZ, RZ, RZ ;  /* 0x000000ffff0b7224 */ /* 0x000fe200078e00ff */
[----:B------:R-:W-:Y:S01]  /*1240*/  SHF.R.U32.HI R10, RZ, 0x8, R10 ;  /* 0x00000008ff0a7819 */ /* 0x000fe2000001160a */
[----:B------:R0:W1:Y:S01]  /*1250*/  I2F.U64 R23, R8 ;  /* 0x0000000800177312 */ /* 0x0000620000301000 */
[----:B------:R-:W-:-:S07]  /*1260*/  IMAD.SHL.U32 R26, R4, 0x20000, RZ ;  /* 0x00020000041a7824 */ /* 0x000fce00078e00ff */
[----:B------:R2:W3:Y:S01]  /*1270*/  I2F.U64 R10, R10 ;  /* 0x0000000a000a7312 */ /* 0x0004e20000301000 */
[----:B0-----:R-:W-:Y:S02]  /*1280*/  LOP3.LUT R9, R13, R26, RZ, 0x3c, !PT ;  /* 0x0000001a0d097212 */ /* 0x001fe400078e3cff */
[----:B------:R-:W-:Y:S02]  /*1290*/  LOP3.LUT R8, R25, R7, R22, 0x96, !PT ;  /* 0x0000000719087212 */ /* 0x000fe400078e9616 */
[----:B------:R-:W-:Y:S01]  /*12a0*/  LOP3.LUT R25, R24, R4, R13, 0x96, !PT ;  /* 0x0000000418197212 */ /* 0x000fe200078e960d */
[----:B-1----:R-:W-:Y:S01]  /*12b0*/  FMUL R23, R23, 5.9604644775390625e-08 ;  /* 0x3380000017177820 */ /* 0x002fe20000400000 */
[----:B------:R-:W-:Y:S02]  /*12c0*/  LOP3.LUT R9, R9, R6, R15, 0x96, !PT ;  /* 0x0000000609097212 */ /* 0x000fe400078e960f */
[C---:B--2---:R-:W-:Y:S01]  /*12d0*/  SHF.L.U64.HI R11, R21.reuse, 0x11, R20 ;  /* 0x00000011150b7819 */ /* 0x044fe20000010214 */
[----:B------:R-:W-:Y:S01]  /*12e0*/  IMAD.SHL.U32 R20, R21, 0x20000, RZ ;  /* 0x0002000015147824 */ /* 0x000fe200078e00ff */
[----:B------:R-:W-:-:S02]  /*12f0*/  FSETP.NEU.AND P0, PT, R23, 1, PT ;  /* 0x3f8000001700780b */ /* 0x000fc40003f0d000 */
[----:B------:R-:W-:Y:S01]  /*1300*/  LOP3.LUT R6, R25, R6, R15, 0x96, !PT ;  /* 0x0000000619067212 */ /* 0x000fe200078e960f */
[----:B---3--:R-:W-:Y:S01]  /*1310*/  FMUL R10, R10, 5.9604644775390625e-08 ;  /* 0x338000000a0a7820 */ /* 0x008fe20000400000 */
[----:B------:R-:W-:Y:S02]  /*1320*/  FSETP.EQ.OR P0, PT, R16, RZ, !P0 ;  /* 0x000000ff1000720b */ /* 0x000fe40004702400 */
[----:B------:R-:W-:Y:S02]  /*1330*/  LOP3.LUT R5, R8, R5, R12, 0x96, !PT ;  /* 0x0000000508057212 */ /* 0x000fe400078e960c */
[C---:B------:R-:W-:Y:S02]  /*1340*/  LOP3.LUT R7, R14.reuse, R7, R22, 0x96, !PT ;  /* 0x000000070e077212 */ /* 0x040fe400078e9616 */
[----:B------:R-:W-:Y:S02]  /*1350*/  LOP3.LUT R4, R9, R4, R13, 0x96, !PT ;  /* 0x0000000409047212 */ /* 0x000fe400078e960d */
[----:B------:R-:W-:-:S02]  /*1360*/  SHF.L.W.U32.HI R15, R14, 0xd, R25 ;  /* 0x0000000d0e0f7819 */ /* 0x000fc40000010e19 */
[----:B------:R-:W-:Y:S01]  /*1370*/  LOP3.LUT R8, R8, R11, RZ, 0x3c, !PT ;  /* 0x0000000b08087212 */ /* 0x000fe200078e3cff */
[----:B------:R-:W-:Y:S01]  /*1380*/  IMAD.MOV.U32 R11, RZ, RZ, 0x3f800000 ;  /* 0x3f800000ff0b7424 */ /* 0x000fe200078e00ff */
[----:B------:R-:W-:Y:S02]  /*1390*/  LOP3.LUT R9, R9, R20, RZ, 0x3c, !PT ;  /* 0x0000001409097212 */ /* 0x000fe400078e3cff */
[----:B------:R-:W-:Y:S01]  /*13a0*/  SHF.L.W.U32.HI R14, R25, 0xd, R14 ;  /* 0x0000000d190e7819 */ /* 0x000fe20000010e0e */
[----:B------:R-:W-:Y:S06]  /*13b0*/  @P0 BRA `(.L_x_7) ;  /* 0x00000004002c0947 */ /* 0x000fec0003800000 */
[----:B------:R-:W-:-:S04]  /*13c0*/  FSETP.NAN.AND P0, PT, |R16|, |R16|, PT ;  /* 0x400000101000720b */ /* 0x000fc80003f08200 */
[----:B------:R-:W-:-:S13]  /*13d0*/  FSETP.NAN.OR P0, PT, |R23|, |R23|, P0 ;  /* 0x400000171700720b */ /* 0x000fda0000708600 */
[----:B------:R-:W-:Y:S05]  /*13e0*/  @P0 BRA `(.L_x_8) ;  /* 0x00000004001c0947 */ /* 0x000fea0003800000 */
[----:B------:R-:W-:-:S04]  /*13f0*/  FSETP.NEU.AND P0, PT, |R23|, +INF , PT ;  /* 0x7f8000001700780b */ /* 0x000fc80003f0d200 */
[----:B------:R-:W-:-:S13]  /*1400*/  FSETP.EQ.OR P0, PT, R23, RZ, !P0 ;  /* 0x000000ff1700720b */ /* 0x000fda0004702400 */
[----:B------:R-:W-:Y:S05]  /*1410*/  @P0 BRA `(.L_x_9) ;  /* 0x0000000000f80947 */ /* 0x000fea0003800000 */
[C---:B------:R-:W-:Y:S01]  /*1420*/  FMUL R12, |R23|.reuse, 16777216 ;  /* 0x4b800000170c7820 */ /* 0x040fe20000400200 */
[C---:B------:R-:W-:Y:S01]  /*1430*/  FSETP.GEU.AND P0, PT, |R23|.reuse, 1.175494350822287508e-38, PT ;  /* 0x008000001700780b */ /* 0x040fe20003f0e200 */
[----:B------:R-:W-:Y:S01]  /*1440*/  IMAD.MOV.U32 R27, RZ, RZ, 0x3a2c32e4 ;  /* 0x3a2c32e4ff1b7424 */ /* 0x000fe200078e00ff */
[----:B------:R-:W-:Y:S02]  /*1450*/  FSETP.NEU.AND P2, PT, R23, -1, PT ;  /* 0xbf8000001700780b */ /* 0x000fe40003f4d000 */
[----:B------:R-:W-:Y:S02]  /*1460*/  FSEL R12, R12, |R23|, !P0 ;  /* 0x400000170c0c7208 */ /* 0x000fe40004000000 */
[----:B------:R-:W-:-:S03]  /*1470*/  FSEL R20, RZ, -24, P0 ;  /* 0xc1c00000ff147808 */ /* 0x000fc60000000000 */
[----:B------:R-:W-:-:S05]  /*1480*/  VIADD R11, R12, 0xc0cafb0d ;  /* 0xc0cafb0d0c0b7836 */ /* 0x000fca0000000000 */
[----:B------:R-:W-:-:S05]  /*1490*/  LOP3.LUT R13, R11, 0xff800000, RZ, 0xc0, !PT ;  /* 0xff8000000b0d7812 */ /* 0x000fca00078ec0ff */
[----:B------:R-:W-:Y:S01]  /*14a0*/  IMAD.IADD R12, R12, 0x1, -R13 ;  /* 0x000000010c0c7824 */ /* 0x000fe200078e0a0d */
[----:B------:R-:W-:-:S03]  /*14b0*/  I2FP.F32.S32 R13, R13 ;  /* 0x0000000d000d7245 */ /* 0x000fc60000201400 */
[C---:B------:R-:W-:Y:S01]  /*14c0*/  FADD R11, R12.reuse, 1 ;  /* 0x3f8000000c0b7421 */ /* 0x040fe20000000000 */
[----:B------:R-:W-:-:S04]  /*14d0*/  FADD R25, R12, -1 ;  /* 0xbf8000000c197421 */ /* 0x000fc80000000000 */
[----:B------:R-:W-:Y:S01]  /*14e0*/  FADD R12, R25, R25 ;  /* 0x00000019190c7221 */ /* 0x000fe20000000000 */
[----:B------:R-:W0:Y:S03]  /*14f0*/  MUFU.RCP R11, R11 ;  /* 0x0000000b000b7308 */ /* 0x000e260000001000 */
[----:B0-----:R-:W-:-:S04]  /*1500*/  FMUL R12, R11, R12 ;  /* 0x0000000c0b0c7220 */ /* 0x001fc80000400000 */
[----:B------:R-:W-:-:S04]  /*1510*/  FADD R21, R25, -R12 ;  /* 0x8000000c19157221 */ /* 0x000fc80000000000 */
[----:B------:R-:W-:Y:S01]  /*1520*/  FADD R22, R21, R21 ;  /* 0x0000001515167221 */ /* 0x000fe20000000000 */
[----:B------:R-:W-:Y:S01]  /*1530*/  FFMA R21, R13, 1.1920928955078125e-07, R20 ;  /* 0x340000000d157823 */ /* 0x000fe20000000014 */
[CC--:B------:R-:W-:Y:S02]  /*1540*/  FMUL R20, R12.reuse, R12.reuse ;  /* 0x0000000c0c147220 */ /* 0x0c0fe40000400000 */
[----:B------:R-:W-:Y:S01]  /*1550*/  FFMA R22, R25, -R12, R22 ;  /* 0x8000000c19167223 */ /* 0x000fe20000000016 */
[----:B------:R-:W-:Y:S01]  /*1560*/  FFMA R13, R12, 1.4426950216293334961, R21 ;  /* 0x3fb8aa3b0c0d7823 */ /* 0x000fe20000000015 */
[C---:B------:R-:W-:Y:S02]  /*1570*/  FFMA R25, R20.reuse, R27, 0.0032181653659790754318 ;  /* 0x3b52e7db14197423 */ /* 0x040fe4000000001b */
[----:B------:R-:W-:Y:S01]  /*1580*/  FMUL R22, R11, R22 ;  /* 0x000000160b167220 */ /* 0x000fe20000400000 */
[----:B------:R-:W-:Y:S01]  /*1590*/  FADD R21, R21, -R13 ;  /* 0x8000000d15157221 */ /* 0x000fe20000000000 */
[----:B------:R-:W-:-:S03]  /*15a0*/  FFMA R25, R20, R25, 0.018033718690276145935 ;  /* 0x3c93bb7314197423 */ /* 0x000fc60000000019 */
[----:B------:R-:W-:Y:S01]  /*15b0*/  FFMA R21, R12, 1.4426950216293334961, R21 ;  /* 0x3fb8aa3b0c157823 */ /* 0x000fe20000000015 */
[----:B------:R-:W-:-:S03]  /*15c0*/  FFMA R25, R20, R25, 0.12022458761930465698 ;  /* 0x3df6384f14197423 */ /* 0x000fc60000000019 */
[----:B------:R-:W-:Y:S01]  /*15d0*/  FFMA R21, R22, 1.4426950216293334961, R21 ;  /* 0x3fb8aa3b16157823 */ /* 0x000fe20000000015 */
[----:B------:R-:W-:-:S03]  /*15e0*/  FMUL R25, R20, R25 ;  /* 0x0000001914197220 */ /* 0x000fc60000400000 */
[----:B------:R-:W-:Y:S01]  /*15f0*/  FFMA R21, R12, 1.9251366722983220825e-08, R21 ;  /* 0x32a55e340c157823 */ /* 0x000fe20000000015 */
[----:B------:R-:W-:-:S04]  /*1600*/  FMUL R11, R25, 3 ;  /* 0x40400000190b7820 */ /* 0x000fc80000400000 */
[----:B------:R-:W-:-:S04]  /*1610*/  FFMA R22, R22, R11, R21 ;  /* 0x0000000b16167223 */ /* 0x000fc80000000015 */
[----:B------:R-:W-:-:S04]  /*1620*/  FFMA R22, R12, R25, R22 ;  /* 0x000000190c167223 */ /* 0x000fc80000000016 */
[----:B------:R-:W-:-:S04]  /*1630*/  FADD R20, R13, R22 ;  /* 0x000000160d147221 */ /* 0x000fc80000000000 */
[----:B------:R-:W-:Y:S01]  /*1640*/  FMUL R11, R20, R16 ;  /* 0x00000010140b7220 */ /* 0x000fe20000400000 */
[----:B------:R-:W-:-:S03]  /*1650*/  FADD R13, -R13, R20 ;  /* 0x000000140d0d7221 */ /* 0x000fc60000000100 */
[----:B------:R-:W0:Y:S01]  /*1660*/  FRND R12, R11 ;  /* 0x0000000b000c7307 */ /* 0x000e220000201000 */
[----:B------:R-:W-:Y:S01]  /*1670*/  FADD R22, R22, -R13 ;  /* 0x8000000d16167221 */ /* 0x000fe20000000000 */
[-C--:B------:R-:W-:Y:S01]  /*1680*/  FFMA R13, R20, R16.reuse, -R11 ;  /* 0x00000010140d7223 */ /* 0x080fe2000000080b */
[----:B------:R-:W-:Y:S01]  /*1690*/  IMAD.MOV.U32 R20, RZ, RZ, 0x391fcb8e ;  /* 0x391fcb8eff147424 */ /* 0x000fe200078e00ff */
[C---:B------:R-:W-:Y:S02]  /*16a0*/  FSETP.GT.AND P1, PT, |R11|.reuse, 152, PT ;  /* 0x431800000b00780b */ /* 0x040fe40003f24200 */
[----:B------:R-:W-:Y:S02]  /*16b0*/  FFMA R22, R22, R16, R13 ;  /* 0x0000001016167223 */ /* 0x000fe4000000000d */
[----:B------:R-:W1:Y:S01]  /*16c0*/  F2I.NTZ R21, R11 ;  /* 0x0000000b00157305 */ /* 0x000e620000203100 */
[----:B0-----:R-:W-:Y:S01]  /*16d0*/  FADD R13, R11, -R12 ;  /* 0x8000000c0b0d7221 */ /* 0x001fe20000000000 */
[----:B------:R-:W-:-:S03]  /*16e0*/  FSETP.GT.AND P0, PT, R12, RZ, PT ;  /* 0x000000ff0c00720b */ /* 0x000fc60003f04000 */
[----:B------:R-:W-:Y:S01]  /*16f0*/  FADD R13, R13, R22 ;  /* 0x000000160d0d7221 */ /* 0x000fe20000000000 */
[----:B------:R-:W-:Y:S02]  /*1700*/  SEL R12, RZ, 0x83000000, P0 ;  /* 0x83000000ff0c7807 */ /* 0x000fe40000000000 */
[----:B------:R-:W-:Y:S01]  /*1710*/  FSETP.GEU.AND P0, PT, R11, RZ, PT ;  /* 0x000000ff0b00720b */ /* 0x000fe20003f0e000 */
[----:B------:R-:W-:Y:S02]  /*1720*/  FFMA R20, R13, R20, 0.0013391353422775864601 ;  /* 0x3aaf85ed0d147423 */ /* 0x000fe40000000014 */
[----:B-1----:R-:W-:Y:S01]  /*1730*/  IMAD R21, R21, 0x800000, -R12 ;  /* 0x0080000015157824 */ /* 0x002fe200078e0a0c */
[----:B------:R-:W-:Y:S01]  /*1740*/  FSEL R11, RZ, +INF , !P0 ;  /* 0x7f800000ff0b7808 */ /* 0x000fe20004000000 */
[----:B------:R-:W-:Y:S01]  /*1750*/  FFMA R20, R13, R20, 0.0096188392490148544312 ;  /* 0x3c1d98560d147423 */ /* 0x000fe20000000014 */
[----:B------:R-:W-:-:S03]  /*1760*/  FSETP.NEU.AND P0, PT, |R16|, +INF , PT ;  /* 0x7f8000001000780b */ /* 0x000fc60003f0d200 */
[----:B------:R-:W-:-:S04]  /*1770*/  FFMA R20, R13, R20, 0.055503588169813156128 ;  /* 0x3d6357bb0d147423 */ /* 0x000fc80000000014 */
[----:B------:R-:W-:-:S04]  /*1780*/  FFMA R20, R13, R20, 0.24022644758224487305 ;  /* 0x3e75fdec0d147423 */ /* 0x000fc80000000014 */
[----:B------:R-:W-:Y:S01]  /*1790*/  FFMA R22, R13, R20, 0.69314718246459960938 ;  /* 0x3f3172180d167423 */ /* 0x000fe20000000014 */
[----:B------:R-:W-:-:S03]  /*17a0*/  VIADD R20, R12, 0x7f000000 ;  /* 0x7f0000000c147836 */ /* 0x000fc60000000000 */
[----:B------:R-:W-:-:S04]  /*17b0*/  FFMA R13, R13, R22, 1 ;  /* 0x3f8000000d0d7423 */ /* 0x000fc80000000016 */
[----:B------:R-:W-:-:S04]  /*17c0*/  FMUL R20, R20, R13 ;  /* 0x0000000d14147220 */ /* 0x000fc80000400000 */
[----:B------:R-:W-:-:S05]  /*17d0*/  @!P1 FMUL R11, R21, R20 ;  /* 0x00000014150b9220 */ /* 0x000fca0000400000 */
[----:B------:R-:W-:Y:S01]  /*17e0*/  @!P2 FSEL R11, R11, 1, P0 ;  /* 0x3f8000000b0ba808 */ /* 0x000fe20000000000 */
[----:B------:R-:W-:Y:S06]  /*17f0*/  BRA `(.L_x_7) ;  /* 0x00000000001c7947 */ /* 0x000fec0003800000 */
.L_x_9:
[----:B------:R-:W-:Y:S01]  /*1800*/  FSETP.GEU.AND P1, PT, R16, RZ, PT ;  /* 0x000000ff1000720b */ /* 0x000fe20003f2e000 */
[----:B------:R-:W-:Y:S01]  /*1810*/  FADD R11, R23, R23 ;  /* 0x00000017170b7221 */ /* 0x000fe20000000000 */
[----:B------:R-:W-:-:S11]  /*1820*/  FSETP.NEU.AND P0, PT, |R19|, 1, PT ;  /* 0x3f8000001300780b */ /* 0x000fd60003f0d200 */
[----:B------:R-:W-:-:S04]  /*1830*/  @!P1 LOP3.LUT R11, R11, 0x7f800000, RZ, 0x3c, !PT ;  /* 0x7f8000000b0b9812 */ /* 0x000fc800078e3cff */
[----:B------:R-:W-:Y:S01]  /*1840*/  @P0 LOP3.LUT R11, R11, 0x7fffffff, RZ, 0xc0, !PT ;  /* 0x7fffffff0b0b0812 */ /* 0x000fe200078ec0ff */
[----:B------:R-:W-:Y:S06]  /*1850*/  BRA `(.L_x_7) ;  /* 0x0000000000047947 */ /* 0x000fec0003800000 */
.L_x_8:
[----:B------:R-:W-:-:S07]  /*1860*/  FADD R11, R23, R16 ;  /* 0x00000010170b7221 */ /* 0x000fce0000000000 */
.L_x_7:
[----:B------:R-:W-:Y:S05]  /*1870*/  BSYNC.RECONVERGENT B1 ;  /* 0x0000000000017941 */ /* 0x000fea0003800200 */
.L_x_6:
[----:B------:R-:W-:Y:S01]  /*1880*/  FSETP.NEU.AND P0, PT, R10, 1, PT ;  /* 0x3f8000000a00780b */ /* 0x000fe20003f0d000 */
[----:B------:R-:W-:Y:S01]  /*1890*/  BSSY.RECONVERGENT B1, `(.L_x_10) ;  /* 0x000004f000017945 */ /* 0x000fe20003800200 */
[----:B------:R-:W-:Y:S02]  /*18a0*/  IMAD.MOV.U32 R12, RZ, RZ, 0x3f800000 ;  /* 0x3f800000ff0c7424 */ /* 0x000fe400078e00ff */
[----:B------:R-:W-:-:S13]  /*18b0*/  FSETP.EQ.OR P0, PT, R17, RZ, !P0 ;  /* 0x000000ff1100720b */ /* 0x000fda0004702400 */
[----:B------:R-:W-:Y:S05]  /*18c0*/  @P0 BRA `(.L_x_11) ;  /* 0x00000004002c0947 */ /* 0x000fea0003800000 */
        /* <DEDUP_REMOVED lines=48> */
[----:B------:R1:W2:Y:S01]  /*1bd0*/  F2I.NTZ R22, R12 ;  /* 0x0000000c00167305 */ /* 0x0002a20000203100 */
[----:B0-----:R-:W-:Y:S01]  /*1be0*/  FADD R20, R12, -R13 ;  /* 0x8000000d0c147221 */ /* 0x001fe20000000000 */
[----:B------:R-:W-:-:S03]  /*1bf0*/  FSETP.GT.AND P0, PT, R13, RZ, PT ;  /* 0x000000ff0d00720b */ /* 0x000fc60003f04000 */
[----:B------:R-:W-:Y:S01]  /*1c00*/  FADD R20, R20, R23 ;  /* 0x0000001714147221 */ /* 0x000fe20000000000 */
[----:B------:R-:W-:Y:S02]  /*1c10*/  SEL R13, RZ, 0x83000000, P0 ;  /* 0x83000000ff0d7807 */ /* 0x000fe40000000000 */
[----:B------:R-:W-:Y:S01]  /*1c20*/  FSETP.GEU.AND P0, PT, R12, RZ, PT ;  /* 0x000000ff0c00720b */ /* 0x000fe20003f0e000 */
[C---:B------:R-:W-:Y:S02]  /*1c30*/  FFMA R21, R20.reuse, R21, 0.0013391353422775864601 ;  /* 0x3aaf85ed14157423 */ /* 0x040fe40000000015 */
[----:B------:R-:W-:Y:S01]  /*1c40*/  VIADD R10, R13, 0x7f000000 ;  /* 0x7f0000000d0a7836 */ /* 0x000fe20000000000 */
[----:B-1----:R-:W-:Y:S01]  /*1c50*/  FSEL R12, RZ, +INF , !P0 ;  /* 0x7f800000ff0c7808 */ /* 0x002fe20004000000 */
[----:B------:R-:W-:Y:S01]  /*1c60*/  FFMA R21, R20, R21, 0.0096188392490148544312 ;  /* 0x3c1d985614157423 */ /* 0x000fe20000000015 */
[----:B--2---:R-:W-:Y:S01]  /*1c70*/  IMAD R22, R22, 0x800000, -R13 ;  /* 0x0080000016167824 */ /* 0x004fe200078e0a0d */
[----:B------:R-:W-:-:S02]  /*1c80*/  FSETP.NEU.AND P0, PT, |R17|, +INF , PT ;  /* 0x7f8000001100780b */ /* 0x000fc40003f0d200 */
[----:B------:R-:W-:-:S04]  /*1c90*/  FFMA R21, R20, R21, 0.055503588169813156128 ;  /* 0x3d6357bb14157423 */ /* 0x000fc80000000015 */
[----:B------:R-:W-:-:S04]  /*1ca0*/  FFMA R21, R20, R21, 0.24022644758224487305 ;  /* 0x3e75fdec14157423 */ /* 0x000fc80000000015 */
[----:B------:R-:W-:-:S04]  /*1cb0*/  FFMA R21, R20, R21, 0.69314718246459960938 ;  /* 0x3f31721814157423 */ /* 0x000fc80000000015 */
[----:B------:R-:W-:-:S04]  /*1cc0*/  FFMA R21, R20, R21, 1 ;  /* 0x3f80000014157423 */ /* 0x000fc80000000015 */
[----:B------:R-:W-:-:S04]  /*1cd0*/  FMUL R21, R10, R21 ;  /* 0x000000150a157220 */ /* 0x000fc80000400000 */
[----:B------:R-:W-:-:S05]  /*1ce0*/  @!P1 FMUL R12, R22, R21 ;  /* 0x00000015160c9220 */ /* 0x000fca0000400000 */
[----:B------:R-:W-:Y:S01]  /*1cf0*/  @!P2 FSEL R12, R12, 1, P0 ;  /* 0x3f8000000c0ca808 */ /* 0x000fe20000000000 */
[----:B------:R-:W-:Y:S06]  /*1d00*/  BRA `(.L_x_11) ;  /* 0x00000000001c7947 */ /* 0x000fec0003800000 */
.L_x_13:
[----:B------:R-:W-:Y:S01]  /*1d10*/  FSETP.GEU.AND P1, PT, R17, RZ, PT ;  /* 0x000000ff1100720b */ /* 0x000fe20003f2e000 */
[----:B------:R-:W-:Y:S01]  /*1d20*/  FADD R12, R10, R10 ;  /* 0x0000000a0a0c7221 */ /* 0x000fe20000000000 */
[----:B------:R-:W-:-:S11]  /*1d30*/  FSETP.NEU.AND P0, PT, |R18|, 1, PT ;  /* 0x3f8000001200780b */ /* 0x000fd60003f0d200 */
[----:B------:R-:W-:-:S04]  /*1d40*/  @!P1 LOP3.LUT R12, R12, 0x7f800000, RZ, 0x3c, !PT ;  /* 0x7f8000000c0c9812 */ /* 0x000fc800078e3cff */
[----:B------:R-:W-:Y:S01]  /*1d50*/  @P0 LOP3.LUT R12, R12, 0x7fffffff, RZ, 0xc0, !PT ;  /* 0x7fffffff0c0c0812 */ /* 0x000fe200078ec0ff */
[----:B------:R-:W-:Y:S06]  /*1d60*/  BRA `(.L_x_11) ;  /* 0x0000000000047947 */ /* 0x000fec0003800000 */
.L_x_12:
[----:B------:R-:W-:-:S07]  /*1d70*/  FADD R12, R10, R17 ;  /* 0x000000110a0c7221 */ /* 0x000fce0000000000 */
.L_x_11:
[----:B------:R-:W-:Y:S05]  /*1d80*/  BSYNC.RECONVERGENT B1 ;  /* 0x0000000000017941 */ /* 0x000fea0003800200 */
.L_x_10:
[----:B------:R-:W-:-:S05]  /*1d90*/  FADD R20, R12, R11 ;  /* 0x0000000b0c147221 */ /* 0x000fca0000000000 */
[----:B------:R-:W-:-:S13]  /*1da0*/  FSETP.GTU.AND P0, PT, R20, 1, PT ;  /* 0x3f8000001400780b */ /* 0x000fda0003f0c000 */
[----:B------:R-:W-:Y:S05]  /*1db0*/  @P0 BRA `(.L_x_14) ;  /* 0xfffffff000a40947 */ /* 0x000fea000383ffff */
[----:B------:R-:W-:Y:S05]  /*1dc0*/  BSYNC.RECONVERGENT B0 ;  /* 0x0000000000007941 */ /* 0x000fea0003800200 */
.L_x_5:
[----:B------:R-:W0:Y:S01]  /*1dd0*/  MUFU.RCP R10, R20 ;  /* 0x00000014000a7308 */ /* 0x000e220000001000 */
[----:B------:R-:W-:Y:S07]  /*1de0*/  BSSY.RECONVERGENT B0, `(.L_x_15) ;  /* 0x000000c000007945 */ /* 0x000fee0003800200 */
[----:B------:R-:W1:Y:S01]  /*1df0*/  FCHK P0, R11, R20 ;  /* 0x000000140b007302 */ /* 0x000e620000000000 */
[----:B0-----:R-:W-:-:S04]  /*1e00*/  FFMA R13, -R20, R10, 1 ;  /* 0x3f800000140d7423 */ /* 0x001fc8000000010a */
[----:B------:R-:W-:-:S04]  /*1e10*/  FFMA R10, R10, R13, R10 ;  /* 0x0000000d0a0a7223 */ /* 0x000fc8000000000a */
[----:B------:R-:W-:-:S04]  /*1e20*/  FFMA R12, R10, R11, RZ ;  /* 0x0000000b0a0c7223 */ /* 0x000fc800000000ff */
[----:B------:R-:W-:-:S04]  /*1e30*/  FFMA R13, -R20, R12, R11 ;  /* 0x0000000c140d7223 */ /* 0x000fc8000000010b */
[----:B------:R-:W-:Y:S01]  /*1e40*/  FFMA R13, R10, R13, R12 ;  /* 0x0000000d0a0d7223 */ /* 0x000fe2000000000c */
[----:B-1----:R-:W-:Y:S06]  /*1e50*/  @!P0 BRA `(.L_x_16) ;  /* 0x0000000000108947 */ /* 0x002fec0003800000 */
[----:B------:R-:W-:Y:S01]  /*1e60*/  IMAD.MOV.U32 R12, RZ, RZ, R20 ;  /* 0x000000ffff0c7224 */ /* 0x000fe200078e0014 */
[----:B------:R-:W-:-:S07]  /*1e70*/  MOV R21, 0x1e90 ;  /* 0x00001e9000157802 */ /* 0x000fce0000000f00 */
[----:B------:R-:W-:Y:S05]  /*1e80*/  CALL.REL.NOINC `($__internal_2_$__cuda_sm3x_div_rn_noftz_f32_slowpath) ;  /* 0x0000001400707944 */ /* 0x000fea0003c00000 */
[----:B------:R-:W-:-:S07]  /*1e90*/  IMAD.MOV.U32 R13, RZ, RZ, R11 ;  /* 0x000000ffff0d7224 */ /* 0x000fce00078e000b */
.L_x_16:
[----:B------:R-:W-:Y:S05]  /*1ea0*/  BSYNC.RECONVERGENT B0 ;  /* 0x0000000000007941 */ /* 0x000fea0003800200 */
.L_x_15:
[----:B------:R-:W-:-:S04]  /*1eb0*/  LEA R10, P0, R3, UR4, 0x2 ;  /* 0x00000004030a7c11 */ /* 0x000fc8000f8010ff */
[----:B------:R-:W-:Y:S02]  /*1ec0*/  LEA.HI.X R11, R3, UR5, R2, 0x2, P0 ;  /* 0x00000005030b7c11 */ /* 0x000fe400080f1402 */
[----:B------:R-:W-:-:S03]  /*1ed0*/  IADD3 R3, P0, PT, R0, R3, RZ ;  /* 0x0000000300037210 */ /* 0x000fc60007f1e0ff */
[----:B------:R0:W-:Y:S02]  /*1ee0*/  STG.E desc[UR6][R10.64], R13 ;  /* 0x0000000d0a007986 */ /* 0x0001e4000c101906 */
[----:B------:R-:W-:Y:S01]  /*1ef0*/  IMAD.X R2, RZ, RZ, R2, P0 ;  /* 0x000000ffff027224 */ /* 0x000fe200000e0602 */
[----:B------:R-:W-:-:S04]  /*1f00*/  ISETP.GE.U32.AND P0, PT, R3, UR8, PT ;  /* 0x0000000803007c0c */ /* 0x000fc8000bf06070 */
[----:B------:R-:W-:-:S13]  /*1f10*/  ISETP.GE.U32.AND.EX P0, PT, R2, UR9, PT, P0 ;  /* 0x0000000902007c0c */ /* 0x000fda000bf06100 */
[----:B0-----:R-:W-:Y:S05]  /*1f20*/  @!P0 BRA `(.L_x_17) ;  /* 0xfffffff000448947 */ /* 0x001fea000383ffff */
[----:B------:R-:W-:Y:S05]  /*1f30*/  EXIT ;  /* 0x000000000000794d */ /* 0x000fea0003800000 */
.L_x_4:
[----:B------:R-:W0:Y:S02]  /*1f40*/  LDCU UR4, c[0x0][0x394] ;  /* 0x00007280ff0477ac */ /* 0x000e240008000800 */
[----:B0-----:R-:W-:-:S04]  /*1f50*/  FADD R18, R19, UR4 ;  /* 0x0000000413127e21 */ /* 0x001fc80008000000 */
[C---:B------:R-:W-:Y:S01]  /*1f60*/  FADD R10, R18.reuse, 1 ;  /* 0x3f800000120a7421 */ /* 0x040fe20000000000 */
[----:B------:R-:W-:-:S04]  /*1f70*/  FMUL R11, R18, R18 ;  /* 0x00000012120b7220 */ /* 0x000fc80000400000 */
[----:B------:R-:W-:Y:S01]  /*1f80*/  FMUL R12, R10, R11 ;  /* 0x0000000b0a0c7220 */ /* 0x000fe20000400000 */
[----:B------:R-:W-:-:S03]  /*1f90*/  FMUL R11, R19, UR4 ;  /* 0x00000004130b7c20 */ /* 0x000fc60008400000 */
[----:B------:R-:W0:Y:S08]  /*1fa0*/  MUFU.RCP R13, R12 ;  /* 0x0000000c000d7308 */ /* 0x000e300000001000 */
[----:B------:R-:W1:Y:S01]  /*1fb0*/  FCHK P0, R11, R12 ;  /* 0x0000000c0b007302 */ /* 0x000e620000000000 */
[----:B0-----:R-:W-:-:S04]  /*1fc0*/  FFMA R10, -R12, R13, 1 ;  /* 0x3f8000000c0a7423 */ /* 0x001fc8000000010d */
[----:B------:R-:W-:-:S04]  /*1fd0*/  FFMA R10, R13, R10, R13 ;  /* 0x0000000a0d0a7223 */ /* 0x000fc8000000000d */
[----:B------:R-:W-:-:S04]  /*1fe0*/  FFMA R13, R11, R10, RZ ;  /* 0x0000000a0b0d7223 */ /* 0x000fc800000000ff */
[----:B------:R-:W-:-:S04]  /*1ff0*/  FFMA R16, -R12, R13, R11 ;  /* 0x0000000d0c107223 */ /* 0x000fc8000000010b */
[----:B------:R-:W-:Y:S01]  /*2000*/  FFMA R13, R10, R16, R13 ;  /* 0x000000100a0d7223 */ /* 0x000fe2000000000d */
[----:B-1----:R-:W-:Y:S06]  /*2010*/  @!P0 BRA `(.L_x_18) ;  /* 0x00000000000c8947 */ /* 0x002fec0003800000 */
[----:B------:R-:W-:-:S07]  /*2020*/  MOV R21, 0x2040 ;  /* 0x0000204000157802 */ /* 0x000fce0000000f00 */
[----:B------:R-:W-:Y:S05]  /*2030*/  CALL.REL.NOINC `($__internal_2_$__cuda_sm3x_div_rn_noftz_f32_slowpath) ;  /* 0x0000001400047944 */ /* 0x000fea0003c00000 */
[----:B------:R-:W-:-:S07]  /*2040*/  IMAD.MOV.U32 R13, RZ, RZ, R11 ;  /* 0x000000ffff0d7224 */ /* 0x000fce00078e000b */
.L_x_18:
[----:B------:R-:W-:Y:S01]  /*2050*/  VIADD R10, R13, 0xf3000000 ;  /* 0xf30000000d0a7836 */ /* 0x000fe20000000000 */
[----:B------:R0:W1:Y:S01]  /*2060*/  MUFU.RSQ R12, R13 ;  /* 0x0000000d000c7308 */ /* 0x0000620000001400 */
[----:B------:R-:W-:Y:S03]  /*2070*/  BSSY.RECONVERGENT B0, `(.L_x_19) ;  /* 0x000000b000007945 */ /* 0x000fe60003800200 */
[----:B------:R-:W-:-:S13]  /*2080*/  ISETP.GT.U32.AND P0, PT, R10, 0x727fffff, PT ;  /* 0x727fffff0a00780c */ /* 0x000fda0003f04070 */
[----:B01----:R-:W-:Y:S05]  /*2090*/  @!P0 BRA `(.L_x_20) ;  /* 0x0000000000108947 */ /* 0x003fea0003800000 */
[----:B------:R-:W-:-:S07]  /*20a0*/  MOV R16, 0x20c0 ;  /* 0x000020c000107802 */ /* 0x000fce0000000f00 */
[----:B------:R-:W-:Y:S05]  /*20b0*/  CALL.REL.NOINC `($__internal_1_$__cuda_sm20_sqrt_rn_f32_slowpath) ;  /* 0x0000001000907944 */ /* 0x000fea0003c00000 */
[----:B------:R-:W-:Y:S01]  /*20c0*/  IMAD.MOV.U32 R10, RZ, RZ, R19 ;  /* 0x000000ffff0a7224 */ /* 0x000fe200078e0013 */
[----:B------:R-:W-:Y:S06]  /*20d0*/  BRA `(.L_x_21) ;  /* 0x0000000000107947 */ /* 0x000fec0003800000 */
.L_x_20:
[C---:B------:R-:W-:Y:S01]  /*20e0*/  FMUL.FTZ R10, R12.reuse, R13 ;  /* 0x0000000d0c0a7220 */ /* 0x040fe20000410000 */
[----:B------:R-:W-:-:S03]  /*20f0*/  FMUL.FTZ R11, R12, 0.5 ;  /* 0x3f0000000c0b7820 */ /* 0x000fc60000410000 */
[----:B------:R-:W-:-:S04]  /*2100*/  FFMA R13, -R10, R10, R13 ;  /* 0x0000000a0a0d7223 */ /* 0x000fc8000000010d */
[----:B------:R-:W-:-:S07]  /*2110*/  FFMA R10, R13, R11, R10 ;  /* 0x0000000b0d0a7223 */ /* 0x000fce000000000a */
.L_x_21:
[----:B------:R-:W-:Y:S05]  /*2120*/  BSYNC.RECONVERGENT B0 ;  /* 0x0000000000007941 */ /* 0x000fea0003800200 */
.L_x_19:
[----:B------:R-:W0:Y:S01]  /*2130*/  LDCU UR4, c[0x0][0x390] ;  /* 0x00007200ff0477ac */ /* 0x000e220008000800 */
[----:B------:R-:W1:Y:S01]  /*2140*/  MUFU.RCP R11, R18 ;  /* 0x00000012000b7308 */ /* 0x000e620000001000 */
[----:B0-----:R-:W-:Y:S02]  /*2150*/  IMAD.U32 R17, RZ, RZ, UR4 ;  /* 0x00000004ff117e24 */ /* 0x001fe4000f8e00ff */
[----:B-1----:R-:W-:-:S05]  /*2160*/  FFMA R12, -R18, R11, 1 ;  /* 0x3f800000120c7423 */ /* 0x002fca000000010b */
[----:B------:R-:W0:Y:S01]  /*2170*/  FCHK P0, R17, R18 ;  /* 0x0000001211007302 */ /* 0x000e220000000000 */
[----:B------:R-:W-:-:S04]  /*2180*/  FFMA R11, R11, R12, R11 ;  /* 0x0000000c0b0b7223 */ /* 0x000fc8000000000b */
[----:B------:R-:W-:-:S04]  /*2190*/  FFMA R12, R11, UR4, RZ ;  /* 0x000000040b0c7c23 */ /* 0x000fc800080000ff */
[----:B------:R-:W-:-:S04]  /*21a0*/  FFMA R13, -R18, R12, UR4 ;  /* 0x00000004120d7e23 */ /* 0x000fc8000800010c */
[----:B------:R-:W-:Y:S01]  /*21b0*/  FFMA R11, R11, R13, R12 ;  /* 0x0000000d0b0b7223 */ /* 0x000fe2000000000c */
[----:B0-----:R-:W-:Y:S06]  /*21c0*/  @!P0 BRA `(.L_x_22) ;  /* 0x0000000000148947 */ /* 0x001fec0003800000 */
[----:B------:R-:W0:Y:S01]  /*21d0*/  LDCU UR4, c[0x0][0x390] ;  /* 0x00007200ff0477ac */ /* 0x000e220008000800 */
[----:B------:R-:W-:Y:S01]  /*21e0*/  IMAD.MOV.U32 R12, RZ, RZ, R18 ;  /* 0x000000ffff0c7224 */ /* 0x000fe200078e0012 */
[----:B------:R-:W-:Y:S01]  /*21f0*/  MOV R21, 0x2220 ;  /* 0x0000222000157802 */ /* 0x000fe20000000f00 */
[----:B0-----:R-:W-:-:S07]  /*2200*/  IMAD.U32 R11, RZ, RZ, UR4 ;  /* 0x00000004ff0b7e24 */ /* 0x001fce000f8e00ff */
[----:B------:R-:W-:Y:S05]  /*2210*/  CALL.REL.NOINC `($__internal_2_$__cuda_sm3x_div_rn_noftz_f32_slowpath) ;  /* 0x00000010008c7944 */ /* 0x000fea0003c00000 */
.L_x_22:
[----:B------:R-:W-:Y:S01]  /*2220*/  IMAD R13, R5, 0x5, RZ ;  /* 0x00000005050d7824 */ /* 0x000fe200078e02ff */
[----:B------:R-:W-:Y:S01]  /*2230*/  BSSY.RECONVERGENT B0, `(.L_x_23) ;  /* 0x00000ac000007945 */ /* 0x000fe20003800200 */
[----:B------:R-:W-:-:S04]  /*2240*/  IMAD.WIDE.U32 R16, R4, 0x5, RZ ;  /* 0x0000000504107825 */ /* 0x000fc800078e00ff */
[----:B------:R-:W-:Y:S02]  /*2250*/  IMAD.IADD R13, R17, 0x1, R13 ;  /* 0x00000001110d7824 */ /* 0x000fe400078e020d */
[----:B------:R-:W-:-:S03]  /*2260*/  IMAD.MOV.U32 R18, RZ, RZ, 0x3e055027 ;  /* 0x3e055027ff127424 */ /* 0x000fc600078e00ff */
[----:B------:R-:W-:Y:S02]  /*2270*/  SHF.L.W.U32.HI R17, R16, 0x7, R13 ;  /* 0x0000000710117819 */ /* 0x000fe40000010e0d */
[----:B------:R-:W-:-:S03]  /*2280*/  SHF.L.W.U32.HI R16, R13, 0x7, R16 ;  /* 0x000000070d107819 */ /* 0x000fc60000010e10 */
[----:B------:R-:W-:Y:S02]  /*2290*/  IMAD R13, R17, 0x9, RZ ;  /* 0x00000009110d7824 */ /* 0x000fe400078e02ff */
[----:B------:R-:W-:-:S04]  /*22a0*/  IMAD.WIDE.U32 R16, R16, 0x9, RZ ;  /* 0x0000000910107825 */ /* 0x000fc800078e00ff */
[----:B------:R-:W-:Y:S01]  /*22b0*/  IMAD.IADD R16, R17, 0x1, R13 ;  /* 0x0000000111107824 */ /* 0x000fe200078e020d */
[----:B------:R-:W-:Y:S01]  /*22c0*/  LOP3.LUT R13, R15, R5, RZ, 0x3c, !PT ;  /* 0x000000050f0d7212 */ /* 0x000fe200078e3cff */
[----:B------:R-:W-:Y:S01]  /*22d0*/  IMAD.MOV.U32 R17, RZ, RZ, RZ ;  /* 0x000000ffff117224 */ /* 0x000fe200078e00ff */
[----:B------:R-:W-:Y:S02]  /*22e0*/  LOP3.LUT R15, R14, R4, RZ, 0x3c, !PT ;  /* 0x000000040e0f7212 */ /* 0x000fe400078e3cff */
[----:B------:R-:W-:Y:S02]  /*22f0*/  SHF.R.U32.HI R16, RZ, 0x8, R16 ;  /* 0x00000008ff107819 */ /* 0x000fe40000011610 */
[----:B------:R-:W-:-:S04]  /*2300*/  LOP3.LUT R14, R8, R7, RZ, 0x3c, !PT ;  /* 0x00000007080e7212 */ /* 0x000fc800078e3cff */
[----:B------:R0:W1:Y:S02]  /*2310*/  I2F.U64 R16, R16 ;  /* 0x0000001000107312 */ /* 0x0000640000301000 */
[----:B0-----:R-:W-:-:S04]  /*2320*/  SHF.L.U64.HI R17, R4, 0x11, R5 ;  /* 0x0000001104117819 */ /* 0x001fc80000010205 */
[----:B------:R-:W-:Y:S01]  /*2330*/  LOP3.LUT R26, R14, R17, RZ, 0x3c, !PT ;  /* 0x000000110e1a7212 */ /* 0x000fe200078e3cff */
[----:B-1----:R-:W-:Y:S01]  /*2340*/  FMUL R25, R16, 5.9604644775390625e-08 ;  /* 0x3380000010197820 */ /* 0x002fe20000400000 */
[----:B------:R-:W-:Y:S02]  /*2350*/  SHF.L.W.U32.HI R16, R13, 0xd, R15 ;  /* 0x0000000d0d107819 */ /* 0x000fe40000010e0f */
[----:B------:R-:W-:Y:S02]  /*2360*/  LOP3.LUT R26, R26, R7, R13, 0x96, !PT ;  /* 0x000000071a1a7212 */ /* 0x000fe400078e960d */
[----:B------:R-:W-:Y:S02]  /*2370*/  FMNMX R25, R25, 1.00000001335143196e-10, !PT ;  /* 0x2edbe6ff19197809 */ /* 0x000fe40007800000 */
[----:B------:R-:W-:Y:S02]  /*2380*/  LOP3.LUT R17, R9, R6, RZ, 0x3c, !PT ;  /* 0x0000000609117212 */ /* 0x000fe400078e3cff */
[C---:B------:R-:W-:Y:S01]  /*2390*/  ISETP.GT.U32.AND P0, PT, R25.reuse, 0x7f7fffff, PT ;  /* 0x7f7fffff1900780c */ /* 0x040fe20003f04070 */
[----:B------:R-:W-:-:S05]  /*23a0*/  VIADD R28, R25, 0xc0d55555 ;  /* 0xc0d55555191c7836 */ /* 0x000fca0000000000 */
[----:B------:R-:W-:-:S05]  /*23b0*/  LOP3.LUT R28, R28, 0xff800000, RZ, 0xc0, !PT ;  /* 0xff8000001c1c7812 */ /* 0x000fca00078ec0ff */
[----:B------:R-:W-:-:S04]  /*23c0*/  IMAD.IADD R19, R25, 0x1, -R28 ;  /* 0x0000000119137824 */ /* 0x000fc800078e0a1c */
[----:B------:R-:W-:-:S04]  /*23d0*/  FADD R19, R19, -1 ;  /* 0xbf80000013137421 */ /* 0x000fc80000000000 */
[----:B------:R-:W-:-:S04]  /*23e0*/  FFMA R18, R19, -R18, 0.14084610342979431152 ;  /* 0x3e1039f613127423 */ /* 0x000fc80000000812 */
[----:B------:R-:W-:-:S04]  /*23f0*/  FFMA R18, R19, R18, -0.12148627638816833496 ;  /* 0xbdf8cdcc13127423 */ /* 0x000fc80000000012 */
[C---:B------:R-:W-:Y:S01]  /*2400*/  FFMA R8, R19.reuse, R18, 0.13980610668659210205 ;  /* 0x3e0f295513087423 */ /* 0x040fe20000000012 */
[----:B------:R-:W-:Y:S01]  /*2410*/  LOP3.LUT R18, R16, R5, R14, 0x96, !PT ;  /* 0x0000000510127212 */ /* 0x000fe200078e960e */
[----:B------:R-:W-:Y:S02]  /*2420*/  IMAD.SHL.U32 R16, R4, 0x20000, RZ ;  /* 0x0002000004107824 */ /* 0x000fe400078e00ff */
[----:B------:R-:W-:Y:S01]  /*2430*/  FFMA R8, R19, R8, -0.16684235632419586182 ;  /* 0xbe2ad8b913087423 */ /* 0x000fe20000000008 */
[--C-:B------:R-:W-:Y:S02]  /*2440*/  LOP3.LUT R7, R18, R7, R13.reuse, 0x96, !PT ;  /* 0x0000000712077212 */ /* 0x100fe400078e960d */
[----:B------:R-:W-:Y:S01]  /*2450*/  SHF.L.W.U32.HI R13, R15, 0xd, R13 ;  /* 0x0000000d0f0d7819 */ /* 0x000fe20000010e0d */
[----:B------:R-:W-:Y:S01]  /*2460*/  FFMA R8, R19, R8, 0.20012299716472625732 ;  /* 0x3e4ced0b13087423 */ /* 0x000fe20000000008 */
[----:B------:R-:W-:Y:S02]  /*2470*/  LOP3.LUT R9, R17, R16, RZ, 0x3c, !PT ;  /* 0x0000001011097212 */ /* 0x000fe400078e3cff */
[----:B------:R-:W-:Y:S01]  /*2480*/  LOP3.LUT R13, R13, R4, R17, 0x96, !PT ;  /* 0x000000040d0d7212 */ /* 0x000fe200078e9611 */
[----:B------:R-:W-:Y:S01]  /*2490*/  FFMA R8, R19, R8, -0.24999669194221496582 ;  /* 0xbe7fff2213087423 */ /* 0x000fe20000000008 */
[----:B------:R-:W-:-:S02]  /*24a0*/  LOP3.LUT R9, R9, R6, R15, 0x96, !PT ;  /* 0x0000000609097212 */ /* 0x000fc400078e960f */
[----:B------:R-:W-:Y:S01]  /*24b0*/  LOP3.LUT R6, R13, R6, R15, 0x96, !PT ;  /* 0x000000060d067212 */ /* 0x000fe200078e960f */
[----:B------:R-:W-:Y:S01]  /*24c0*/  FFMA R8, R19, R8, 0.33333182334899902344 ;  /* 0x3eaaaa7813087423 */ /* 0x000fe20000000008 */
[----:B------:R-:W-:Y:S02]  /*24d0*/  LOP3.LUT R16, R4, R17, RZ, 0x3c, !PT ;  /* 0x0000001104107212 */ /* 0x000fe400078e3cff */
[----:B------:R-:W-:Y:S01]  /*24e0*/  LOP3.LUT R4, R9, R4, R17, 0x96, !PT ;  /* 0x0000000409047212 */ /* 0x000fe200078e9611 */
[----:B------:R-:W-:-:S04]  /*24f0*/  FFMA R8, R19, R8, -0.5 ;  /* 0xbf00000013087423 */ /* 0x000fc80000000008 */
[----:B------:R-:W-:Y:S01]  /*2500*/  FMUL R15, R19, R8 ;  /* 0x00000008130f7220 */ /* 0x000fe20000400000 */
[----:B------:R-:W-:-:S03]  /*2510*/  I2FP.F32.S32 R8, R28 ;  /* 0x0000001c00087245 */ /* 0x000fc60000201400 */
[----:B------:R-:W-:Y:S01]  /*2520*/  FFMA R15, R19, R15, R19 ;  /* 0x0000000f130f7223 */ /* 0x000fe20000000013 */
[----:B------:R-:W-:Y:S01]  /*2530*/  LOP3.LUT R19, R5, R14, RZ, 0x3c, !PT ;  /* 0x0000000e05137212 */ /* 0x000fe200078e3cff */
[----:B------:R-:W-:Y:S01]  /*2540*/  FFMA R8, R8, 1.1920928955078125e-07, RZ ;  /* 0x3400000008087823 */ /* 0x000fe200000000ff */
[----:B------:R-:W-:Y:S01]  /*2550*/  LOP3.LUT R5, R26, R5, R14, 0x96, !PT ;  /* 0x000000051a057212 */ /* 0x000fe200078e960e */
[----:B------:R-:W-:Y:S02]  /*2560*/  IMAD.SHL.U32 R14, R16, 0x20000, RZ ;  /* 0x00020000100e7824 */ /* 0x000fe400078e00ff */
[----:B------:R-:W-:Y:S01]  /*2570*/  FFMA R17, R8, 0.69314718246459960938, R15 ;  /* 0x3f31721808117823 */ /* 0x000fe2000000000f */
[----:B------:R-:W-:Y:S02]  /*2580*/  IMAD.MOV.U32 R8, RZ, RZ, 0x7f800000 ;  /* 0x7f800000ff087424 */ /* 0x000fe400078e00ff */
[----:B------:R-:W-:Y:S01]  /*2590*/  LOP3.LUT R9, R9, R14, RZ, 0x3c, !PT ;  /* 0x0000000e09097212 */ /* 0x000fe200078e3cff */
[----:B------:R-:W-:-:S04]  /*25a0*/  IMAD.WIDE.U32 R14, R16, 0x5, RZ ;  /* 0x00000005100e7825 */ /* 0x000fc800078e00ff */
[----:B------:R-:W-:Y:S01]  /*25b0*/  @P0 FFMA R17, R25, R8, +INF ;  /* 0x7f80000019110423 */ /* 0x000fe20000000008 */
[----:B------:R-:W-:Y:S01]  /*25c0*/  IMAD R25, R19, 0x5, RZ ;  /* 0x0000000513197824 */ /* 0x000fe200078e02ff */
[----:B------:R-:W-:-:S03]  /*25d0*/  SHF.L.U64.HI R19, R16, 0x11, R19 ;  /* 0x0000001110137819 */ /* 0x000fc60000010213 */
[----:B------:R-:W-:-:S05]  /*25e0*/  IMAD.IADD R25, R15, 0x1, R25 ;  /* 0x000000010f197824 */ /* 0x000fca00078e0219 */
[----:B------:R-:W-:Y:S02]  /*25f0*/  SHF.L.W.U32.HI R8, R14, 0x7, R25 ;  /* 0x000000070e087819 */ /* 0x000fe40000010e19 */
[----:B------:R-:W-:-:S03]  /*2600*/  SHF.L.W.U32.HI R14, R25, 0x7, R14 ;  /* 0x00000007190e7819 */ /* 0x000fc60000010e0e */
[----:B------:R-:W-:Y:S01]  /*2610*/  IMAD R25, R8, 0x9, RZ ;  /* 0x0000000908197824 */ /* 0x000fe200078e02ff */
[----:B------:R-:W-:Y:S01]  /*2620*/  LOP3.LUT R8, R26, R19, RZ, 0x3c, !PT ;  /* 0x000000131a087212 */ /* 0x000fe200078e3cff */
[----:B------:R-:W-:-:S04]  /*2630*/  IMAD.WIDE.U32 R14, R14, 0x9, RZ ;  /* 0x000000090e0e7825 */ /* 0x000fc800078e00ff */
[----:B------:R-:W-:Y:S02]  /*2640*/  IMAD.IADD R14, R15, 0x1, R25 ;  /* 0x000000010f0e7824 */ /* 0x000fe400078e0219 */
[----:B------:R-:W-:-:S03]  /*2650*/  IMAD.MOV.U32 R15, RZ, RZ, RZ ;  /* 0x000000ffff0f7224 */ /* 0x000fc600078e00ff */
[----:B------:R-:W-:-:S06]  /*2660*/  SHF.R.U32.HI R14, RZ, 0x8, R14 ;  /* 0x00000008ff0e7819 */ /* 0x000fcc000001160e */
[----:B------:R0:W1:Y:S02]  /*2670*/  I2F.U64 R14, R14 ;  /* 0x0000000e000e7312 */ /* 0x0000640000301000 */
[----:B0-----:R-:W-:Y:S01]  /*2680*/  SHF.L.W.U32.HI R15, R18, 0xd, R13 ;  /* 0x0000000d120f7819 */ /* 0x001fe20000010e0d */
[----:B-1----:R-:W-:Y:S01]  /*2690*/  FMUL R25, R14, 5.9604644775390625e-08 ;  /* 0x338000000e197820 */ /* 0x002fe20000400000 */
[----:B------:R-:W-:-:S03]  /*26a0*/  SHF.L.W.U32.HI R14, R13, 0xd, R18 ;  /* 0x0000000d0d0e7819 */ /* 0x000fc60000010e12 */
[----:B------:R-:W-:-:S04]  /*26b0*/  FMUL R25, R25, 6.2831854820251464844 ;  /* 0x40c90fdb19197820 */ /* 0x000fc80000400000 */
[C---:B------:R-:W-:Y:S01]  /*26c0*/  FMUL R27, R25.reuse, 0.63661974668502807617 ;  /* 0x3f22f983191b7820 */ /* 0x040fe20000400000 */
[----:B------:R-:W-:-:S05]  /*26d0*/  FSETP.GE.AND P0, PT, |R25|, 105615, PT ;  /* 0x47ce47801900780b */ /* 0x000fca0003f06200 */
[----:B------:R-:W0:Y:S02]  /*26e0*/  F2I.NTZ R27, R27 ;  /* 0x0000001b001b7305 */ /* 0x000e240000203100 */
[----:B0-----:R-:W-:-:S05]  /*26f0*/  I2FP.F32.S32 R28, R27 ;  /* 0x0000001b001c7245 */ /* 0x001fca0000201400 */
[----:B------:R-:W-:-:S04]  /*2700*/  FFMA R13, R28, -1.5707962512969970703, R25 ;  /* 0xbfc90fda1c0d7823 */ /* 0x000fc80000000019 */
[----:B------:R-:W-:-:S04]  /*2710*/  FFMA R13, R28, -7.5497894158615963534e-08, R13 ;  /* 0xb3a221681c0d7823 */ /* 0x000fc8000000000d */
[----:B------:R-:W-:Y:S01]  /*2720*/  FFMA R26, R28, -5.3903029534742383927e-15, R13 ;  /* 0xa7c234c51c1a7823 */ /* 0x000fe2000000000d */
[----:B------:R-:W-:Y:S01]  /*2730*/  FMUL R13, R17, -2 ;  /* 0xc0000000110d7820 */ /* 0x000fe20000400000 */
[----:B------:R-:W-:Y:S06]  /*2740*/  @!P0 BRA `(.L_x_24) ;  /* 0x0000000400688947 */ /* 0x000fec0003800000 */
[----:B------:R-:W-:-:S13]  /*2750*/  FSETP.NEU.AND P0, PT, |R25|, +INF , PT ;  /* 0x7f8000001900780b */ /* 0x000fda0003f0d200 */
[----:B------:R-:W-:Y:S01]  /*2760*/  @!P0 FMUL R26, RZ, R25 ;  /* 0x00000019ff1a8220 */ /* 0x000fe20000400000 */
[----:B------:R-:W-:Y:S01]  /*2770*/  @!P0 IMAD.MOV.U32 R27, RZ, RZ, RZ ;  /* 0x000000ffff1b8224 */ /* 0x000fe200078e00ff */
[----:B------:R-:W-:Y:S06]  /*2780*/  @!P0 BRA `(.L_x_24) ;  /* 0x0000000400588947 */ /* 0x000fec0003800000 */
[----:B------:R-:W-:Y:S01]  /*2790*/  IMAD.SHL.U32 R26, R25, 0x100, RZ ;  /* 0x00000100191a7824 */ /* 0x000fe200078e00ff */
[----:B------:R-:W0:Y:S01]  /*27a0*/  LDCU.64 UR8, c[0x4][URZ] ;  /* 0x01000000ff0877ac */ /* 0x000e220008000a00 */
[----:B------:R-:W-:Y:S02]  /*27b0*/  IMAD.MOV.U32 R27, RZ, RZ, RZ ;  /* 0x000000ffff1b7224 */ /* 0x000fe400078e00ff */
[----:B------:R-:W-:Y:S01]  /*27c0*/  IMAD.MOV.U32 R28, RZ, RZ, RZ ;  /* 0x000000ffff1c7224 */ /* 0x000fe200078e00ff */
[----:B------:R-:W-:Y:S01]  /*27d0*/  LOP3.LUT R26, R26, 0x80000000, RZ, 0xfc, !PT ;  /* 0x800000001a1a7812 */ /* 0x000fe200078efcff */
[----:B------:R-:W-:Y:S01]  /*27e0*/  UMOV UR5, URZ ;  /* 0x000000ff00057c82 */ /* 0x000fe20008000000 */
[----:B------:R-:W-:-:S05]  /*27f0*/  UMOV UR4, URZ ;  /* 0x000000ff00047c82 */ /* 0x000fca0008000000 */
.L_x_25:
[----:B0-----:R-:W-:Y:S02]  /*2800*/  IMAD.U32 R17, RZ, RZ, UR9 ;  /* 0x00000009ff117e24 */ /* 0x001fe4000f8e00ff */
[----:B------:R-:W-:-:S05]  /*2810*/  IMAD.U32 R16, RZ, RZ, UR8 ;  /* 0x00000008ff107e24 */ /* 0x000fca000f8e00ff */
[----:B------:R-:W2:Y:S01]  /*2820*/  LDG.E.CONSTANT R17, desc[UR6][R16.64] ;  /* 0x0000000610117981 */ /* 0x000ea2000c1e9900 */
[----:B------:R-:W-:Y:S01]  /*2830*/  UIADD3 UR4, UPT, UPT, UR4, 0x1, URZ ;  /* 0x0000000104047890 */ /* 0x000fe2000fffe0ff */
[C---:B------:R-:W-:Y:S01]  /*2840*/  ISETP.EQ.AND P1, PT, R28.reuse, 0x4, PT ;  /* 0x000000041c00780c */ /* 0x040fe20003f22270 */
[----:B------:R-:W-:Y:S01]  /*2850*/  UIADD3 UR8, UP1, UPT, UR8, 0x4, URZ ;  /* 0x0000000408087890 */ /* 0x000fe2000ff3e0ff */
[C---:B------:R-:W-:Y:S01]  /*2860*/  ISETP.EQ.AND P2, PT, R28.reuse, 0x8, PT ;  /* 0x000000081c00780c */ /* 0x040fe20003f42270 */
[----:B------:R-:W-:Y:S01]  /*2870*/  UISETP.NE.AND UP0, UPT, UR4, 0x6, UPT ;  /* 0x000000060400788c */ /* 0x000fe2000bf05270 */
[C---:B------:R-:W-:Y:S01]  /*2880*/  ISETP.EQ.AND P3, PT, R28.reuse, 0xc, PT ;  /* 0x0000000c1c00780c */ /* 0x040fe20003f62270 */
[----:B------:R-:W-:Y:S01]  /*2890*/  UIADD3.X UR9, UPT, UPT, URZ, UR9, URZ, UP1, !UPT ;  /* 0x00000009ff097290 */ /* 0x000fe20008ffe4ff */
[C---:B------:R-:W-:Y:S02]  /*28a0*/  ISETP.EQ.AND P4, PT, R28.reuse, 0x10, PT ;  /* 0x000000101c00780c */ /* 0x040fe40003f82270 */
[----:B------:R-:W-:Y:S01]  /*28b0*/  ISETP.EQ.AND P5, PT, R28, 0x14, PT ;  /* 0x000000141c00780c */ /* 0x000fe20003fa2270 */
[----:B--2---:R-:W-:-:S03]  /*28c0*/  IMAD.WIDE.U32 R18, R17, R26, RZ ;  /* 0x0000001a11127225 */ /* 0x004fc600078e00ff */
[----:B------:R-:W-:-:S04]  /*28d0*/  IADD3 R18, P0, PT, R18, R27, RZ ;  /* 0x0000001b12127210 */ /* 0x000fc80007f1e0ff */
[----:B------:R-:W-:Y:S01]  /*28e0*/  IADD3.X R27, PT, PT, R19, UR5, RZ, P0, !PT ;  /* 0x00000005131b7c10 */ /* 0x000fe200087fe4ff */
[--C-:B------:R-:W-:Y:S01]  /*28f0*/  @P1 IMAD.MOV.U32 R21, RZ, RZ, R18.reuse ;  /* 0x000000ffff151224 */ /* 0x100fe200078e0012 */
[C---:B------:R-:W-:Y:S01]  /*2900*/  ISETP.EQ.AND P0, PT, R28.reuse, RZ, PT ;  /* 0x000000ff1c00720c */ /* 0x040fe20003f02270 */
[--C-:B------:R-:W-:Y:S02]  /*2910*/  @P2 IMAD.MOV.U32 R22, RZ, RZ, R18.reuse ;  /* 0x000000ffff162224 */ /* 0x100fe400078e0012 */
[--C-:B------:R-:W-:Y:S02]  /*2920*/  @P3 IMAD.MOV.U32 R23, RZ, RZ, R18.reuse ;  /* 0x000000ffff173224 */ /* 0x100fe400078e0012 */
[--C-:B------:R-:W-:Y:S02]  /*2930*/  @P4 IMAD.MOV.U32 R24, RZ, RZ, R18.reuse ;  /* 0x000000ffff184224 */ /* 0x100fe400078e0012 */
[----:B------:R-:W-:Y:S02]  /*2940*/  @P5 IMAD.MOV.U32 R12, RZ, RZ, R18 ;  /* 0x000000ffff0c5224 */ /* 0x000fe400078e0012 */
[----:B------:R-:W-:-:S04]  /*2950*/  VIADD R28, R28, 0x4 ;  /* 0x000000041c1c7836 */ /* 0x000fc80000000000 */
[----:B------:R-:W-:Y:S01]  /*2960*/  @P0 IMAD.MOV.U32 R20, RZ, RZ, R18 ;  /* 0x000000ffff140224 */ /* 0x000fe200078e0012 */
[----:B------:R-:W-:Y:S06]  /*2970*/  BRA.U UP0, `(.L_x_25) ;  /* 0xfffffffd00a07547 */ /* 0x000fec000b83ffff */
[----:B------:R-:W-:Y:S01]  /*2980*/  SHF.R.U32.HI R25, RZ, 0x17, R25 ;  /* 0x00000017ff197819 */ /* 0x000fe20000011619 */
[----:B------:R-:W-:Y:S03]  /*2990*/  BSSY.RECONVERGENT B1, `(.L_x_26) ;  /* 0x0000027000017945 */ /* 0x000fe60003800200 */
[C---:B------:R-:W-:Y:S01]  /*29a0*/  LOP3.LUT P6, R26, R25.reuse, 0x1f, RZ, 0xc0, !PT ;  /* 0x0000001f191a7812 */ /* 0x040fe200078cc0ff */
[----:B------:R-:W-:-:S05]  /*29b0*/  VIADD R16, R25, 0xffffff80 ;  /* 0xffffff8019107836 */ /* 0x000fca0000000000 */
[----:B------:R-:W-:-:S05]  /*29c0*/  SHF.R.U32.HI R16, RZ, 0x5, R16 ;  /* 0x00000005ff107819 */ /* 0x000fca0000011610 */
[----:B------:R-:W-:-:S05]  /*29d0*/  IMAD.U32 R18, R16, -0x4, RZ ;  /* 0xfffffffc10127824 */ /* 0x000fca00078e00ff */
[C---:B------:R-:W-:Y:S02]  /*29e0*/  ISETP.EQ.AND P3, PT, R18.reuse, -0x18, PT ;  /* 0xffffffe81200780c */ /* 0x040fe40003f62270 */
[C---:B------:R-:W-:Y:S02]  /*29f0*/  ISETP.EQ.AND P4, PT, R18.reuse, -0x14, PT ;  /* 0xffffffec1200780c */ /* 0x040fe40003f82270 */
[C---:B------:R-:W-:Y:S02]  /*2a00*/  ISETP.EQ.AND P2, PT, R18.reuse, -0x10, PT ;  /* 0xfffffff01200780c */ /* 0x040fe40003f42270 */
[C---:B------:R-:W-:Y:S02]  /*2a10*/  ISETP.EQ.AND P1, PT, R18.reuse, -0xc, PT ;  /* 0xfffffff41200780c */ /* 0x040fe40003f22270 */
[C---:B------:R-:W-:Y:S02]  /*2a20*/  ISETP.EQ.AND P0, PT, R18.reuse, -0x8, PT ;  /* 0xfffffff81200780c */ /* 0x040fe40003f02270 */
[----:B------:R-:W-:-:S03]  /*2a30*/  ISETP.EQ.AND P5, PT, R18, RZ, PT ;  /* 0x000000ff1200720c */ /* 0x000fc60003fa2270 */
[--C-:B------:R-:W-:Y:S01]  /*2a40*/  @P3 IMAD.MOV.U32 R16, RZ, RZ, R20.reuse ;  /* 0x000000ffff103224 */ /* 0x100fe200078e0014 */
[C---:B------:R-:W-:Y:S01]  /*2a50*/  ISETP.EQ.AND P3, PT, R18.reuse, -0x4, PT ;  /* 0xfffffffc1200780c */ /* 0x040fe20003f62270 */
[----:B------:R-:W-:Y:S02]  /*2a60*/  @P4 IMAD.MOV.U32 R17, RZ, RZ, R20 ;  /* 0x000000ffff114224 */ /* 0x000fe400078e0014 */
[----:B------:R-:W-:Y:S01]  /*2a70*/  @P4 IMAD.MOV.U32 R16, RZ, RZ, R21 ;  /* 0x000000ffff104224 */ /* 0x000fe200078e0015 */
[----:B------:R-:W-:Y:S01]  /*2a80*/  ISETP.EQ.AND P4, PT, R18, 0x4, PT ;  /* 0x000000041200780c */ /* 0x000fe20003f82270 */
[----:B------:R-:W-:Y:S02]  /*2a90*/  @P2 IMAD.MOV.U32 R16, RZ, RZ, R22 ;  /* 0x000000ffff102224 */ /* 0x000fe400078e0016 */
[----:B------:R-:W-:Y:S02]  /*2aa0*/  @P1 IMAD.MOV.U32 R16, RZ, RZ, R23 ;  /* 0x000000ffff101224 */ /* 0x000fe400078e0017 */
[----:B------:R-:W-:-:S02]  /*2ab0*/  @P0 IMAD.MOV.U32 R16, RZ, RZ, R24 ;  /* 0x000000ffff100224 */ /* 0x000fc400078e0018 */
[----:B------:R-:W-:Y:S02]  /*2ac0*/  @P2 IMAD.MOV.U32 R17, RZ, RZ, R21 ;  /* 0x000000ffff112224 */ /* 0x000fe400078e0015 */
[----:B------:R-:W-:Y:S02]  /*2ad0*/  @P3 IMAD.MOV.U32 R16, RZ, RZ, R12 ;  /* 0x000000ffff103224 */ /* 0x000fe400078e000c */
[----:B------:R-:W-:Y:S02]  /*2ae0*/  @P1 IMAD.MOV.U32 R17, RZ, RZ, R22 ;  /* 0x000000ffff111224 */ /* 0x000fe400078e0016 */
[----:B------:R-:W-:Y:S02]  /*2af0*/  @P5 IMAD.MOV.U32 R16, RZ, RZ, R27 ;  /* 0x000000ffff105224 */ /* 0x000fe400078e001b */
[----:B------:R-:W-:Y:S02]  /*2b00*/  @P0 IMAD.MOV.U32 R17, RZ, RZ, R23 ;  /* 0x000000ffff110224 */ /* 0x000fe400078e0017 */
[----:B------:R-:W-:-:S02]  /*2b10*/  @P3 IMAD.MOV.U32 R17, RZ, RZ, R24 ;  /* 0x000000ffff113224 */ /* 0x000fc400078e0018 */
[----:B------:R-:W-:Y:S02]  /*2b20*/  @P5 IMAD.MOV.U32 R17, RZ, RZ, R12 ;  /* 0x000000ffff115224 */ /* 0x000fe400078e000c */
[----:B------:R-:W-:Y:S02]  /*2b30*/  @P4 IMAD.MOV.U32 R17, RZ, RZ, R27 ;  /* 0x000000ffff114224 */ /* 0x000fe400078e001b */
[----:B------:R-:W-:Y:S01]  /*2b40*/  IMAD.MOV.U32 R25, RZ, RZ, R16 ;  /* 0x000000ffff197224 */ /* 0x000fe200078e0010 */
[----:B------:R-:W-:Y:S06]  /*2b50*/  @!P6 BRA `(.L_x_27) ;  /* 0x000000000028e947 */ /* 0x000fec0003800000 */
[----:B------:R-:W-:Y:S01]  /*2b60*/  @P2 IMAD.MOV.U32 R16, RZ, RZ, R20 ;  /* 0x000000ffff102224 */ /* 0x000fe200078e0014 */
[----:B------:R-:W-:Y:S01]  /*2b70*/  SHF.L.W.U32.HI R25, R17, R26, R25 ;  /* 0x0000001a11197219 */ /* 0x000fe20000010e19 */
[----:B------:R-:W-:Y:S02]  /*2b80*/  @P1 IMAD.MOV.U32 R16, RZ, RZ, R21 ;  /* 0x000000ffff101224 */ /* 0x000fe400078e0015 */
[----:B------:R-:W-:Y:S01]  /*2b90*/  @P0 IMAD.MOV.U32 R16, RZ, RZ, R22 ;  /* 0x000000ffff100224 */ /* 0x000fe200078e0016 */
[----:B------:R-:W-:Y:S01]  /*2ba0*/  ISETP.EQ.AND P0, PT, R18, 0x8, PT ;  /* 0x000000081200780c */ /* 0x000fe20003f02270 */
[----:B------:R-:W-:Y:S02]  /*2bb0*/  @P3 IMAD.MOV.U32 R16, RZ, RZ, R23 ;  /* 0x000000ffff103224 */ /* 0x000fe400078e0017 */
[----:B------:R-:W-:Y:S02]  /*2bc0*/  @P5 IMAD.MOV.U32 R16, RZ, RZ, R24 ;  /* 0x000000ffff105224 */ /* 0x000fe400078e0018 */
[----:B------:R-:W-:-:S08]  /*2bd0*/  @P4 IMAD.MOV.U32 R16, RZ, RZ, R12 ;  /* 0x000000ffff104224 */ /* 0x000fd000078e000c */
[----:B------:R-:W-:-:S05]  /*2be0*/  @P0 IMAD.MOV.U32 R16, RZ, RZ, R27 ;  /* 0x000000ffff100224 */ /* 0x000fca00078e001b */
[----:B------:R-:W-:-:S07]  /*2bf0*/  SHF.L.W.U32.HI R17, R16, R26, R17 ;  /* 0x0000001a10117219 */ /* 0x000fce0000010e11 */
.L_x_27:
[----:B------:R-:W-:Y:S05]  /*2c00*/  BSYNC.RECONVERGENT B1 ;  /* 0x0000000000017941 */ /* 0x000fea0003800200 */
.L_x_26:
[C---:B------:R-:W-:Y:S01]  /*2c10*/  SHF.L.W.U32.HI R27, R17.reuse, 0x2, R25 ;  /* 0x00000002111b7819 */ /* 0x040fe20000010e19 */
[----:B------:R-:W-:Y:S01]  /*2c20*/  IMAD.SHL.U32 R17, R17, 0x4, RZ ;  /* 0x0000000411117824 */ /* 0x000fe200078e00ff */
[----:B------:R-:W-:Y:S01]  /*2c30*/  UMOV UR4, 0x54442d19 ;  /* 0x54442d1900047882 */ /* 0x000fe20000000000 */
[----:B------:R-:W-:Y:S01]  /*2c40*/  UMOV UR5, 0x3bf921fb ;  /* 0x3bf921fb00057882 */ /* 0x000fe20000000000 */
[----:B------:R-:W-:Y:S02]  /*2c50*/  SHF.R.S32.HI R18, RZ, 0x1f, R27 ;  /* 0x0000001fff127819 */ /* 0x000fe4000001141b */
[----:B------:R-:W-:Y:S02]  /*2c60*/  SHF.R.U32.HI R26, RZ, 0x1e, R25 ;  /* 0x0000001eff1a7819 */ /* 0x000fe40000011619 */
[C---:B------:R-:W-:Y:S02]  /*2c70*/  LOP3.LUT R16, R18.reuse, R17, RZ, 0x3c, !PT ;  /* 0x0000001112107212 */ /* 0x040fe400078e3cff */
[----:B------:R-:W-:-:S02]  /*2c80*/  LOP3.LUT R17, R18, R27, RZ, 0x3c, !PT ;  /* 0x0000001b12117212 */ /* 0x000fc400078e3cff */
[C---:B------:R-:W-:Y:S02]  /*2c90*/  ISETP.GE.AND P0, PT, R27.reuse, RZ, PT ;  /* 0x000000ff1b00720c */ /* 0x040fe40003f06270 */
[----:B------:R-:W-:Y:S02]  /*2ca0*/  LEA.HI R27, R27, R26, RZ, 0x1 ;  /* 0x0000001a1b1b7211 */ /* 0x000fe400078f08ff */
[----:B------:R-:W0:Y:S02]  /*2cb0*/  I2F.F64.S64 R16, R16 ;  /* 0x0000001000107312 */ /* 0x000e240000301c00 */
[----:B0-----:R-:W-:-:S10]  /*2cc0*/  DMUL R18, R16, UR4 ;  /* 0x0000000410127c28 */ /* 0x001fd40008000000 */
[----:B------:R-:W0:Y:S02]  /*2cd0*/  F2F.F32.F64 R18, R18 ;  /* 0x0000001200127310 */ /* 0x000e240000301000 */
[----:B0-----:R-:W-:-:S07]  /*2ce0*/  FSEL R26, -R18, R18, !P0 ;  /* 0x00000012121a7208 */ /* 0x001fce0004000100 */
.L_x_24:
[----:B------:R-:W-:Y:S05]  /*2cf0*/  BSYNC.RECONVERGENT B0 ;  /* 0x0000000000007941 */ /* 0x000fea0003800200 */
.L_x_23:
[----:B------:R-:W-:Y:S01]  /*2d00*/  LOP3.LUT R18, R27, 0x1, RZ, 0xc0, !PT ;  /* 0x000000011b127812 */ /* 0x000fe200078ec0ff */
[----:B------:R-:W-:Y:S02]  /*2d10*/  IMAD.MOV.U32 R16, RZ, RZ, 0x37cbac00 ;  /* 0x37cbac00ff107424 */ /* 0x000fe400078e00ff */
[----:B------:R-:W-:Y:S01]  /*2d20*/  FMUL R17, R26, R26 ;  /* 0x0000001a1a117220 */ /* 0x000fe20000400000 */
[----:B------:R-:W-:Y:S01]  /*2d30*/  IMAD.MOV.U32 R28, RZ, RZ, 0x3e2aaaa8 ;  /* 0x3e2aaaa8ff1c7424 */ /* 0x000fe200078e00ff */
[----:B------:R-:W-:Y:S01]  /*2d40*/  ISETP.NE.U32.AND P0, PT, R18, 0x1, PT ;  /* 0x000000011200780c */ /* 0x000fe20003f05070 */
[----:B------:R-:W-:Y:S02]  /*2d50*/  IMAD.MOV.U32 R18, RZ, RZ, 0x3c0885e4 ;  /* 0x3c0885e4ff127424 */ /* 0x000fe400078e00ff */
[----:B------:R-:W-:Y:S01]  /*2d60*/  FFMA R16, R17, R16, -0.0013887860113754868507 ;  /* 0xbab607ed11107423 */ /* 0x000fe20000000010 */
[----:B------:R-:W-:Y:S01]  /*2d70*/  VIADD R19, R13, 0xf3000000 ;  /* 0xf30000000d137836 */ /* 0x000fe20000000000 */
[----:B------:R-:W-:Y:S01]  /*2d80*/  FSEL R28, -R28, -0.4999999701976776123, !P0 ;  /* 0xbeffffff1c1c7808 */ /* 0x000fe20004000100 */
[----:B------:R-:W-:Y:S01]  /*2d90*/  VIADD R27, R27, 0x1 ;  /* 0x000000011b1b7836 */ /* 0x000fe20000000000 */
[----:B------:R-:W-:Y:S01]  /*2da0*/  FSEL R18, R18, 0.041666727513074874878, !P0 ;  /* 0x3d2aaabb12127808 */ /* 0x000fe20004000000 */
[----:B------:R-:W-:Y:S01]  /*2db0*/  BSSY.RECONVERGENT B0, `(.L_x_28) ;  /* 0x0000014000007945 */ /* 0x000fe20003800200 */
[----:B------:R-:W-:-:S02]  /*2dc0*/  FSEL R16, R16, -0.00019574658654164522886, P0 ;  /* 0xb94d415310107808 */ /* 0x000fc40000000000 */
[----:B------:R-:W-:-:S03]  /*2dd0*/  LOP3.LUT P1, RZ, R27, 0x2, RZ, 0xc0, !PT ;  /* 0x000000021bff7812 */ /* 0x000fc6000782c0ff */
[----:B------:R-:W-:Y:S01]  /*2de0*/  FFMA R18, R17, R16, R18 ;  /* 0x0000001011127223 */ /* 0x000fe20000000012 */
[----:B------:R-:W-:Y:S02]  /*2df0*/  FSEL R16, R26, 1, !P0 ;  /* 0x3f8000001a107808 */ /* 0x000fe40004000000 */
[----:B------:R-:W-:Y:S01]  /*2e00*/  ISETP.GT.U32.AND P0, PT, R19, 0x727fffff, PT ;  /* 0x727fffff1300780c */ /* 0x000fe20003f04070 */
[----:B------:R0:W1:Y:S01]  /*2e10*/  MUFU.RSQ R26, R13 ;  /* 0x0000000d001a7308 */ /* 0x0000620000001400 */
[C---:B------:R-:W-:Y:S01]  /*2e20*/  FFMA R18, R17.reuse, R18, R28 ;  /* 0x0000001211127223 */ /* 0x040fe2000000001c */
[----:B------:R-:W-:-:S04]  /*2e30*/  FFMA R17, R17, R16, RZ ;  /* 0x0000001011117223 */ /* 0x000fc800000000ff */
[----:B------:R-:W-:-:S04]  /*2e40*/  FFMA R18, R17, R18, R16 ;  /* 0x0000001211127223 */ /* 0x000fc80000000010 */
[----:B------:R-:W-:Y:S02]  /*2e50*/  @P1 FADD R18, RZ, -R18 ;  /* 0x80000012ff121221 */ /* 0x000fe40000000000 */
[----:B0-----:R-:W-:Y:S05]  /*2e60*/  @!P0 BRA `(.L_x_29) ;  /* 0x0000000000108947 */ /* 0x001fea0003800000 */
[----:B------:R-:W-:-:S07]  /*2e70*/  MOV R16, 0x2e90 ;  /* 0x00002e9000107802 */ /* 0x000fce0000000f00 */
[----:B-1----:R-:W-:Y:S05]  /*2e80*/  CALL.REL.NOINC `($__internal_1_$__cuda_sm20_sqrt_rn_f32_slowpath) ;  /* 0x00000004001c7944 */ /* 0x002fea0003c00000 */
[----:B------:R-:W-:Y:S01]  /*2e90*/  IMAD.MOV.U32 R13, RZ, RZ, R19 ;  /* 0x000000ffff0d7224 */ /* 0x000fe200078e0013 */
[----:B------:R-:W-:Y:S06]  /*2ea0*/  BRA `(.L_x_30) ;  /* 0x0000000000107947 */ /* 0x000fec0003800000 */
.L_x_29:
[----:B-1----:R-:W-:Y:S01]  /*2eb0*/  FMUL.FTZ R16, R13, R26 ;  /* 0x0000001a0d107220 */ /* 0x002fe20000410000 */
[----:B------:R-:W-:-:S03]  /*2ec0*/  FMUL.FTZ R17, R26, 0.5 ;  /* 0x3f0000001a117820 */ /* 0x000fc60000410000 */
[----:B------:R-:W-:-:S04]  /*2ed0*/  FFMA R13, -R16, R16, R13 ;  /* 0x00000010100d7223 */ /* 0x000fc8000000010d */
[----:B------:R-:W-:-:S07]  /*2ee0*/  FFMA R13, R13, R17, R16 ;  /* 0x000000110d0d7223 */ /* 0x000fce0000000010 */
.L_x_30:
[----:B------:R-:W-:Y:S05]  /*2ef0*/  BSYNC.RECONVERGENT B0 ;  /* 0x0000000000007941 */ /* 0x000fea0003800200 */
.L_x_28:
[----:B------:R-:W0:Y:S01]  /*2f00*/  LDCU.64 UR4, c[0x0][0x380] ;  /* 0x00007000ff0477ac */ /* 0x000e220008000a00 */
[----:B------:R-:W-:Y:S01]  /*2f10*/  FMUL R18, R18, R13 ;  /* 0x0000000d12127220 */ /* 0x000fe20000400000 */
[----:B------:R-:W1:Y:S03]  /*2f20*/  LDCU.64 UR8, c[0x0][0x398] ;  /* 0x00007300ff0877ac */ /* 0x000e660008000a00 */
[----:B------:R-:W-:Y:S01]  /*2f30*/  FFMA.SAT R13, R18, R10, R11 ;  /* 0x0000000a120d7223 */ /* 0x000fe2000000200b */
[----:B0-----:R-:W-:-:S04]  /*2f40*/  LEA R16, P0, R3, UR4, 0x2 ;  /* 0x0000000403107c11 */ /* 0x001fc8000f8010ff */
[----:B------:R-:W-:Y:S02]  /*2f50*/  LEA.HI.X R17, R3, UR5, R2, 0x2, P0 ;  /* 0x0000000503117c11 */ /* 0x000fe400080f1402 */
[----:B------:R-:W-:-:S03]  /*2f60*/  IADD3 R3, P0, PT, R0, R3, RZ ;  /* 0x0000000300037210 */ /* 0x000fc60007f1e0ff */
[----:B------:R0:W-:Y:S02]  /*2f70*/  STG.E desc[UR6][R16.64], R13 ;  /* 0x0000000d10007986 */ /* 0x0001e4000c101906 */
[----:B------:R-:W-:Y:S01]  /*2f80*/  IMAD.X R2, RZ, RZ, R2, P0 ;  /* 0x000000ffff027224 */ /* 0x000fe200000e0602 */
[----:B-1----:R-:W-:-:S04]  /*2f90*/  ISETP.GE.U32.AND P0, PT, R3, UR8, PT ;  /* 0x0000000803007c0c */ /* 0x002fc8000bf06070 */
[----:B------:R-:W-:-:S13]  /*2fa0*/  ISETP.GE.U32.AND.EX P0, PT, R2, UR9, PT, P0 ;  /* 0x0000000902007c0c */ /* 0x000fda000bf06100 */
[----:B0-----:R-:W-:Y:S05]  /*2fb0*/  @!P0 BRA `(.L_x_22) ;  /* 0xfffffff000988947 */ /* 0x001fea000383ffff */
[----:B------:R-:W-:Y:S05]  /*2fc0*/  EXIT ;  /* 0x000000000000794d */ /* 0x000fea0003800000 */
        .weak           $__internal_0_$__cuda_sm20_rcp_rn_f32_slowpath
        .type           $__internal_0_$__cuda_sm20_rcp_rn_f32_slowpath,@function
        .size           $__internal_0_$__cuda_sm20_rcp_rn_f32_slowpath,($__internal_1_$__cuda_sm20_sqrt_rn_f32_slowpath - $__internal_0_$__cuda_sm20_rcp_rn_f32_slowpath)
$__internal_0_$__cuda_sm20_rcp_rn_f32_slowpath:
[----:B------:R-:W-:-:S05]  /*2fd0*/  IMAD.SHL.U32 R11, R10, 0x2, RZ ;  /* 0x000000020a0b7824 */ /* 0x000fca00078e00ff */
[----:B------:R-:W-:-:S04]  /*2fe0*/  SHF.R.U32.HI R11, RZ, 0x18, R11 ;  /* 0x00000018ff0b7819 */ /* 0x000fc8000001160b */
[----:B------:R-:W-:-:S13]  /*2ff0*/  ISETP.NE.U32.AND P1, PT, R11, RZ, PT ;  /* 0x000000ff0b00720c */ /* 0x000fda0003f25070 */
[----:B------:R-:W-:Y:S05]  /*3000*/  @P1 BRA `(.L_x_31) ;  /* 0x00000000002c1947 */ /* 0x000fea0003800000 */
[----:B------:R-:W-:-:S05]  /*3010*/  IMAD.SHL.U32 R11, R10, 0x2, RZ ;  /* 0x000000020a0b7824 */ /* 0x000fca00078e00ff */
[----:B------:R-:W-:-:S13]  /*3020*/  ISETP.NE.AND P1, PT, R11, RZ, PT ;  /* 0x000000ff0b00720c */ /* 0x000fda0003f25270 */
[----:B------:R2:W3:Y:S01]  /*3030*/  @!P1 MUFU.RCP R11, R10 ;  /* 0x0000000a000b9308 */ /* 0x0004e20000001000 */
[----:B------:R-:W-:Y:S05]  /*3040*/  @!P1 BRA `(.L_x_32) ;  /* 0x0000000000a49947 */ /* 0x000fea0003800000 */
[----:B------:R-:W-:-:S04]  /*3050*/  FFMA R13, R10, 1.84467440737095516160e+19, RZ ;  /* 0x5f8000000a0d7823 */ /* 0x000fc800000000ff */
[----:B--2---:R-:W3:Y:S02]  /*3060*/  MUFU.RCP R10, R13 ;  /* 0x0000000d000a7308 */ /* 0x004ee40000001000 */
[----:B---3--:R-:W-:-:S04]  /*3070*/  FFMA R11, R13, R10, -1 ;  /* 0xbf8000000d0b7423 */ /* 0x008fc8000000000a */
[----:B------:R-:W-:-:S04]  /*3080*/  FADD.FTZ R11, -R11, -RZ ;  /* 0x800000ff0b0b7221 */ /* 0x000fc80000010100 */
[----:B------:R-:W-:-:S04]  /*3090*/  FFMA R10, R10, R11, R10 ;  /* 0x0000000b0a0a7223 */ /* 0x000fc8000000000a */
[----:B------:R-:W-:Y:S01]  /*30a0*/  FFMA R11, R10, 1.84467440737095516160e+19, RZ ;  /* 0x5f8000000a0b7823 */ /* 0x000fe200000000ff */
[----:B------:R-:W-:Y:S06]  /*30b0*/  BRA `(.L_x_32) ;  /* 0x0000000000887947 */ /* 0x000fec0003800000 */
.L_x_31:
[----:B------:R-:W-:-:S05]  /*30c0*/  VIADD R13, R11, 0xffffff03 ;  /* 0xffffff030b0d7836 */ /* 0x000fca0000000000 */
[----:B------:R-:W-:-:S13]  /*30d0*/  ISETP.GT.U32.AND P1, PT, R13, 0x1, PT ;  /* 0x000000010d00780c */ /* 0x000fda0003f24070 */
[----:B------:R-:W-:Y:S05]  /*30e0*/  @P1 BRA `(.L_x_33) ;  /* 0x0000000000781947 */ /* 0x000fea0003800000 */
[----:B------:R-:W-:Y:S01]  /*30f0*/  LOP3.LUT R17, R10, 0x7fffff, RZ, 0xc0, !PT ;  /* 0x007fffff0a117812 */ /* 0x000fe200078ec0ff */
[----:B------:R-:W-:Y:S02]  /*3100*/  IMAD.MOV.U32 R22, RZ, RZ, 0x3 ;  /* 0x00000003ff167424 */ /* 0x000fe400078e00ff */
[----:B------:R-:W-:Y:S01]  /*3110*/  VIADD R11, R11, 0xffffff04 ;  /* 0xffffff040b0b7836 */ /* 0x000fe20000000000 */
[----:B------:R-:W-:Y:S02]  /*3120*/  LOP3.LUT R17, R17, 0x3f800000, RZ, 0xfc, !PT ;  /* 0x3f80000011117812 */ /* 0x000fe400078efcff */
[----:B------:R-:W-:Y:S02]  /*3130*/  SHF.L.U32 R21, R22, R13, RZ ;  /* 0x0000000d16157219 */ /* 0x000fe400000006ff */
[----:B------:R-:W0:Y:S02]  /*3140*/  MUFU.RCP R18, R17 ;  /* 0x0000001100127308 */ /* 0x000e240000001000 */
[----:B0-----:R-:W-:-:S04]  /*3150*/  FFMA R19, R17, R18, -1 ;  /* 0xbf80000011137423 */ /* 0x001fc80000000012 */
[----:B------:R-:W-:-:S04]  /*3160*/  FADD.FTZ R19, -R19, -RZ ;  /* 0x800000ff13137221 */ /* 0x000fc80000010100 */
[CCC-:B------:R-:W-:Y:S01]  /*3170*/  FFMA.RM R20, R18.reuse, R19.reuse, R18.reuse ;  /* 0x0000001312147223 */ /* 0x1c0fe20000004012 */
[----:B------:R-:W-:-:S04]  /*3180*/  FFMA.RP R19, R18, R19, R18 ;  /* 0x0000001312137223 */ /* 0x000fc80000008012 */
[C---:B------:R-:W-:Y:S02]  /*3190*/  LOP3.LUT R18, R20.reuse, 0x7fffff, RZ, 0xc0, !PT ;  /* 0x007fffff14127812 */ /* 0x040fe400078ec0ff */
[----:B------:R-:W-:Y:S02]  /*31a0*/  FSETP.NEU.FTZ.AND P1, PT, R20, R19, PT ;  /* 0x000000131400720b */ /* 0x000fe40003f3d000 */
[----:B------:R-:W-:Y:S02]  /*31b0*/  LOP3.LUT R18, R18, 0x800000, RZ, 0xfc, !PT ;  /* 0x0080000012127812 */ /* 0x000fe400078efcff */
[----:B------:R-:W-:Y:S02]  /*31c0*/  SEL R19, RZ, 0xffffffff, !P1 ;  /* 0xffffffffff137807 */ /* 0x000fe40004800000 */
[----:B------:R-:W-:Y:S02]  /*31d0*/  LOP3.LUT R20, R21, R18, RZ, 0xc0, !PT ;  /* 0x0000001215147212 */ /* 0x000fe400078ec0ff */
[----:B------:R-:W-:Y:S01]  /*31e0*/  SHF.R.U32.HI R11, RZ, R11, R18 ;  /* 0x0000000bff0b7219 */ /* 0x000fe20000011612 */
[----:B------:R-:W-:Y:S01]  /*31f0*/  IMAD.MOV R19, RZ, RZ, -R19 ;  /* 0x000000ffff137224 */ /* 0x000fe200078e0a13 */
[----:B------:R-:W-:-:S04]  /*3200*/  SHF.R.U32.HI R20, RZ, R13, R20 ;  /* 0x0000000dff147219 */ /* 0x000fc80000011614 */
[----:B------:R-:W-:Y:S02]  /*3210*/  LOP3.LUT P2, RZ, R19, R13, R18, 0xf8, !PT ;  /* 0x0000000d13ff7212 */ /* 0x000fe4000784f812 */
[C---:B------:R-:W-:Y:S02]  /*3220*/  LOP3.LUT P1, RZ, R20.reuse, 0x1, RZ, 0xc0, !PT ;  /* 0x0000000114ff7812 */ /* 0x040fe4000782c0ff */
[----:B------:R-:W-:-:S04]  /*3230*/  LOP3.LUT P3, RZ, R20, 0x2, RZ, 0xc0, !PT ;  /* 0x0000000214ff7812 */ /* 0x000fc8000786c0ff */
[----:B------:R-:W-:Y:S02]  /*3240*/  PLOP3.LUT P1, PT, P1, P2, P3, 0xe0, 0x0 ;  /* 0x000000000000781c */ /* 0x000fe40000f25c30 */
[----:B------:R-:W-:Y:S02]  /*3250*/  LOP3.LUT P2, RZ, R10, 0x7fffff, RZ, 0xc0, !PT ;  /* 0x007fffff0aff7812 */ /* 0x000fe4000784c0ff */
[----:B------:R-:W-:-:S05]  /*3260*/  SEL R13, RZ, 0x1, !P1 ;  /* 0x00000001ff0d7807 */ /* 0x000fca0004800000 */
[----:B------:R-:W-:-:S05]  /*3270*/  IMAD.MOV R13, RZ, RZ, -R13 ;  /* 0x000000ffff0d7224 */ /* 0x000fca00078e0a0d */
[----:B------:R-:W-:-:S13]  /*3280*/  ISETP.GE.AND P1, PT, R13, RZ, PT ;  /* 0x000000ff0d00720c */ /* 0x000fda0003f26270 */
[----:B------:R-:W-:-:S04]  /*3290*/  @!P1 VIADD R11, R11, 0x1 ;  /* 0x000000010b0b9836 */ /* 0x000fc80000000000 */
[----:B------:R-:W-:-:S05]  /*32a0*/  @!P2 IMAD.SHL.U32 R11, R11, 0x2, RZ ;  /* 0x000000020b0ba824 */ /* 0x000fca00078e00ff */
[----:B------:R-:W-:Y:S01]  /*32b0*/  LOP3.LUT R11, R11, 0x80000000, R10, 0xf8, !PT ;  /* 0x800000000b0b7812 */ /* 0x000fe200078ef80a */
[----:B------:R-:W-:Y:S06]  /*32c0*/  BRA `(.L_x_32) ;  /* 0x0000000000047947 */ /* 0x000fec0003800000 */
.L_x_33:
[----:B------:R0:W1:Y:S02]  /*32d0*/  MUFU.RCP R11, R10 ;  /* 0x0000000a000b7308 */ /* 0x0000640000001000 */
.L_x_32:
[----:B------:R-:W-:-:S04]  /*32e0*/  IMAD.MOV.U32 R13, RZ, RZ, 0x0 ;  /* 0x00000000ff0d7424 */ /* 0x000fc800078e00ff */
[----:B0123--:R-:W-:Y:S05]  /*32f0*/  RET.REL.NODEC R12 `(beta_float_kernel) ;  /* 0xffffffcc0c407950 */ /* 0x00ffea0003c3ffff */
        .weak           $__internal_1_$__cuda_sm20_sqrt_rn_f32_slowpath
        .type           $__internal_1_$__cuda_sm20_sqrt_rn_f32_slowpath,@function
        .size           $__internal_1_$__cuda_sm20_sqrt_rn_f32_slowpath,($__internal_2_$__cuda_sm3x_div_rn_noftz_f32_slowpath - $__internal_1_$__cuda_sm20_sqrt_rn_f32_slowpath)
$__internal_1_$__cuda_sm20_sqrt_rn_f32_slowpath:
[----:B------:R-:W-:-:S13]  /*3300*/  LOP3.LUT P0, RZ, R13, 0x7fffffff, RZ, 0xc0, !PT ;  /* 0x7fffffff0dff7812 */ /* 0x000fda000780c0ff */
[----:B------:R-:W-:Y:S01]  /*3310*/  @!P0 IMAD.MOV.U32 R19, RZ, RZ, R13 ;  /* 0x000000ffff138224 */ /* 0x000fe200078e000d */
[----:B------:R-:W-:Y:S06]  /*3320*/  @!P0 BRA `(.L_x_34) ;  /* 0x0000000000408947 */ /* 0x000fec0003800000 */
[----:B------:R-:W-:-:S13]  /*3330*/  FSETP.GEU.FTZ.AND P0, PT, R13, RZ, PT ;  /* 0x000000ff0d00720b */ /* 0x000fda0003f1e000 */
[----:B------:R-:W-:Y:S01]  /*3340*/  @!P0 IMAD.MOV.U32 R19, RZ, RZ, 0x7fffffff ;  /* 0x7fffffffff138424 */ /* 0x000fe200078e00ff */
[----:B------:R-:W-:Y:S06]  /*3350*/  @!P0 BRA `(.L_x_34) ;  /* 0x0000000000348947 */ /* 0x000fec0003800000 */
[----:B------:R-:W-:-:S13]  /*3360*/  FSETP.GTU.FTZ.AND P0, PT, |R13|, +INF , PT ;  /* 0x7f8000000d00780b */ /* 0x000fda0003f1c200 */
[----:B------:R-:W-:Y:S01]  /*3370*/  @P0 FADD.FTZ R19, R13, 1 ;  /* 0x3f8000000d130421 */ /* 0x000fe20000010000 */
[----:B------:R-:W-:Y:S06]  /*3380*/  @P0 BRA `(.L_x_34) ;  /* 0x0000000000280947 */ /* 0x000fec0003800000 */
[----:B------:R-:W-:-:S13]  /*3390*/  FSETP.NEU.FTZ.AND P0, PT, |R13|, +INF , PT ;  /* 0x7f8000000d00780b */ /* 0x000fda0003f1d200 */
[----:B------:R-:W-:-:S04]  /*33a0*/  @P0 FFMA R26, R13, 1.84467440737095516160e+19, RZ ;  /* 0x5f8000000d1a0823 */ /* 0x000fc800000000ff */
[----:B------:R-:W0:Y:S02]  /*33b0*/  @P0 MUFU.RSQ R19, R26 ;  /* 0x0000001a00130308 */ /* 0x000e240000001400 */
[----:B0-----:R-:W-:-:S04]  /*33c0*/  @P0 FMUL.FTZ R17, R26, R19 ;  /* 0x000000131a110220 */ /* 0x001fc80000410000 */
[----:B------:R-:W-:-:S04]  /*33d0*/  @P0 FADD.FTZ R25, -R17, -RZ ;  /* 0x800000ff11190221 */ /* 0x000fc80000010100 */
[----:B------:R-:W-:Y:S01]  /*33e0*/  @P0 FFMA R28, R17, R25, R26 ;  /* 0x00000019111c0223 */ /* 0x000fe2000000001a */
[----:B------:R-:W-:Y:S01]  /*33f0*/  @P0 FMUL.FTZ R25, R19, 0.5 ;  /* 0x3f00000013190820 */ /* 0x000fe20000410000 */
[----:B------:R-:W-:-:S03]  /*3400*/  @!P0 IMAD.MOV.U32 R19, RZ, RZ, R13 ;  /* 0x000000ffff138224 */ /* 0x000fc600078e000d */
[----:B------:R-:W-:-:S04]  /*3410*/  @P0 FFMA R25, R28, R25, R17 ;  /* 0x000000191c190223 */ /* 0x000fc80000000011 */
[----:B------:R-:W-:-:S07]  /*3420*/  @P0 FMUL.FTZ R19, R25, 2.3283064365386962891e-10 ;  /* 0x2f80000019130820 */ /* 0x000fce0000410000 */
.L_x_34:
[----:B------:R-:W-:-:S04]  /*3430*/  IMAD.MOV.U32 R17, RZ, RZ, 0x0 ;  /* 0x00000000ff117424 */ /* 0x000fc800078e00ff */
[----:B------:R-:W-:Y:S05]  /*3440*/  RET.REL.NODEC R16 `(beta_float_kernel) ;  /* 0xffffffc810ec7950 */ /* 0x000fea0003c3ffff */
        .weak           $__internal_2_$__cuda_sm3x_div_rn_noftz_f32_slowpath
        .type           $__internal_2_$__cuda_sm3x_div_rn_noftz_f32_slowpath,@function
        .size           $__internal_2_$__cuda_sm3x_div_rn_noftz_f32_slowpath,(.L_x_226 - $__internal_2_$__cuda_sm3x_div_rn_noftz_f32_slowpath)
$__internal_2_$__cuda_sm3x_div_rn_noftz_f32_slowpath:
[----:B------:R-:W-:Y:S01]  /*3450*/  SHF.R.U32.HI R20, RZ, 0x17, R12 ;  /* 0x00000017ff147819 */ /* 0x000fe2000001160c */
[----:B------:R-:W-:Y:S01]  /*3460*/  BSSY.RECONVERGENT B1, `(.L_x_35) ;  /* 0x0000062000017945 */ /* 0x000fe20003800200 */
[----:B------:R-:W-:Y:S02]  /*3470*/  SHF.R.U32.HI R23, RZ, 0x17, R11 ;  /* 0x00000017ff177819 */ /* 0x000fe4000001160b */
[----:B------:R-:W-:Y:S02]  /*3480*/  LOP3.LUT R20, R20, 0xff, RZ, 0xc0, !PT ;  /* 0x000000ff14147812 */ /* 0x000fe400078ec0ff */
[----:B------:R-:W-:-:S03]  /*3490*/  LOP3.LUT R23, R23, 0xff, RZ, 0xc0, !PT ;  /* 0x000000ff17177812 */ /* 0x000fc600078ec0ff */
[----:B------:R-:W-:Y:S02]  /*34a0*/  VIADD R24, R20, 0xffffffff ;  /* 0xffffffff14187836 */ /* 0x000fe40000000000 */
[----:B------:R-:W-:-:S03]  /*34b0*/  VIADD R22, R23, 0xffffffff ;  /* 0xffffffff17167836 */ /* 0x000fc60000000000 */
[----:B------:R-:W-:-:S04]  /*34c0*/  ISETP.GT.U32.AND P0, PT, R24, 0xfd, PT ;  /* 0x000000fd1800780c */ /* 0x000fc80003f04070 */
[----:B------:R-:W-:-:S13]  /*34d0*/  ISETP.GT.U32.OR P0, PT, R22, 0xfd, P0 ;  /* 0x000000fd1600780c */ /* 0x000fda0000704470 */
[----:B------:R-:W-:Y:S01]  /*34e0*/  @!P0 IMAD.MOV.U32 R13, RZ, RZ, RZ ;  /* 0x000000ffff0d8224 */ /* 0x000fe200078e00ff */
[----:B------:R-:W-:Y:S06]  /*34f0*/  @!P0 BRA `(.L_x_36) ;  /* 0x00000000005c8947 */ /* 0x000fec0003800000 */
[----:B------:R-:W-:Y:S02]  /*3500*/  FSETP.GTU.FTZ.AND P0, PT, |R11|, +INF , PT ;  /* 0x7f8000000b00780b */ /* 0x000fe40003f1c200 */
[----:B------:R-:W-:-:S04]  /*3510*/  FSETP.GTU.FTZ.AND P1, PT, |R12|, +INF , PT ;  /* 0x7f8000000c00780b */ /* 0x000fc80003f3c200 */
[----:B------:R-:W-:-:S13]  /*3520*/  PLOP3.LUT P0, PT, P0, P1, PT, 0xf8, 0x8f ;  /* 0x00000000008f781c */ /* 0x000fda0000703f70 */
[----:B------:R-:W-:Y:S05]  /*3530*/  @P0 BRA `(.L_x_37) ;  /* 0x00000004004c0947 */ /* 0x000fea0003800000 */
[----:B------:R-:W-:-:S13]  /*3540*/  LOP3.LUT P0, RZ, R12, 0x7fffffff, R11, 0xc8, !PT ;  /* 0x7fffffff0cff7812 */ /* 0x000fda000780c80b */
[----:B------:R-:W-:Y:S05]  /*3550*/  @!P0 BRA `(.L_x_38) ;  /* 0x00000004003c8947 */ /* 0x000fea0003800000 */
[C---:B------:R-:W-:Y:S02]  /*3560*/  FSETP.NEU.FTZ.AND P0, PT, |R11|.reuse, +INF , PT ;  /* 0x7f8000000b00780b */ /* 0x040fe40003f1d200 */
[----:B------:R-:W-:Y:S02]  /*3570*/  FSETP.NEU.FTZ.AND P2, PT, |R12|, +INF , PT ;  /* 0x7f8000000c00780b */ /* 0x000fe40003f5d200 */
[----:B------:R-:W-:-:S11]  /*3580*/  FSETP.NEU.FTZ.AND P1, PT, |R11|, +INF , PT ;  /* 0x7f8000000b00780b */ /* 0x000fd60003f3d200 */
[----:B------:R-:W-:Y:S05]  /*3590*/  @!P2 BRA !P0, `(.L_x_38) ;  /* 0x00000004002ca947 */ /* 0x000fea0004000000 */
[----:B------:R-:W-:-:S04]  /*35a0*/  LOP3.LUT P0, RZ, R11, 0x7fffffff, RZ, 0xc0, !PT ;  /* 0x7fffffff0bff7812 */ /* 0x000fc8000780c0ff */
[----:B------:R-:W-:-:S13]  /*35b0*/  PLOP3.LUT P0, PT, P2, P0, PT, 0x2f, 0xf2 ;  /* 0x0000000000f2781c */ /* 0x000fda0001700577 */
[----:B------:R-:W-:Y:S05]  /*35c0*/  @P0 BRA `(.L_x_39) ;  /* 0x0000000400180947 */ /* 0x000fea0003800000 */
[----:B------:R-:W-:-:S04]  /*35d0*/  LOP3.LUT P0, RZ, R12, 0x7fffffff, RZ, 0xc0, !PT ;  /* 0x7fffffff0cff7812 */ /* 0x000fc8000780c0ff */
[----:B------:R-:W-:-:S13]  /*35e0*/  PLOP3.LUT P0, PT, P1, P0, PT, 0x2f, 0xf2 ;  /* 0x0000000000f2781c */ /* 0x000fda0000f00577 */
[----:B------:R-:W-:Y:S05]  /*35f0*/  @P0 BRA `(.L_x_40) ;  /* 0x0000000400000947 */ /* 0x000fea0003800000 */
[----:B------:R-:W-:Y:S02]  /*3600*/  ISETP.GE.AND P0, PT, R22, RZ, PT ;  /* 0x000000ff1600720c */ /* 0x000fe40003f06270 */
[----:B------:R-:W-:-:S11]  /*3610*/  ISETP.GE.AND P1, PT, R24, RZ, PT ;  /* 0x000000ff1800720c */ /* 0x000fd60003f26270 */
[----:B------:R-:W-:Y:S02]  /*3620*/  @P0 IMAD.MOV.U32 R13, RZ, RZ, RZ ;  /* 0x000000ffff0d0224 */ /* 0x000fe400078e00ff */
[----:B------:R-:W-:Y:S01]  /*3630*/  @!P0 FFMA R11, R11, 1.84467440737095516160e+19, RZ ;  /* 0x5f8000000b0b8823 */ /* 0x000fe200000000ff */
[----:B------:R-:W-:Y:S02]  /*3640*/  @!P0 IMAD.MOV.U32 R13, RZ, RZ, -0x40 ;  /* 0xffffffc0ff0d8424 */ /* 0x000fe400078e00ff */
[----:B------:R-:W-:Y:S02]  /*3650*/  @!P1 FFMA R12, R12, 1.84467440737095516160e+19, RZ ;  /* 0x5f8000000c0c9823 */ /* 0x000fe400000000ff */
[----:B------:R-:W-:-:S07]  /*3660*/  @!P1 VIADD R13, R13, 0x40 ;  /* 0x000000400d0d9836 */ /* 0x000fce0000000000 */
.L_x_36:
[----:B------:R-:W-:Y:S01]  /*3670*/  LEA R25, R20, 0xc0800000, 0x17 ;  /* 0xc080000014197811 */ /* 0x000fe200078eb8ff */
[----:B------:R-:W-:Y:S01]  /*3680*/  VIADD R23, R23, 0xffffff81 ;  /* 0xffffff8117177836 */ /* 0x000fe20000000000 */
[----:B------:R-:W-:Y:S03]  /*3690*/  BSSY.RECONVERGENT B2, `(.L_x_41) ;  /* 0x0000035000027945 */ /* 0x000fe60003800200 */
[----:B------:R-:W-:Y:S02]  /*36a0*/  IMAD.IADD R24, R12, 0x1, -R25 ;  /* 0x000000010c187824 */ /* 0x000fe400078e0a19 */
[C---:B------:R-:W-:Y:S02]  /*36b0*/  IMAD R11, R23.reuse, -0x800000, R11 ;  /* 0xff800000170b7824 */ /* 0x040fe400078e020b */
[----:B------:R0:W1:Y:S01]  /*36c0*/  MUFU.RCP R25, R24 ;  /* 0x0000001800197308 */ /* 0x0000620000001000 */
[----:B------:R-:W-:Y:S01]  /*36d0*/  FADD.FTZ R22, -R24, -RZ ;  /* 0x800000ff18167221 */ /* 0x000fe20000010100 */
[----:B0-----:R-:W-:-:S05]  /*36e0*/  IADD3 R24, PT, PT, R23, 0x7f, -R20 ;  /* 0x0000007f17187810 */ /* 0x001fca0007ffe814 */
[----:B------:R-:W-:Y:S02]  /*36f0*/  IMAD.IADD R24, R24, 0x1, R13 ;  /* 0x0000000118187824 */ /* 0x000fe400078e020d */
[----:B-1----:R-:W-:-:S04]  /*3700*/  FFMA R12, R25, R22, 1 ;  /* 0x3f800000190c7423 */ /* 0x002fc80000000016 */
[----:B------:R-:W-:-:S04]  /*3710*/  FFMA R12, R25, R12, R25 ;  /* 0x0000000c190c7223 */ /* 0x000fc80000000019 */
[----:B------:R-:W-:-:S04]  /*3720*/  FFMA R25, R11, R12, RZ ;  /* 0x0000000c0b197223 */ /* 0x000fc800000000ff */
[----:B------:R-:W-:-:S04]  /*3730*/  FFMA R26, R22, R25, R11 ;  /* 0x00000019161a7223 */ /* 0x000fc8000000000b */
[----:B------:R-:W-:-:S04]  /*3740*/  FFMA R25, R12, R26, R25 ;  /* 0x0000001a0c197223 */ /* 0x000fc80000000019 */
[----:B------:R-:W-:-:S04]  /*3750*/  FFMA R22, R22, R25, R11 ;  /* 0x0000001916167223 */ /* 0x000fc8000000000b */
[----:B------:R-:W-:-:S05]  /*3760*/  FFMA R11, R12, R22, R25 ;  /* 0x000000160c0b7223 */ /* 0x000fca0000000019 */
[----:B------:R-:W-:-:S04]  /*3770*/  SHF.R.U32.HI R20, RZ, 0x17, R11 ;  /* 0x00000017ff147819 */ /* 0x000fc8000001160b */
[----:B------:R-:W-:-:S05]  /*3780*/  LOP3.LUT R20, R20, 0xff, RZ, 0xc0, !PT ;  /* 0x000000ff14147812 */ /* 0x000fca00078ec0ff */
[----:B------:R-:W-:-:S04]  /*3790*/  IMAD.IADD R20, R20, 0x1, R24 ;  /* 0x0000000114147824 */ /* 0x000fc800078e0218 */
[----:B------:R-:W-:-:S05]  /*37a0*/  VIADD R13, R20, 0xffffffff ;  /* 0xffffffff140d7836 */ /* 0x000fca0000000000 */
[----:B------:R-:W-:-:S13]  /*37b0*/  ISETP.GE.U32.AND P0, PT, R13, 0xfe, PT ;  /* 0x000000fe0d00780c */ /* 0x000fda0003f06070 */
[----:B------:R-:W-:Y:S05]  /*37c0*/  @!P0 BRA `(.L_x_42) ;  /* 0x0000000000808947 */ /* 0x000fea0003800000 */
[----:B------:R-:W-:-:S13]  /*37d0*/  ISETP.GT.AND P0, PT, R20, 0xfe, PT ;  /* 0x000000fe1400780c */ /* 0x000fda0003f04270 */
[----:B------:R-:W-:Y:S05]  /*37e0*/  @P0 BRA `(.L_x_43) ;  /* 0x00000000006c0947 */ /* 0x000fea0003800000 */
[----:B------:R-:W-:-:S13]  /*37f0*/  ISETP.GE.AND P0, PT, R20, 0x1, PT ;  /* 0x000000011400780c */ /* 0x000fda0003f06270 */
[----:B------:R-:W-:Y:S05]  /*3800*/  @P0 BRA `(.L_x_44) ;  /* 0x0000000000740947 */ /* 0x000fea0003800000 */
[----:B------:R-:W-:Y:S02]  /*3810*/  ISETP.GE.AND P0, PT, R20, -0x18, PT ;  /* 0xffffffe81400780c */ /* 0x000fe40003f06270 */
[----:B------:R-:W-:-:S11]  /*3820*/  LOP3.LUT R11, R11, 0x80000000, RZ, 0xc0, !PT ;  /* 0x800000000b0b7812 */ /* 0x000fd600078ec0ff */
[----:B------:R-:W-:Y:S05]  /*3830*/  @!P0 BRA `(.L_x_44) ;  /* 0x0000000000688947 */ /* 0x000fea0003800000 */
[-CC-:B------:R-:W-:Y:S01]  /*3840*/  FFMA.RZ R13, R12, R22.reuse, R25.reuse ;  /* 0x000000160c0d7223 */ /* 0x180fe2000000c019 */
[C---:B------:R-:W-:Y:S02]  /*3850*/  ISETP.NE.AND P2, PT, R20.reuse, RZ, PT ;  /* 0x000000ff1400720c */ /* 0x040fe40003f45270 */
[----:B------:R-:W-:Y:S02]  /*3860*/  ISETP.NE.AND P1, PT, R20, RZ, PT ;  /* 0x000000ff1400720c */ /* 0x000fe40003f25270 */
[----:B------:R-:W-:Y:S01]  /*3870*/  LOP3.LUT R23, R13, 0x7fffff, RZ, 0xc0, !PT ;  /* 0x007fffff0d177812 */ /* 0x000fe200078ec0ff */
[CCC-:B------:R-:W-:Y:S01]  /*3880*/  FFMA.RP R13, R12.reuse, R22.reuse, R25.reuse ;  /* 0x000000160c0d7223 */ /* 0x1c0fe20000008019 */
[----:B------:R-:W-:Y:S01]  /*3890*/  FFMA.RM R12, R12, R22, R25 ;  /* 0x000000160c0c7223 */ /* 0x000fe20000004019 */
[----:B------:R-:W-:Y:S01]  /*38a0*/  VIADD R22, R20, 0x20 ;  /* 0x0000002014167836 */ /* 0x000fe20000000000 */
[----:B------:R-:W-:Y:S01]  /*38b0*/  LOP3.LUT R23, R23, 0x800000, RZ, 0xfc, !PT ;  /* 0x0080000017177812 */ /* 0x000fe200078efcff */
[----:B------:R-:W-:-:S02]  /*38c0*/  IMAD.MOV R20, RZ, RZ, -R20 ;  /* 0x000000ffff147224 */ /* 0x000fc400078e0a14 */
[----:B------:R-:W-:Y:S02]  /*38d0*/  FSETP.NEU.FTZ.AND P0, PT, R13, R12, PT ;  /* 0x0000000c0d00720b */ /* 0x000fe40003f1d000 */
[----:B------:R-:W-:Y:S02]  /*38e0*/  SHF.L.U32 R22, R23, R22, RZ ;  /* 0x0000001617167219 */ /* 0x000fe400000006ff */
[----:B------:R-:W-:Y:S02]  /*38f0*/  SEL R12, R20, RZ, P2 ;  /* 0x000000ff140c7207 */ /* 0x000fe40001000000 */
[----:B------:R-:W-:Y:S02]  /*3900*/  ISETP.NE.AND P1, PT, R22, RZ, P1 ;  /* 0x000000ff1600720c */ /* 0x000fe40000f25270 */
[----:B------:R-:W-:Y:S02]  /*3910*/  SHF.R.U32.HI R12, RZ, R12, R23 ;  /* 0x0000000cff0c7219 */ /* 0x000fe40000011617 */
[----:B------:R-:W-:-:S02]  /*3920*/  PLOP3.LUT P0, PT, P0, P1, PT, 0xf8, 0x8f ;  /* 0x00000000008f781c */ /* 0x000fc40000703f70 */
[----:B------:R-:W-:Y:S02]  /*3930*/  SHF.R.U32.HI R20, RZ, 0x1, R12 ;  /* 0x00000001ff147819 */ /* 0x000fe4000001160c */
[----:B------:R-:W-:-:S04]  /*3940*/  SEL R13, RZ, 0x1, !P0 ;  /* 0x00000001ff0d7807 */ /* 0x000fc80004000000 */
[----:B------:R-:W-:-:S04]  /*3950*/  LOP3.LUT R13, R13, 0x1, R20, 0xf8, !PT ;  /* 0x000000010d0d7812 */ /* 0x000fc800078ef814 */
[----:B------:R-:W-:-:S05]  /*3960*/  LOP3.LUT R13, R13, R12, RZ, 0xc0, !PT ;  /* 0x0000000c0d0d7212 */ /* 0x000fca00078ec0ff */
[----:B------:R-:W-:-:S05]  /*3970*/  IMAD.IADD R20, R20, 0x1, R13 ;  /* 0x0000000114147824 */ /* 0x000fca00078e020d */
[----:B------:R-:W-:Y:S01]  /*3980*/  LOP3.LUT R11, R20, R11, RZ, 0xfc, !PT ;  /* 0x0000000b140b7212 */ /* 0x000fe200078efcff */
[----:B------:R-:W-:Y:S06]  /*3990*/  BRA `(.L_x_44) ;  /* 0x0000000000107947 */ /* 0x000fec0003800000 */
.L_x_43:
[----:B------:R-:W-:-:S04]  /*39a0*/  LOP3.LUT R11, R11, 0x80000000, RZ, 0xc0, !PT ;  /* 0x800000000b0b7812 */ /* 0x000fc800078ec0ff */
[----:B------:R-:W-:Y:S01]  /*39b0*/  LOP3.LUT R11, R11, 0x7f800000, RZ, 0xfc, !PT ;  /* 0x7f8000000b0b7812 */ /* 0x000fe200078efcff */
[----:B------:R-:W-:Y:S06]  /*39c0*/  BRA `(.L_x_44) ;  /* 0x0000000000047947 */ /* 0x000fec0003800000 */
.L_x_42:
[----:B------:R-:W-:-:S07]  /*39d0*/  IMAD R11, R24, 0x800000, R11 ;  /* 0x00800000180b7824 */ /* 0x000fce00078e020b */
.L_x_44:
[----:B------:R-:W-:Y:S05]  /*39e0*/  BSYNC.RECONVERGENT B2 ;  /* 0x0000000000027941 */ /* 0x000fea0003800200 */
.L_x_41:
[----:B------:R-:W-:Y:S05]  /*39f0*/  BRA `(.L_x_45) ;  /* 0x0000000000207947 */ /* 0x000fea0003800000 */
.L_x_40:
[----:B------:R-:W-:-:S04]  /*3a00*/  LOP3.LUT R11, R12, 0x80000000, R11, 0x48, !PT ;  /* 0x800000000c0b7812 */ /* 0x000fc800078e480b */
[----:B------:R-:W-:Y:S01]  /*3a10*/  LOP3.LUT R11, R11, 0x7f800000, RZ, 0xfc, !PT ;  /* 0x7f8000000b0b7812 */ /* 0x000fe200078efcff */
[----:B------:R-:W-:Y:S06]  /*3a20*/  BRA `(.L_x_45) ;  /* 0x0000000000147947 */ /* 0x000fec0003800000 */
.L_x_39:
[----:B------:R-:W-:Y:S01]  /*3a30*/  LOP3.LUT R11, R12, 0x80000000, R11, 0x48, !PT ;  /* 0x800000000c0b7812 */ /* 0x000fe200078e480b */
[----:B------:R-:W-:Y:S06]  /*3a40*/  BRA `(.L_x_45) ;  /* 0x00000000000c7947 */ /* 0x000fec0003800000 */
.L_x_38:
[----:B------:R-:W0:Y:S01]  /*3a50*/  MUFU.RSQ R11, -QNAN ;  /* 0xffc00000000b7908 */ /* 0x000e220000001400 */
[----:B------:R-:W-:Y:S05]  /*3a60*/  BRA `(.L_x_45) ;  /* 0x0000000000047947 */ /* 0x000fea0003800000 */
.L_x_37:
[----:B------:R-:W-:-:S07]  /*3a70*/  FADD.FTZ R11, R11, R12 ;  /* 0x0000000c0b0b7221 */ /* 0x000fce0000010000 */
.L_x_45:
[----:B------:R-:W-:Y:S05]  /*3a80*/  BSYNC.RECONVERGENT B1 ;  /* 0x0000000000017941 */ /* 0x000fea0003800200 */
.L_x_35:
[----:B------:R-:W-:Y:S02]  /*3a90*/  IMAD.MOV.U32 R12, RZ, RZ, R21 ;  /* 0x000000ffff0c7224 */ /* 0x000fe400078e0015 */
[----:B------:R-:W-:-:S04]  /*3aa0*/  IMAD.MOV.U32 R13, RZ, RZ, 0x0 ;  /* 0x00000000ff0d7424 */ /* 0x000fc800078e00ff */
[----:B0-----:R-:W-:Y:S05]  /*3ab0*/  RET.REL.NODEC R12 `(beta_float_kernel) ;  /* 0xffffffc40c507950 */ /* 0x001fea0003c3ffff */
.L_x_46:
[----:B------:R-:W-:-:S00]  /*3ac0*/  BRA `(.L_x_46) ;  /* 0xfffffffc00fc7947 */ /* 0x000fc0000383ffff */
[----:B------:R-:W-:-:S00]  /*3ad0*/  NOP ;  /* 0x0000000000007918 */ /* 0x000fc00000000000 */
        /* <DEDUP_REMOVED lines=10> */
.L_x_226:


//--------------------- .text.gamma_float_kernel  --------------------------
	.section	.text.gamma_float_kernel,"ax",@progbits
	.align	128
        .global         gamma_float_kernel
        .type           gamma_float_kernel,@function
        .size           gamma_float_kernel,(.L_x_228 - gamma_float_kernel)
        .other          gamma_float_kernel,@"STO_CUDA_ENTRY STV_DEFAULT"
gamma_float_kernel:
.text.gamma_float_kernel:
        /* <DEDUP_REMOVED lines=14> */
[----:B------:R-:W-:Y:S02]  /*00e0*/  IMAD R3, R3, 0x1ce4e5b9, RZ ;  /* 0x1ce4e5b903037824 */ /* 0x000fe400078e02ff */
[----:B------:R-:W-:Y:S01]  /*00f0*/  IMAD.WIDE.U32 R4, R0, 0x1ce4e5b9, RZ ;  /* 0x1ce4e5b900047825 */ /* 0x000fe200078e00ff */
[----:B------:R-:W-:-:S03]  /*0100*/  ISETP.GE.U32.AND.EX P0, PT, RZ, UR5, PT, P0 ;  /* 0x00000005ff007c0c */ /* 0x000fc6000bf06100 */
        /* <DEDUP_REMOVED lines=49> */
[----:B------:R-:W-:-:S05]  /*0420*/  IMAD R5, R0, -0x40a7b893, R5 ;  /* 0xbf58476d00057824 */ /* 0x000fca00078e0205 */
[----:B------:R-:W-:Y:S02]  /*0430*/  IADD3 R9, PT, PT, R15, R5, RZ ;  /* 0x000000050f097210 */ /* 0x000fe40007ffe0ff */
[----:B------:R-:W-:Y:S02]  /*0440*/  SHF.R.U64 R15, R8, 0x1f, R3 ;  /* 0x0000001f080f7819 */ /* 0x000fe40000001203 */
[--C-:B------:R-:W-:Y:S02]  /*0450*/  SHF.R.U32.HI R0, RZ, 0x1b, R9.reuse ;  /* 0x0000001bff007819 */ /* 0x100fe40000011609 */
[----:B------:R-:W-:Y:S02]  /*0460*/  SHF.R.U64 R5, R14, 0x1b, R9 ;  /* 0x0000001b0e057819 */ /* 0x000fe40000001209 */
[----:B------:R-:W-:Y:S02]  /*0470*/  LOP3.LUT R0, R0, R9, RZ, 0x3c, !PT ;  /* 0x0000000900007212 */ /* 0x000fe400078e3cff */
[----:B------:R-:W-:-:S02]  /*0480*/  SHF.R.U64 R9, R4, 0x1f, R13 ;  /* 0x0000001f04097819 */ /* 0x000fc4000000120d */
[----:B------:R-:W-:Y:S01]  /*0490*/  LOP3.LUT R12, R5, R14, RZ, 0x3c, !PT ;  /* 0x0000000e050c7212 */ /* 0x000fe200078e3cff */
[----:B------:R-:W-:Y:S01]  /*04a0*/  IMAD R17, R0, 0x133111eb, RZ ;  /* 0x133111eb00117824 */ /* 0x000fe200078e02ff */
[----:B------:R-:W-:Y:S02]  /*04b0*/  LOP3.LUT R5, R9, R4, RZ, 0x3c, !PT ;  /* 0x0000000409057212 */ /* 0x000fe400078e3cff */
[----:B------:R-:W-:Y:S01]  /*04c0*/  LOP3.LUT R4, R10, R13, RZ, 0x3c, !PT ;  /* 0x0000000d0a047212 */ /* 0x000fe200078e3cff */
[C---:B------:R-:W-:Y:S01]  /*04d0*/  IMAD R9, R12.reuse, -0x6b2fb645, R17 ;  /* 0x94d049bb0c097824 */ /* 0x040fe200078e0211 */
[----:B------:R-:W-:Y:S01]  /*04e0*/  LOP3.LUT R15, R15, R8, RZ, 0x3c, !PT ;  /* 0x000000080f0f7212 */ /* 0x000fe200078e3cff */
[----:B------:R-:W-:Y:S01]  /*04f0*/  IMAD.WIDE.U32 R12, R12, 0x133111eb, RZ ;  /* 0x133111eb0c0c7825 */ /* 0x000fe200078e00ff */
[----:B------:R-:W-:Y:S02]  /*0500*/  SHF.R.U32.HI R14, RZ, 0x1f, R7 ;  /* 0x0000001fff0e7819 */ /* 0x000fe40000011607 */
[----:B------:R-:W-:Y:S01]  /*0510*/  SHF.R.U32.HI R8, RZ, 0x1f, R3 ;  /* 0x0000001fff087819 */ /* 0x000fe20000011603 */
[----:B------:R-:W-:Y:S01]  /*0520*/  IMAD.IADD R9, R13, 0x1, R9 ;  /* 0x000000010d097824 */ /* 0x000fe200078e0209 */
[----:B------:R-:W-:-:S02]  /*0530*/  SHF.R.U64 R0, R6, 0x1f, R7 ;  /* 0x0000001f06007819 */ /* 0x000fc40000001207 */
[----:B------:R-:W-:Y:S02]  /*0540*/  LOP3.LUT R14, R4, R14, R7, 0x96, !PT ;  /* 0x0000000e040e7212 */ /* 0x000fe400078e9607 */
[----:B------:R-:W-:Y:S01]  /*0550*/  LOP3.LUT R17, R8, R3, RZ, 0x3c, !PT ;  /* 0x0000000308117212 */ /* 0x000fe200078e3cff */
[----:B------:R-:W-:Y:S01]  /*0560*/  IMAD.SHL.U32 R3, R15, 0x20000, RZ ;  /* 0x000200000f037824 */ /* 0x000fe200078e00ff */
[--C-:B------:R-:W-:Y:S02]  /*0570*/  SHF.R.U64 R7, R12, 0x1f, R9.reuse ;  /* 0x0000001f0c077819 */ /* 0x100fe40000001209 */
[----:B------:R-:W-:Y:S02]  /*0580*/  SHF.R.U32.HI R16, RZ, 0x1f, R9 ;  /* 0x0000001fff107819 */ /* 0x000fe40000011609 */
[----:B------:R-:W-:Y:S02]  /*0590*/  LOP3.LUT R6, R5, R0, R6, 0x96, !PT ;  /* 0x0000000005067212 */ /* 0x000fe400078e9606 */
[----:B------:R-:W-:-:S02]  /*05a0*/  LOP3.LUT R7, R15, R7, R12, 0x96, !PT ;  /* 0x000000070f077212 */ /* 0x000fc400078e960c */
[----:B------:R-:W-:Y:S02]  /*05b0*/  LOP3.LUT R16, R17, R16, R9, 0x96, !PT ;  /* 0x0000001011107212 */ /* 0x000fe400078e9609 */
[----:B------:R-:W-:Y:S02]  /*05c0*/  SHF.L.U64.HI R13, R15, 0x11, R17 ;  /* 0x000000110f0d7819 */ /* 0x000fe40000010211 */
[----:B------:R-:W-:Y:S02]  /*05d0*/  LOP3.LUT R12, R6, R3, RZ, 0x3c, !PT ;  /* 0x00000003060c7212 */ /* 0x000fe400078e3cff */
[----:B------:R-:W-:Y:S02]  /*05e0*/  SHF.L.W.U32.HI R3, R7, 0xd, R16 ;  /* 0x0000000d07037819 */ /* 0x000fe40000010e10 */
[----:B------:R-:W-:Y:S02]  /*05f0*/  LOP3.LUT R13, R14, R13, RZ, 0x3c, !PT ;  /* 0x0000000d0e0d7212 */ /* 0x000fe400078e3cff */
[----:B------:R-:W-:-:S02]  /*0600*/  SHF.L.W.U32.HI R0, R16, 0xd, R7 ;  /* 0x0000000d10007819 */ /* 0x000fc40000010e07 */
[----:B------:R-:W-:Y:S02]  /*0610*/  LOP3.LUT R12, R12, R5, R7, 0x96, !PT ;  /* 0x000000050c0c7212 */ /* 0x000fe400078e9607 */
[----:B------:R-:W-:Y:S02]  /*0620*/  LOP3.LUT R8, R3, R15, R6, 0x96, !PT ;  /* 0x0000000f03087212 */ /* 0x000fe400078e9606 */
[----:B------:R-:W-:Y:S02]  /*0630*/  LOP3.LUT R10, R15, R6, RZ, 0x3c, !PT ;  /* 0x000000060f0a7212 */ /* 0x000fe400078e3cff */
[----:B------:R-:W-:Y:S02]  /*0640*/  LOP3.LUT R13, R13, R4, R16, 0x96, !PT ;  /* 0x000000040d0d7212 */ /* 0x000fe400078e9610 */
[----:B------:R-:W-:Y:S02]  /*0650*/  LOP3.LUT R9, R0, R17, R14, 0x96, !PT ;  /* 0x0000001100097212 */ /* 0x000fe400078e960e */
[----:B------:R-:W-:-:S02]  /*0660*/  LOP3.LUT R3, R12, R15, R6, 0x96, !PT ;  /* 0x0000000f0c037212 */ /* 0x000fc400078e9606 */
[----:B------:R-:W-:Y:S02]  /*0670*/  LOP3.LUT R15, R17, R14, RZ, 0x3c, !PT ;  /* 0x0000000e110f7212 */ /* 0x000fe400078e3cff */
[C---:B------:R-:W-:Y:S02]  /*0680*/  LOP3.LUT R7, R8.reuse, R5, R7, 0x96, !PT ;  /* 0x0000000508077212 */ /* 0x040fe400078e9607 */
[----:B------:R-:W-:Y:S02]  /*0690*/  LOP3.LUT R0, R13, R17, R14, 0x96, !PT ;  /* 0x000000110d007212 */ /* 0x000fe400078e960e */
[----:B------:R-:W-:Y:S02]  /*06a0*/  SHF.L.W.U32.HI R6, R8, 0xd, R9 ;  /* 0x0000000d08067819 */ /* 0x000fe40000010e09 */
[----:B------:R-:W-:Y:S01]  /*06b0*/  SHF.L.W.U32.HI R5, R9, 0xd, R8 ;  /* 0x0000000d09057819 */ /* 0x000fe20000010e08 */
[C---:B------:R-:W-:Y:S01]  /*06c0*/  IMAD.SHL.U32 R8, R10.reuse, 0x20000, RZ ;  /* 0x000200000a087824 */ /* 0x040fe200078e00ff */
[----:B------:R-:W-:-:S02]  /*06d0*/  SHF.L.U64.HI R14, R10, 0x11, R15 ;  /* 0x000000110a0e7819 */ /* 0x000fc4000001020f */
[----:B------:R-:W-:Y:S02]  /*06e0*/  LOP3.LUT R16, R9, R4, R16, 0x96, !PT ;  /* 0x0000000409107212 */ /* 0x000fe400078e9610 */
[----:B------:R-:W-:Y:S02]  /*06f0*/  LOP3.LUT R9, R6, R3, RZ, 0x3c, !PT ;  /* 0x0000000306097212 */ /* 0x000fe400078e3cff */
[----:B------:R-:W-:Y:S01]  /*0700*/  LOP3.LUT R10, R5, R0, RZ, 0x3c, !PT ;  /* 0x00000000050a7212 */ /* 0x000fe200078e3cff */
[----:B------:R-:W-:Y:S01]  /*0710*/  IMAD.SHL.U32 R5, R3, 0x20000, RZ ;  /* 0x0002000003057824 */ /* 0x000fe200078e00ff */
[----:B------:R-:W-:Y:S02]  /*0720*/  LOP3.LUT R8, R7, R12, R8, 0x96, !PT ;  /* 0x0000000c07087212 */ /* 0x000fe400078e9608 */
[----:B------:R-:W-:Y:S02]  /*0730*/  LOP3.LUT R13, R16, R13, R14, 0x96, !PT ;  /* 0x0000000d100d7212 */ /* 0x000fe400078e960e */
[----:B------:R-:W-:-:S02]  /*0740*/  SHF.L.W.U32.HI R4, R9, 0xd, R10 ;  /* 0x0000000d09047819 */ /* 0x000fc40000010e0a */
[----:B------:R-:W-:Y:S02]  /*0750*/  SHF.L.U64.HI R12, R3, 0x11, R0 ;  /* 0x00000011030c7819 */ /* 0x000fe40000010200 */
[----:B------:R-:W-:Y:S02]  /*0760*/  LOP3.LUT R14, R8, R5, RZ, 0x3c, !PT ;  /* 0x00000005080e7212 */ /* 0x000fe400078e3cff */
[----:B------:R-:W-:Y:S02]  /*0770*/  LOP3.LUT R6, R4, R3, R8, 0x96, !PT ;  /* 0x0000000304067212 */ /* 0x000fe400078e9608 */
[----:B------:R-:W-:Y:S02]  /*0780*/  LOP3.LUT R17, R13, R12, RZ, 0x3c, !PT ;  /* 0x0000000c0d117212 */ /* 0x000fe400078e3cff */
[--C-:B------:R-:W-:Y:S02]  /*0790*/  SHF.L.W.U32.HI R5, R10, 0xd, R9.reuse ;  /* 0x0000000d0a057819 */ /* 0x100fe40000010e09 */
[----:B------:R-:W-:-:S02]  /*07a0*/  LOP3.LUT R14, R14, R7, R9, 0x96, !PT ;  /* 0x000000070e0e7212 */ /* 0x000fc400078e9609 */
[----:B------:R-:W-:Y:S02]  /*07b0*/  LOP3.LUT R9, R6, R7, R9, 0x96, !PT ;  /* 0x0000000706097212 */ /* 0x000fe400078e9609 */
[----:B------:R-:W-:Y:S02]  /*07c0*/  LOP3.LUT R17, R17, R16, R10, 0x96, !PT ;  /* 0x0000001011117212 */ /* 0x000fe400078e960a */
[----:B------:R-:W-:Y:S02]  /*07d0*/  LOP3.LUT R15, R5, R0, R13, 0x96, !PT ;  /* 0x00000000050f7212 */ /* 0x000fe400078e960d */
[----:B------:R-:W-:Y:S02]  /*07e0*/  LOP3.LUT R7, R3, R8, RZ, 0x3c, !PT ;  /* 0x0000000803077212 */ /* 0x000fe400078e3cff */
[----:B------:R-:W-:Y:S02]  /*07f0*/  LOP3.LUT R3, R14, R3, R8, 0x96, !PT ;  /* 0x000000030e037212 */ /* 0x000fe400078e9608 */
[----:B------:R-:W-:-:S02]  /*0800*/  LOP3.LUT R8, R0, R13, RZ, 0x3c, !PT ;  /* 0x0000000d00087212 */ /* 0x000fc400078e3cff */
[----:B------:R-:W-:Y:S02]  /*0810*/  LOP3.LUT R0, R17, R0, R13, 0x96, !PT ;  /* 0x0000000011007212 */ /* 0x000fe400078e960d */
[----:B------:R-:W-:Y:S02]  /*0820*/  SHF.L.W.U32.HI R4, R6, 0xd, R15 ;  /* 0x0000000d06047819 */ /* 0x000fe40000010e0f */
[----:B------:R-:W-:Y:S01]  /*0830*/  SHF.L.W.U32.HI R5, R15, 0xd, R6 ;  /* 0x0000000d0f057819 */ /* 0x000fe20000010e06 */
[C---:B------:R-:W-:Y:S01]  /*0840*/  IMAD.SHL.U32 R6, R7.reuse, 0x20000, RZ ;  /* 0x0002000007067824 */ /* 0x040fe200078e00ff */
[----:B------:R-:W-:Y:S02]  /*0850*/  SHF.L.U64.HI R8, R7, 0x11, R8 ;  /* 0x0000001107087819 */ /* 0x000fe40000010208 */
[----:B------:R-:W-:Y:S02]  /*0860*/  LOP3.LUT R7, R4, R3, RZ, 0x3c, !PT ;  /* 0x0000000304077212 */ /* 0x000fe400078e3cff */
[----:B------:R-:W-:Y:S01]  /*0870*/  LOP3.LUT R12, R5, R0, RZ, 0x3c, !PT ;  /* 0x00000000050c7212 */ /* 0x000fe200078e3cff */
[----:B------:R-:W-:Y:S01]  /*0880*/  IMAD.SHL.U32 R5, R3, 0x20000, RZ ;  /* 0x0002000003057824 */ /* 0x000fe200078e00ff */
[----:B------:R-:W-:-:S02]  /*0890*/  LOP3.LUT R15, R15, R16, R10, 0x96, !PT ;  /* 0x000000100f0f7212 */ /* 0x000fc400078e960a */
[----:B------:R-:W-:Y:S02]  /*08a0*/  LOP3.LUT R14, R9, R14, R6, 0x96, !PT ;  /* 0x0000000e090e7212 */ /* 0x000fe400078e9606 */
[----:B------:R-:W-:Y:S02]  /*08b0*/  SHF.L.W.U32.HI R4, R7, 0xd, R12 ;  /* 0x0000000d07047819 */ /* 0x000fe40000010e0c */
[----:B------:R-:W-:Y:S02]  /*08c0*/  LOP3.LUT R17, R15, R17, R8, 0x96, !PT ;  /* 0x000000110f117212 */ /* 0x000fe400078e9608 */
[----:B------:R-:W-:Y:S02]  /*08d0*/  SHF.L.U64.HI R10, R3, 0x11, R0 ;  /* 0x00000011030a7819 */ /* 0x000fe40000010200 */
[----:B------:R-:W-:Y:S02]  /*08e0*/  LOP3.LUT R8, R14, R5, RZ, 0x3c, !PT ;  /* 0x000000050e087212 */ /* 0x000fe400078e3cff */
[----:B------:R-:W-:-:S02]  /*08f0*/  LOP3.LUT R6, R4, R3, R14, 0x96, !PT ;  /* 0x0000000304067212 */ /* 0x000fc400078e960e */
[----:B------:R-:W-:Y:S02]  /*0900*/  LOP3.LUT R13, R17, R10, RZ, 0x3c, !PT ;  /* 0x0000000a110d7212 */ /* 0x000fe400078e3cff */
[--C-:B------:R-:W-:Y:S02]  /*0910*/  SHF.L.W.U32.HI R5, R12, 0xd, R7.reuse ;  /* 0x0000000d0c057819 */ /* 0x100fe40000010e07 */
[-CC-:B------:R-:W-:Y:S02]  /*0920*/  LOP3.LUT R8, R8, R9.reuse, R7.reuse, 0x96, !PT ;  /* 0x0000000908087212 */ /* 0x180fe400078e9607 */
[----:B------:R-:W-:Y:S02]  /*0930*/  LOP3.LUT R4, R6, R9, R7, 0x96, !PT ;  /* 0x0000000906047212 */ /* 0x000fe400078e9607 */
[----:B------:R-:W-:Y:S02]  /*0940*/  LOP3.LUT R13, R13, R15, R12, 0x96, !PT ;  /* 0x0000000f0d0d7212 */ /* 0x000fe400078e960c */
[----:B------:R-:W-:-:S02]  /*0950*/  LOP3.LUT R5, R5, R0, R17, 0x96, !PT ;  /* 0x0000000005057212 */ /* 0x000fc400078e9611 */
[----:B------:R-:W-:Y:S02]  /*0960*/  LOP3.LUT R7, R3, R14, RZ, 0x3c, !PT ;  /* 0x0000000e03077212 */ /* 0x000fe400078e3cff */
[----:B------:R-:W-:Y:S02]  /*0970*/  LOP3.LUT R10, R0, R17, RZ, 0x3c, !PT ;  /* 0x00000011000a7212 */ /* 0x000fe400078e3cff */
[----:B------:R-:W-:Y:S02]  /*0980*/  LOP3.LUT R14, R8, R3, R14, 0x96, !PT ;  /* 0x00000003080e7212 */ /* 0x000fe400078e960e */
[----:B------:R-:W-:Y:S02]  /*0990*/  LOP3.LUT R17, R13, R0, R17, 0x96, !PT ;  /* 0x000000000d117212 */ /* 0x000fe400078e9611 */
[----:B------:R-:W-:Y:S01]  /*09a0*/  SHF.L.U64.HI R10, R7, 0x11, R10 ;  /* 0x00000011070a7819 */ /* 0x000fe2000001020a */
[----:B------:R-:W-:Y:S01]  /*09b0*/  IMAD.SHL.U32 R9, R14, 0x20000, RZ ;  /* 0x000200000e097824 */ /* 0x000fe200078e00ff */
[----:B------:R-:W-:-:S02]  /*09c0*/  SHF.L.W.U32.HI R3, R6, 0xd, R5 ;  /* 0x0000000d06037819 */ /* 0x000fc40000010e05 */
[C---:B------:R-:W-:Y:S02]  /*09d0*/  SHF.L.W.U32.HI R0, R5.reuse, 0xd, R6 ;  /* 0x0000000d05007819 */ /* 0x040fe40000010e06 */
[----:B------:R-:W-:Y:S02]  /*09e0*/  LOP3.LUT R15, R5, R15, R12, 0x96, !PT ;  /* 0x0000000f050f7212 */ /* 0x000fe400078e960c */
[----:B------:R-:W-:Y:S02]  /*09f0*/  SHF.L.U32 R7, R7, 0x11, RZ ;  /* 0x0000001107077819 */ /* 0x000fe400000006ff */
[----:B------:R-:W-:Y:S02]  /*0a00*/  LOP3.LUT R5, R3, R14, RZ, 0x3c, !PT ;  /* 0x0000000e03057212 */ /* 0x000fe400078e3cff */
[----:B------:R-:W-:Y:S02]  /*0a10*/  LOP3.LUT R6, R0, R17, RZ, 0x3c, !PT ;  /* 0x0000001100067212 */ /* 0x000fe400078e3cff */
[----:B------:R-:W-:-:S02]  /*0a20*/  LOP3.LUT R8, R4, R8, R7, 0x96, !PT ;  /* 0x0000000804087212 */ /* 0x000fc400078e9607 */
[----:B------:R-:W-:Y:S02]  /*0a30*/  LOP3.LUT R13, R15, R13, R10, 0x96, !PT ;  /* 0x0000000d0f0d7212 */ /* 0x000fe400078e960a */
[----:B------:R-:W-:Y:S02]  /*0a40*/  SHF.L.U64.HI R12, R14, 0x11, R17 ;  /* 0x000000110e0c7819 */ /* 0x000fe40000010211 */
[----:B------:R-:W-:Y:S02]  /*0a50*/  SHF.L.W.U32.HI R3, R5, 0xd, R6 ;  /* 0x0000000d05037819 */ /* 0x000fe40000010e06 */
[----:B------:R-:W-:Y:S02]  /*0a60*/  SHF.L.W.U32.HI R0, R6, 0xd, R5 ;  /* 0x0000000d06007819 */ /* 0x000fe40000010e05 */
[----:B------:R-:W-:Y:S02]  /*0a70*/  LOP3.LUT R9, R8, R9, RZ, 0x3c, !PT ;  /* 0x0000000908097212 */ /* 0x000fe400078e3cff */
[----:B------:R-:W-:-:S02]  /*0a80*/  LOP3.LUT R12, R13, R12, RZ, 0x3c, !PT ;  /* 0x0000000c0d0c7212 */ /* 0x000fc400078e3cff */
[----:B------:R-:W-:Y:S02]  /*0a90*/  LOP3.LUT R7, R3, R14, R8, 0x96, !PT ;  /* 0x0000000e03077212 */ /* 0x000fe400078e9608 */
[----:B------:R-:W-:Y:S02]  /*0aa0*/  LOP3.LUT R10, R0, R17, R13, 0x96, !PT ;  /* 0x00000011000a7212 */ /* 0x000fe400078e960d */
[-CC-:B------:R-:W-:Y:S02]  /*0ab0*/  LOP3.LUT R9, R9, R4.reuse, R5.reuse, 0x96, !PT ;  /* 0x0000000409097212 */ /* 0x180fe400078e9605 */
[-CC-:B------:R-:W-:Y:S02]  /*0ac0*/  LOP3.LUT R12, R12, R15.reuse, R6.reuse, 0x96, !PT ;  /* 0x0000000f0c0c7212 */ /* 0x180fe400078e9606 */
[----:B------:R-:W-:Y:S02]  /*0ad0*/  LOP3.LUT R4, R7, R4, R5, 0x96, !PT ;  /* 0x0000000407047212 */ /* 0x000fe400078e9605 */
[----:B------:R-:W-:-:S02]  /*0ae0*/  LOP3.LUT R5, R10, R15, R6, 0x96, !PT ;  /* 0x0000000f0a057212 */ /* 0x000fc400078e9606 */
[----:B------:R-:W-:Y:S02]  /*0af0*/  LOP3.LUT R18, R14, R8, RZ, 0x3c, !PT ;  /* 0x000000080e127212 */ /* 0x000fe400078e3cff */
[----:B------:R-:W-:Y:S02]  /*0b00*/  LOP3.LUT R3, R9, R14, R8, 0x96, !PT ;  /* 0x0000000e09037212 */ /* 0x000fe400078e9608 */
[----:B------:R-:W-:Y:S02]  /*0b10*/  LOP3.LUT R21, R17, R13, RZ, 0x3c, !PT ;  /* 0x0000000d11157212 */ /* 0x000fe400078e3cff */
[----:B------:R-:W-:Y:S01]  /*0b20*/  LOP3.LUT R0, R12, R17, R13, 0x96, !PT ;  /* 0x000000110c007212 */ /* 0x000fe200078e960d */
[----:B------:R-:W-:Y:S06]  /*0b30*/  @P0 EXIT ;  /* 0x000000000000094d */ /* 0x000fec0003800000 */
[----:B------:R-:W0:Y:S01]  /*0b40*/  LDC R8, c[0x0][0x390] ;  /* 0x0000e400ff087b82 */ /* 0x000e220000000800 */
[C---:B------:R-:W-:Y:S01]  /*0b50*/  SHF.L.U64.HI R21, R18.reuse, 0x11, R21 ;  /* 0x0000001112157819 */ /* 0x040fe20000010215 */
[----:B------:R-:W-:Y:S01]  /*0b60*/  IMAD.SHL.U32 R18, R18, 0x20000, RZ ;  /* 0x0002000012127824 */ /* 0x000fe200078e00ff */
[----:B------:R-:W-:Y:S02]  /*0b70*/  SHF.L.W.U32.HI R6, R7, 0xd, R10 ;  /* 0x0000000d07067819 */ /* 0x000fe40000010e0a */
[----:B------:R-:W-:Y:S02]  /*0b80*/  SHF.L.W.U32.HI R7, R10, 0xd, R7 ;  /* 0x0000000d0a077819 */ /* 0x000fe40000010e07 */
[----:B------:R-:W-:Y:S02]  /*0b90*/  LOP3.LUT R22, R6, R3, RZ, 0x3c, !PT ;  /* 0x0000000306167212 */ /* 0x000fe400078e3cff */
[----:B------:R-:W-:Y:S02]  /*0ba0*/  LOP3.LUT R19, R7, R0, RZ, 0x3c, !PT ;  /* 0x0000000007137212 */ /* 0x000fe400078e3cff */
[----:B------:R-:W-:Y:S01]  /*0bb0*/  LOP3.LUT R18, R4, R9, R18, 0x96, !PT ;  /* 0x0000000904127212 */ /* 0x000fe200078e9612 */
[----:B------:R-:W-:Y:S01]  /*0bc0*/  IMAD.SHL.U32 R9, R3, 0x20000, RZ ;  /* 0x0002000003097824 */ /* 0x000fe200078e00ff */
[----:B------:R-:W-:-:S02]  /*0bd0*/  SHF.L.W.U32.HI R6, R22, 0xd, R19 ;  /* 0x0000000d16067819 */ /* 0x000fc40000010e13 */
[----:B------:R-:W-:Y:S02]  /*0be0*/  SHF.L.W.U32.HI R7, R19, 0xd, R22 ;  /* 0x0000000d13077819 */ /* 0x000fe40000010e16 */
[----:B------:R-:W-:Y:S02]  /*0bf0*/  LOP3.LUT R9, R18, R9, RZ, 0x3c, !PT ;  /* 0x0000000912097212 */ /* 0x000fe400078e3cff */
[----:B------:R-:W-:Y:S02]  /*0c00*/  LOP3.LUT R13, R6, R3, R18, 0x96, !PT ;  /* 0x00000003060d7212 */ /* 0x000fe400078e9612 */
[-CC-:B------:R-:W-:Y:S02]  /*0c10*/  LOP3.LUT R14, R9, R4.reuse, R22.reuse, 0x96, !PT ;  /* 0x00000004090e7212 */ /* 0x180fe400078e9616 */
[----:B------:R-:W-:Y:S01]  /*0c20*/  LOP3.LUT R22, R13, R4, R22, 0x96, !PT ;  /* 0x000000040d167212 */ /* 0x000fe200078e9616 */
[----:B0-----:R-:W-:Y:S01]  /*0c30*/  VIADD R4, R8, 0x1800000 ;  /* 0x0180000008047836 */ /* 0x001fe20000000000 */
[----:B------:R-:W-:-:S02]  /*0c40*/  LOP3.LUT R21, R5, R12, R21, 0x96, !PT ;  /* 0x0000000c05157212 */ /* 0x000fc400078e9615 */
[----:B------:R-:W-:Y:S02]  /*0c50*/  SHF.L.U64.HI R10, R3, 0x11, R0 ;  /* 0x00000011030a7819 */ /* 0x000fe40000010200 */
[----:B------:R-:W-:Y:S02]  /*0c60*/  LOP3.LUT R4, R4, 0x7f800000, RZ, 0xc0, !PT ;  /* 0x7f80000004047812 */ /* 0x000fe400078ec0ff */
[----:B------:R-:W-:Y:S02]  /*0c70*/  LOP3.LUT R10, R21, R10, RZ, 0x3c, !PT ;  /* 0x0000000a150a7212 */ /* 0x000fe400078e3cff */
[----:B------:R-:W-:Y:S02]  /*0c80*/  ISETP.GT.U32.AND P0, PT, R4, 0x1ffffff, PT ;  /* 0x01ffffff0400780c */ /* 0x000fe40003f04070 */
[----:B------:R-:W-:Y:S02]  /*0c90*/  LOP3.LUT R17, R3, R18, RZ, 0x3c, !PT ;  /* 0x0000001203117212 */ /* 0x000fe400078e3cff */
[----:B------:R-:W-:-:S02]  /*0ca0*/  LOP3.LUT R12, R7, R0, R21, 0x96, !PT ;  /* 0x00000000070c7212 */ /* 0x000fc400078e9615 */
[--C-:B------:R-:W-:Y:S01]  /*0cb0*/  LOP3.LUT R15, R10, R5, R19.reuse, 0x96, !PT ;  /* 0x000000050a0f7212 */ /* 0x100fe200078e9613 */
[----:B------:R-:W-:Y:S01]  /*0cc0*/  IMAD.SHL.U32 R9, R17, 0x20000, RZ ;  /* 0x0002000011097824 */ /* 0x000fe200078e00ff */
[----:B------:R-:W-:Y:S02]  /*0cd0*/  LOP3.LUT R16, R0, R21, RZ, 0x3c, !PT ;  /* 0x0000001500107212 */ /* 0x000fe400078e3cff */
[----:B------:R-:W-:Y:S02]  /*0ce0*/  LOP3.LUT R6, R12, R5, R19, 0x96, !PT ;  /* 0x000000050c067212 */ /* 0x000fe400078e9613 */
[----:B------:R-:W-:Y:S01]  /*0cf0*/  LOP3.LUT R7, R14, R3, R18, 0x96, !PT ;  /* 0x000000030e077212 */ /* 0x000fe200078e9612 */
[----:B------:R-:W-:Y:S01]  /*0d00*/  IMAD.MOV.U32 R3, RZ, RZ, RZ ;  /* 0x000000ffff037224 */ /* 0x000fe200078e00ff */
[----:B------:R-:W-:Y:S01]  /*0d10*/  LOP3.LUT R10, R15, R0, R21, 0x96, !PT ;  /* 0x000000000f0a7212 */ /* 0x000fe200078e9615 */
[----:B------:R-:W-:Y:S01]  /*0d20*/  IMAD.MOV.U32 R4, RZ, RZ, R6 ;  /* 0x000000ffff047224 */ /* 0x000fe200078e0006 */
[----:B------:R-:W-:-:S02]  /*0d30*/  SHF.L.U64.HI R16, R17, 0x11, R16 ;  /* 0x0000001111107819 */ /* 0x000fc40000010210 */
[----:B------:R-:W-:Y:S01]  /*0d40*/  MOV R0, R7 ;  /* 0x0000000700007202 */ /* 0x000fe20000000f00 */
[----:B------:R-:W-:Y:S01]  /*0d50*/  IMAD.MOV.U32 R7, RZ, RZ, R10 ;  /* 0x000000ffff077224 */ /* 0x000fe200078e000a */
[----:B------:R-:W-:Y:S02]  /*0d60*/  LOP3.LUT R9, R14, R9, RZ, 0x3c, !PT ;  /* 0x000000090e097212 */ /* 0x000fe400078e3cff */
[----:B------:R-:W-:Y:S02]  /*0d70*/  LOP3.LUT R5, R15, R16, RZ, 0x3c, !PT ;  /* 0x000000100f057212 */ /* 0x000fe400078e3cff */
[----:B------:R-:W-:Y:S02]  /*0d80*/  SHF.L.W.U32.HI R19, R12, 0xd, R13 ;  /* 0x0000000d0c137819 */ /* 0x000fe40000010e0d */
[----:B------:R-:W-:Y:S01]  /*0d90*/  SHF.L.W.U32.HI R18, R13, 0xd, R12 ;  /* 0x0000000d0d127819 */ /* 0x000fe20000010e0c */
[----:B------:R-:W-:Y:S06]  /*0da0*/  @P0 BRA `(.L_x_47) ;  /* 0x0000000000180947 */ /* 0x000fec0003800000 */
[----:B------:R-:W0:Y:S01]  /*0db0*/  LDCU UR4, c[0x0][0x390] ;  /* 0x00007200ff0477ac */ /* 0x000e220008000800 */
[----:B------:R-:W-:Y:S01]  /*0dc0*/  MOV R14, 0xdf0 ;  /* 0x00000df0000e7802 */ /* 0x000fe20000000f00 */
[----:B0-----:R-:W-:-:S07]  /*0dd0*/  IMAD.U32 R12, RZ, RZ, UR4 ;  /* 0x00000004ff0c7e24 */ /* 0x001fce000f8e00ff */
[----:B------:R-:W-:Y:S05]  /*0de0*/  CALL.REL.NOINC `($__internal_3_$__cuda_sm20_rcp_rn_f32_slowpath) ;  /* 0x0000003800a87944 */ /* 0x000fea0003c00000 */
[----:B------:R-:W-:Y:S01]  /*0df0*/  IMAD.MOV.U32 R6, RZ, RZ, R12 ;  /* 0x000000ffff067224 */ /* 0x000fe200078e000c */
[----:B------:R-:W-:Y:S06]  /*0e00*/  BRA `(.L_x_48) ;  /* 0x0000000000107947 */ /* 0x000fec0003800000 */
.L_x_47:
[----:B------:R-:W0:Y:S02]  /*0e10*/  MUFU.RCP R13, R8 ;  /* 0x00000008000d7308 */ /* 0x000e240000001000 */
[----:B0-----:R-:W-:-:S04]  /*0e20*/  FFMA R6, R13, R8, -1 ;  /* 0xbf8000000d067423 */ /* 0x001fc80000000008 */
[----:B------:R-:W-:-:S04]  /*0e30*/  FADD.FTZ R6, -R6, -RZ ;  /* 0x800000ff06067221 */ /* 0x000fc80000010100 */
[----:B------:R-:W-:-:S07]  /*0e40*/  FFMA R6, R13, R6, R13 ;  /* 0x000000060d067223 */ /* 0x000fce000000000d */
.L_x_48:
[----:B------:R-:W0:Y:S01]  /*0e50*/  LDC R14, c[0x0][0x390] ;  /* 0x0000e400ff0e7b82 */ /* 0x000e220000000800 */
[----:B------:R-:W-:Y:S01]  /*0e60*/  FMUL R12, R6, 0.5 ;  /* 0x3f000000060c7820 */ /* 0x000fe20000400000 */
[----:B------:R-:W-:Y:S01]  /*0e70*/  FSETP.GE.AND P0, PT, R8, 1, PT ;  /* 0x3f8000000800780b */ /* 0x000fe20003f06000 */
[----:B------:R-:W1:Y:S04]  /*0e80*/  LDCU.64 UR6, c[0x0][0x358] ;  /* 0x00006b00ff0677ac */ /* 0x000e680008000a00 */
[----:B------:R-:W2:Y:S02]  /*0e90*/  FRND.TRUNC R12, R12 ;  /* 0x0000000c000c7307 */ /* 0x000ea4000020d000 */
[----:B--2---:R-:W-:Y:S01]  /*0ea0*/  FADD R13, R12, R12 ;  /* 0x0000000c0c0d7221 */ /* 0x004fe20000000000 */
[----:B0-----:R-:W-:-:S03]  /*0eb0*/  FADD R8, R14, 1 ;  /* 0x3f8000000e087421 */ /* 0x001fc60000000000 */
[----:B------:R-:W-:Y:S01]  /*0ec0*/  FADD R10, -R13, R6 ;  /* 0x000000060d0a7221 */ /* 0x000fe20000000100 */
[----:B------:R-:W-:Y:S01]  /*0ed0*/  FADD R8, R8, -0.3333333432674407959 ;  /* 0xbeaaaaab08087421 */ /* 0x000fe20000000000 */
[----:B-1----:R-:W-:Y:S06]  /*0ee0*/  @!P0 BRA `(.L_x_49) ;  /* 0x0000001400788947 */ /* 0x002fec0003800000 */
[----:B------:R-:W-:-:S04]  /*0ef0*/  FADD R6, R14, -0.3333333432674407959 ;  /* 0xbeaaaaab0e067421 */ /* 0x000fc80000000000 */
[----:B------:R-:W-:-:S04]  /*0f00*/  FMUL R20, R6, 9 ;  /* 0x4110000006147820 */ /* 0x000fc80000400000 */
[----:B------:R-:W-:Y:S01]  /*0f10*/  VIADD R8, R20, 0xf3000000 ;  /* 0xf300000014087836 */ /* 0x000fe20000000000 */
[----:B------:R0:W1:Y:S04]  /*0f20*/  MUFU.RSQ R13, R20 ;  /* 0x00000014000d7308 */ /* 0x0000680000001400 */
[----:B------:R-:W-:-:S13]  /*0f30*/  ISETP.GT.U32.AND P0, PT, R8, 0x727fffff, PT ;  /* 0x727fffff0800780c */ /* 0x000fda0003f04070 */
[----:B01----:R-:W-:Y:S05]  /*0f40*/  @!P0 BRA `(.L_x_50) ;  /* 0x0000000000188947 */ /* 0x003fea0003800000 */
[----:B------:R-:W-:Y:S01]  /*0f50*/  BSSY.RECONVERGENT B0, `(.L_x_51) ;  /* 0x0000003000007945 */ /* 0x000fe20003800200 */
[----:B------:R-:W-:-:S07]  /*0f60*/  MOV R24, 0xf80 ;  /* 0x00000f8000187802 */ /* 0x000fce0000000f00 */
[----:B------:R-:W-:Y:S05]  /*0f70*/  CALL.REL.NOINC `($__internal_4_$__cuda_sm20_sqrt_rn_f32_slowpath) ;  /* 0x0000003c00187944 */ /* 0x000fea0003c00000 */
[----:B------:R-:W-:Y:S05]  /*0f80*/  BSYNC.RECONVERGENT B0 ;  /* 0x0000000000007941 */ /* 0x000fea0003800200 */
.L_x_51:
[----:B------:R-:W-:Y:S01]  /*0f90*/  IMAD.MOV.U32 R12, RZ, RZ, R25 ;  /* 0x000000ffff0c7224 */ /* 0x000fe200078e0019 */
[----:B------:R-:W-:Y:S06]  /*0fa0*/  BRA `(.L_x_52) ;  /* 0x0000000000107947 */ /* 0x000fec0003800000 */
.L_x_50:
[----:B------:R-:W-:Y:S01]  /*0fb0*/  FMUL.FTZ R15, R20, R13 ;  /* 0x0000000d140f7220 */ /* 0x000fe20000410000 */
[----:B------:R-:W-:-:S03]  /*0fc0*/  FMUL.FTZ R13, R13, 0.5 ;  /* 0x3f0000000d0d7820 */ /* 0x000fc60000410000 */
[----:B------:R-:W-:-:S04]  /*0fd0*/  FFMA R12, -R15, R15, R20 ;  /* 0x0000000f0f0c7223 */ /* 0x000fc80000000114 */
[----:B------:R-:W-:-:S07]  /*0fe0*/  FFMA R12, R12, R13, R15 ;  /* 0x0000000d0c0c7223 */ /* 0x000fce000000000f */
.L_x_52:
[----:B------:R-:W-:Y:S01]  /*0ff0*/  IADD3 R8, PT, PT, R12, 0x1800000, RZ ;  /* 0x018000000c087810 */ /* 0x000fe20007ffe0ff */
[----:B------:R-:W-:Y:S03]  /*1000*/  BSSY.RECONVERGENT B0, `(.L_x_53) ;  /* 0x000000c000007945 */ /* 0x000fe60003800200 */
[----:B------:R-:W-:-:S04]  /*1010*/  LOP3.LUT R8, R8, 0x7f800000, RZ, 0xc0, !PT ;  /* 0x7f80000008087812 */ /* 0x000fc800078ec0ff */
[----:B------:R-:W-:-:S13]  /*1020*/  ISETP.GT.U32.AND P0, PT, R8, 0x1ffffff, PT ;  /* 0x01ffffff0800780c */ /* 0x000fda0003f04070 */
[----:B------:R-:W-:Y:S05]  /*1030*/  @P0 BRA `(.L_x_54) ;  /* 0x0000000000100947 */ /* 0x000fea0003800000 */
[----:B------:R-:W-:-:S07]  /*1040*/  MOV R14, 0x1060 ;  /* 0x00001060000e7802 */ /* 0x000fce0000000f00 */
[----:B------:R-:W-:Y:S05]  /*1050*/  CALL.REL.NOINC `($__internal_3_$__cuda_sm20_rcp_rn_f32_slowpath) ;  /* 0x00000038000c7944 */ /* 0x000fea0003c00000 */
[----:B------:R-:W-:Y:S01]  /*1060*/  IMAD.MOV.U32 R8, RZ, RZ, R12 ;  /* 0x000000ffff087224 */ /* 0x000fe200078e000c */
[----:B------:R-:W-:Y:S06]  /*1070*/  BRA `(.L_x_55) ;  /* 0x0000000000107947 */ /* 0x000fec0003800000 */
.L_x_54:
[----:B------:R-:W0:Y:S02]  /*1080*/  MUFU.RCP R13, R12 ;  /* 0x0000000c000d7308 */ /* 0x000e240000001000 */
[----:B0-----:R-:W-:-:S04]  /*1090*/  FFMA R8, R13, R12, -1 ;  /* 0xbf8000000d087423 */ /* 0x001fc8000000000c */
[----:B------:R-:W-:-:S04]  /*10a0*/  FADD.FTZ R8, -R8, -RZ ;  /* 0x800000ff08087221 */ /* 0x000fc80000010100 */
[----:B------:R-:W-:-:S07]  /*10b0*/  FFMA R8, R13, R8, R13 ;  /* 0x000000080d087223 */ /* 0x000fce000000000d */
.L_x_55:
[----:B------:R-:W-:Y:S05]  /*10c0*/  BSYNC.RECONVERGENT B0 ;  /* 0x0000000000007941 */ /* 0x000fea0003800200 */
.L_x_53:
[----:B------:R-:W-:Y:S01]  /*10d0*/  BSSY.RECONVERGENT B0, `(.L_x_56) ;  /* 0x000012f000007945 */ /* 0x000fe20003800200 */
.L_x_68:
[----:B------:R-:W-:Y:S01]  /*10e0*/  BSSY.RECONVERGENT B1, `(.L_x_57) ;  /* 0x00000d0000017945 */ /* 0x000fe20003800200 */
.L_x_66:
[----:B------:R-:W-:Y:S01]  /*10f0*/  IMAD R21, R7, 0x5, RZ ;  /* 0x0000000507157824 */ /* 0x000fe200078e02ff */
[----:B------:R-:W-:Y:S01]  /*1100*/  LOP3.LUT R9, R9, R22, RZ, 0x3c, !PT ;  /* 0x0000001609097212 */ /* 0x000fe200078e3cff */
[C---:B------:R-:W-:Y:S01]  /*1110*/  IMAD.WIDE.U32 R16, R0.reuse, 0x5, RZ ;  /* 0x0000000500107825 */ /* 0x040fe200078e00ff */
[----:B------:R-:W-:Y:S01]  /*1120*/  LOP3.LUT R26, R5, R4, RZ, 0x3c, !PT ;  /* 0x00000004051a7212 */ /* 0x000fe200078e3cff */
[----:B------:R-:W-:Y:S01]  /*1130*/  BSSY.RECONVERGENT B2, `(.L_x_58) ;  /* 0x00000a5000027945 */ /* 0x000fe20003800200 */
[C---:B------:R-:W-:Y:S01]  /*1140*/  LOP3.LUT R25, R0.reuse, R9, RZ, 0x3c, !PT ;  /* 0x0000000900197212 */ /* 0x040fe200078e3cff */
[----:B------:R-:W-:Y:S01]  /*1150*/  IMAD.IADD R21, R17, 0x1, R21 ;  /* 0x0000000111157824 */ /* 0x000fe200078e0215 */
[----:B------:R-:W-:Y:S01]  /*1160*/  LOP3.LUT R28, R7, R26, RZ, 0x3c, !PT ;  /* 0x0000001a071c7212 */ /* 0x000fe200078e3cff */
[----:B------:R-:W-:Y:S01]  /*1170*/  IMAD.MOV.U32 R24, RZ, RZ, 0x3e055027 ;  /* 0x3e055027ff187424 */ /* 0x000fe200078e00ff */
[----:B------:R-:W-:Y:S01]  /*1180*/  SHF.L.U64.HI R29, R0, 0x11, R7 ;  /* 0x00000011001d7819 */ /* 0x000fe20000010207 */
[----:B------:R-:W-:Y:S01]  /*1190*/  IMAD.MOV.U32 R32, RZ, RZ, 0x7f800000 ;  /* 0x7f800000ff207424 */ /* 0x000fe200078e00ff */
[----:B------:R-:W-:Y:S01]  /*11a0*/  SHF.L.W.U32.HI R17, R16, 0x7, R21 ;  /* 0x0000000710117819 */ /* 0x000fe20000010e15 */
[----:B------:R-:W-:Y:S01]  /*11b0*/  IMAD R5, R28, 0x5, RZ ;  /* 0x000000051c057824 */ /* 0x000fe200078e02ff */
[----:B------:R-:W-:-:S02]  /*11c0*/  SHF.L.W.U32.HI R16, R21, 0x7, R16 ;  /* 0x0000000715107819 */ /* 0x000fc40000010e10 */
[----:B------:R-:W-:Y:S01]  /*11d0*/  SHF.L.U64.HI R28, R25, 0x11, R28 ;  /* 0x00000011191c7819 */ /* 0x000fe2000001021c */
[----:B------:R-:W-:Y:S02]  /*11e0*/  IMAD R21, R17, 0x9, RZ ;  /* 0x0000000911157824 */ /* 0x000fe400078e02ff */
[----:B------:R-:W-:-:S04]  /*11f0*/  IMAD.WIDE.U32 R16, R16, 0x9, RZ ;  /* 0x0000000910107825 */ /* 0x000fc800078e00ff */
[----:B------:R-:W-:Y:S02]  /*1200*/  IMAD.IADD R16, R17, 0x1, R21 ;  /* 0x0000000111107824 */ /* 0x000fe400078e0215 */
[----:B------:R-:W-:Y:S02]  /*1210*/  IMAD.MOV.U32 R17, RZ, RZ, RZ ;  /* 0x000000ffff117224 */ /* 0x000fe400078e00ff */
[----:B------:R-:W-:Y:S01]  /*1220*/  IMAD.WIDE.U32 R20, R25, 0x5, RZ ;  /* 0x0000000519147825 */ /* 0x000fe200078e00ff */
[----:B------:R-:W-:-:S03]  /*1230*/  SHF.R.U32.HI R16, RZ, 0x8, R16 ;  /* 0x00000008ff107819 */ /* 0x000fc60000011610 */
[----:B------:R-:W-:-:S03]  /*1240*/  IMAD.IADD R21, R21, 0x1, R5 ;  /* 0x0000000115157824 */ /* 0x000fc600078e0205 */
[----:B------:R-:W0:Y:S02]  /*1250*/  I2F.U64 R16, R16 ;  /* 0x0000001000107312 */ /* 0x000e240000301000 */
[----:B------:R-:W-:Y:S02]  /*1260*/  SHF.L.W.U32.HI R5, R20, 0x7, R21 ;  /* 0x0000000714057819 */ /* 0x000fe40000010e15 */
[----:B------:R-:W-:-:S03]  /*1270*/  SHF.L.W.U32.HI R20, R21, 0x7, R20 ;  /* 0x0000000715147819 */ /* 0x000fc60000010e14 */
[----:B------:R-:W-:Y:S02]  /*1280*/  IMAD R5, R5, 0x9, RZ ;  /* 0x0000000905057824 */ /* 0x000fe400078e02ff */
[----:B------:R-:W-:-:S05]  /*1290*/  IMAD.WIDE.U32 R20, R20, 0x9, RZ ;  /* 0x0000000914147825 */ /* 0x000fca00078e00ff */
[----:B------:R-:W-:Y:S01]  /*12a0*/  IADD3 R21, PT, PT, R21, R5, RZ ;  /* 0x0000000515157210 */ /* 0x000fe20007ffe0ff */
[----:B0-----:R-:W-:Y:S01]  /*12b0*/  FMUL R27, R16, 5.9604644775390625e-08 ;  /* 0x33800000101b7820 */ /* 0x001fe20000400000 */
[----:B------:R-:W-:Y:S02]  /*12c0*/  LOP3.LUT R5, R19, R7, RZ, 0x3c, !PT ;  /* 0x0000000713057212 */ /* 0x000fe400078e3cff */
[----:B------:R-:W-:Y:S02]  /*12d0*/  SHF.R.U32.HI R16, RZ, 0x8, R21 ;  /* 0x00000008ff107819 */ /* 0x000fe40000011615 */
[----:B------:R-:W-:Y:S02]  /*12e0*/  FMNMX R27, R27, 1.00000001335143196e-10, !PT ;  /* 0x2edbe6ff1b1b7809 */ /* 0x000fe40007800000 */
[----:B------:R-:W-:Y:S01]  /*12f0*/  LOP3.LUT R19, R18, R0, RZ, 0x3c, !PT ;  /* 0x0000000012137212 */ /* 0x000fe200078e3cff */
[----:B------:R-:W-:Y:S01]  /*1300*/  IMAD.SHL.U32 R18, R0, 0x20000, RZ ;  /* 0x0002000000127824 */ /* 0x000fe200078e00ff */
[----:B------:R0:W1:Y:S01]  /*1310*/  I2F.U64 R16, R16 ;  /* 0x0000001000107312 */ /* 0x0000620000301000 */
[C---:B------:R-:W-:Y:S01]  /*1320*/  VIADD R20, R27.reuse, 0xc0d55555 ;  /* 0xc0d555551b147836 */ /* 0x040fe20000000000 */
[----:B------:R-:W-:-:S02]  /*1330*/  ISETP.GT.U32.AND P0, PT, R27, 0x7f7fffff, PT ;  /* 0x7f7fffff1b00780c */ /* 0x000fc40003f04070 */
[----:B------:R-:W-:Y:S02]  /*1340*/  LOP3.LUT R18, R9, R18, RZ, 0x3c, !PT ;  /* 0x0000001209127212 */ /* 0x000fe400078e3cff */
[----:B------:R-:W-:Y:S02]  /*1350*/  LOP3.LUT R20, R20, 0xff800000, RZ, 0xc0, !PT ;  /* 0xff80000014147812 */ /* 0x000fe400078ec0ff */
[----:B------:R-:W-:Y:S02]  /*1360*/  SHF.L.W.U32.HI R31, R19, 0xd, R5 ;  /* 0x0000000d131f7819 */ /* 0x000fe40000010e05 */
[----:B0-----:R-:W-:Y:S01]  /*1370*/  LOP3.LUT R17, R26, R29, RZ, 0x3c, !PT ;  /* 0x0000001d1a117212 */ /* 0x001fe200078e3cff */
[----:B------:R-:W-:Y:S01]  /*1380*/  IMAD.IADD R21, R27, 0x1, -R20 ;  /* 0x000000011b157824 */ /* 0x000fe200078e0a14 */
[----:B------:R-:W-:Y:S02]  /*1390*/  LOP3.LUT R18, R18, R22, R19, 0x96, !PT ;  /* 0x0000001612127212 */ /* 0x000fe400078e9613 */
[----:B------:R-:W-:Y:S01]  /*13a0*/  LOP3.LUT R17, R17, R4, R5, 0x96, !PT ;  /* 0x0000000411117212 */ /* 0x000fe200078e9605 */
[----:B------:R-:W-:Y:S01]  /*13b0*/  FADD R21, R21, -1 ;  /* 0xbf80000015157421 */ /* 0x000fe20000000000 */
[----:B------:R-:W-:-:S02]  /*13c0*/  LOP3.LUT R31, R31, R0, R9, 0x96, !PT ;  /* 0x000000001f1f7212 */ /* 0x000fc400078e9609 */
[C---:B------:R-:W-:Y:S01]  /*13d0*/  LOP3.LUT R0, R18.reuse, R0, R9, 0x96, !PT ;  /* 0x0000000012007212 */ /* 0x040fe200078e9609 */
[----:B------:R-:W-:Y:S01]  /*13e0*/  FFMA R24, R21, -R24, 0.14084610342979431152 ;  /* 0x3e1039f615187423 */ /* 0x000fe20000000818 */
[----:B------:R-:W-:Y:S01]  /*13f0*/  IMAD.SHL.U32 R9, R25, 0x20000, RZ ;  /* 0x0002000019097824 */ /* 0x000fe200078e00ff */
[--C-:B------:R-:W-:Y:S02]  /*1400*/  LOP3.LUT R22, R31, R22, R19.reuse, 0x96, !PT ;  /* 0x000000161f167212 */ /* 0x100fe400078e9613 */
[C---:B------:R-:W-:Y:S02]  /*1410*/  FFMA R24, R21.reuse, R24, -0.12148627638816833496 ;  /* 0xbdf8cdcc15187423 */ /* 0x040fe40000000018 */
[----:B------:R-:W-:Y:S02]  /*1420*/  LOP3.LUT R9, R18, R9, RZ, 0x3c, !PT ;  /* 0x0000000912097212 */ /* 0x000fe400078e3cff */
[----:B------:R-:W-:Y:S01]  /*1430*/  FFMA R30, R21, R24, 0.13980610668659210205 ;  /* 0x3e0f2955151e7423 */ /* 0x000fe20000000018 */
[----:B-1----:R-:W-:Y:S01]  /*1440*/  FMUL R24, R16, 5.9604644775390625e-08 ;  /* 0x3380000010187820 */ /* 0x002fe20000400000 */
[----:B------:R-:W-:-:S02]  /*1450*/  SHF.L.W.U32.HI R16, R5, 0xd, R19 ;  /* 0x0000000d05107819 */ /* 0x000fc40000010e13 */
[C---:B------:R-:W-:Y:S01]  /*1460*/  FFMA R30, R21.reuse, R30, -0.16684235632419586182 ;  /* 0xbe2ad8b9151e7423 */ /* 0x040fe2000000001e */
[----:B------:R-:W-:Y:S01]  /*1470*/  FMUL R24, R24, 6.2831854820251464844 ;  /* 0x40c90fdb18187820 */ /* 0x000fe20000400000 */
[-CC-:B------:R-:W-:Y:S02]  /*1480*/  LOP3.LUT R16, R16, R7.reuse, R26.reuse, 0x96, !PT ;  /* 0x0000000710107212 */ /* 0x180fe400078e961a */
[C---:B------:R-:W-:Y:S01]  /*1490*/  FFMA R30, R21.reuse, R30, 0.20012299716472625732 ;  /* 0x3e4ced0b151e7423 */ /* 0x040fe2000000001e */
[----:B------:R-:W-:Y:S01]  /*14a0*/  FMUL R29, R24, 0.63661974668502807617 ;  /* 0x3f22f983181d7820 */ /* 0x000fe20000400000 */
[----:B------:R-:W-:Y:S02]  /*14b0*/  LOP3.LUT R4, R16, R4, R5, 0x96, !PT ;  /* 0x0000000410047212 */ /* 0x000fe400078e9605 */
[C---:B------:R-:W-:Y:S01]  /*14c0*/  FFMA R30, R21.reuse, R30, -0.24999669194221496582 ;  /* 0xbe7fff22151e7423 */ /* 0x040fe2000000001e */
[----:B------:R-:W-:Y:S02]  /*14d0*/  I2FP.F32.S32 R5, R20 ;  /* 0x0000001400057245 */ /* 0x000fe40000201400 */
[----:B------:R-:W0:Y:S01]  /*14e0*/  F2I.NTZ R29, R29 ;  /* 0x0000001d001d7305 */ /* 0x000e220000203100 */
[----:B------:R-:W-:Y:S01]  /*14f0*/  FFMA R30, R21, R30, 0.33333182334899902344 ;  /* 0x3eaaaa78151e7423 */ /* 0x000fe2000000001e */
[----:B------:R-:W-:Y:S01]  /*1500*/  LOP3.LUT R7, R17, R7, R26, 0x96, !PT ;  /* 0x0000000711077212 */ /* 0x000fe200078e961a */
[----:B------:R-:W-:Y:S01]  /*1510*/  FFMA R5, R5, 1.1920928955078125e-07, RZ ;  /* 0x3400000005057823 */ /* 0x000fe200000000ff */
[----:B------:R-:W-:Y:S01]  /*1520*/  SHF.L.W.U32.HI R18, R31, 0xd, R16 ;  /* 0x0000000d1f127819 */ /* 0x000fe20000010e10 */
[----:B------:R-:W-:-:S04]  /*1530*/  FFMA R30, R21, R30, -0.5 ;  /* 0xbf000000151e7423 */ /* 0x000fc8000000001e */
[----:B------:R-:W-:-:S04]  /*1540*/  FMUL R30, R21, R30 ;  /* 0x0000001e151e7220 */ /* 0x000fc80000400000 */
[----:B------:R-:W-:Y:S01]  /*1550*/  FFMA R30, R21, R30, R21 ;  /* 0x0000001e151e7223 */ /* 0x000fe20000000015 */
[----:B0-----:R-:W-:-:S03]  /*1560*/  I2FP.F32.S32 R19, R29 ;  /* 0x0000001d00137245 */ /* 0x001fc60000201400 */
[----:B------:R-:W-:Y:S01]  /*1570*/  FFMA R25, R5, 0.69314718246459960938, R30 ;  /* 0x3f31721805197823 */ /* 0x000fe2000000001e */
[----:B------:R-:W-:Y:S01]  /*1580*/  @P0 FFMA R25, R27, R32, +INF ;  /* 0x7f8000001b190423 */ /* 0x000fe20000000020 */
[----:B------:R-:W-:Y:S01]  /*1590*/  FSETP.GE.AND P0, PT, |R24|, 105615, PT ;  /* 0x47ce47801800780b */ /* 0x000fe20003f06200 */
[----:B------:R-:W-:Y:S01]  /*15a0*/  FFMA R20, R19, -1.5707962512969970703, R24 ;  /* 0xbfc90fda13147823 */ /* 0x000fe20000000018 */
[----:B------:R-:W-:Y:S01]  /*15b0*/  LOP3.LUT R5, R17, R28, RZ, 0x3c, !PT ;  /* 0x0000001c11057212 */ /* 0x000fe200078e3cff */
[----:B------:R-:W-:Y:S02]  /*15c0*/  FMUL R25, R25, -2 ;  /* 0xc000000019197820 */ /* 0x000fe40000400000 */
[----:B------:R-:W-:Y:S01]  /*15d0*/  FFMA R26, R19, -7.5497894158615963534e-08, R20 ;  /* 0xb3a22168131a7823 */ /* 0x000fe20000000014 */
[----:B------:R-:W-:-:S03]  /*15e0*/  SHF.L.W.U32.HI R20, R16, 0xd, R31 ;  /* 0x0000000d10147819 */ /* 0x000fc60000010e1f */
[----:B------:R-:W-:Y:S02]  /*15f0*/  FFMA R26, R19, -5.3903029534742383927e-15, R26 ;  /* 0xa7c234c5131a7823 */ /* 0x000fe4000000001a */
[----:B------:R-:W-:Y:S02]  /*1600*/  IMAD.MOV.U32 R19, RZ, RZ, R20 ;  /* 0x000000ffff137224 */ /* 0x000fe400078e0014 */
[----:B------:R-:W-:Y:S05]  /*1610*/  @!P0 BRA `(.L_x_59) ;  /* 0x0000000400588947 */ /* 0x000fea0003800000 */
[----:B------:R-:W-:-:S13]  /*1620*/  FSETP.NEU.AND P0, PT, |R24|, +INF , PT ;  /* 0x7f8000001800780b */ /* 0x000fda0003f0d200 */
[----:B------:R-:W-:Y:S01]  /*1630*/  @!P0 FMUL R26, RZ, R24 ;  /* 0x00000018ff1a8220 */ /* 0x000fe20000400000 */
[----:B------:R-:W-:Y:S01]  /*1640*/  @!P0 MOV R29, RZ ;  /* 0x000000ff001d8202 */ /* 0x000fe20000000f00 */
[----:B------:R-:W-:Y:S06]  /*1650*/  @!P0 BRA `(.L_x_59) ;  /* 0x0000000400488947 */ /* 0x000fec0003800000 */
[----:B------:R-:W-:Y:S01]  /*1660*/  IMAD.SHL.U32 R16, R24, 0x100, RZ ;  /* 0x0000010018107824 */ /* 0x000fe200078e00ff */
[----:B------:R-:W-:Y:S01]  /*1670*/  UMOV UR4, URZ ;  /* 0x000000ff00047c82 */ /* 0x000fe20008000000 */
[----:B------:R-:W-:Y:S02]  /*1680*/  IMAD.MOV.U32 R27, RZ, RZ, RZ ;  /* 0x000000ffff1b7224 */ /* 0x000fe400078e00ff */
[----:B------:R-:W-:Y:S01]  /*1690*/  IMAD.MOV.U32 R29, RZ, RZ, RZ ;  /* 0x000000ffff1d7224 */ /* 0x000fe200078e00ff */
[----:B------:R-:W-:-:S07]  /*16a0*/  LOP3.LUT R31, R16, 0x80000000, RZ, 0xfc, !PT ;  /* 0x80000000101f7812 */ /* 0x000fce00078efcff */
.L_x_60:
[----:B------:R-:W0:Y:S02]  /*16b0*/  LDC.64 R16, c[0x4][RZ] ;  /* 0x01000000ff107b82 */ /* 0x000e240000000a00 */
[----:B0-----:R-:W-:-:S05]  /*16c0*/  IMAD.WIDE.U32 R20, R29, 0x4, R16 ;  /* 0x000000041d147825 */ /* 0x001fca00078e0010 */
[----:B------:R-:W2:Y:S01]  /*16d0*/  LDG.E.CONSTANT R16, desc[UR6][R20.64] ;  /* 0x0000000614107981 */ /* 0x000ea2000c1e9900 */
[C---:B------:R-:W-:Y:S02]  /*16e0*/  IMAD.SHL.U32 R26, R29.reuse, 0x4, RZ ;  /* 0x000000041d1a7824 */ /* 0x040fe400078e00ff */
[----:B------:R-:W-:-:S03]  /*16f0*/  VIADD R29, R29, 0x1 ;  /* 0x000000011d1d7836 */ /* 0x000fc60000000000 */
[C---:B------:R-:W-:Y:S02]  /*1700*/  ISETP.EQ.AND P0, PT, R26.reuse, RZ, PT ;  /* 0x000000ff1a00720c */ /* 0x040fe40003f02270 */
[C---:B------:R-:W-:Y:S02]  /*1710*/  ISETP.EQ.AND P5, PT, R26.reuse, 0x4, PT ;  /* 0x000000041a00780c */ /* 0x040fe40003fa2270 */
[C---:B------:R-:W-:Y:S02]  /*1720*/  ISETP.EQ.AND P4, PT, R26.reuse, 0x8, PT ;  /* 0x000000081a00780c */ /* 0x040fe40003f82270 */
[C---:B------:R-:W-:Y:S02]  /*1730*/  ISETP.EQ.AND P3, PT, R26.reuse, 0xc, PT ;  /* 0x0000000c1a00780c */ /* 0x040fe40003f62270 */
[C---:B------:R-:W-:Y:S02]  /*1740*/  ISETP.EQ.AND P2, PT, R26.reuse, 0x10, PT ;  /* 0x000000101a00780c */ /* 0x040fe40003f42270 */
[----:B------:R-:W-:Y:S01]  /*1750*/  ISETP.EQ.AND P1, PT, R26, 0x14, PT ;  /* 0x000000141a00780c */ /* 0x000fe20003f22270 */
[----:B--2---:R-:W-:-:S03]  /*1760*/  IMAD.WIDE.U32 R16, R16, R31, RZ ;  /* 0x0000001f10107225 */ /* 0x004fc600078e00ff */
[----:B------:R-:W-:-:S04]  /*1770*/  IADD3 R16, P6, PT, R16, R27, RZ ;  /* 0x0000001b10107210 */ /* 0x000fc80007fde0ff */
[----:B------:R-:W-:Y:S01]  /*1780*/  IADD3.X R27, PT, PT, R17, UR4, RZ, P6, !PT ;  /* 0x00000004111b7c10 */ /* 0x000fe2000b7fe4ff */
[--C-:B------:R-:W-:Y:S01]  /*1790*/  @P0 IMAD.MOV.U32 R10, RZ, RZ, R16.reuse ;  /* 0x000000ffff0a0224 */ /* 0x100fe200078e0010 */
[----:B------:R-:W-:Y:S01]  /*17a0*/  ISETP.NE.AND P6, PT, R29, 0x6, PT ;  /* 0x000000061d00780c */ /* 0x000fe20003fc5270 */
[--C-:B------:R-:W-:Y:S01]  /*17b0*/  @P4 IMAD.MOV.U32 R13, RZ, RZ, R16.reuse ;  /* 0x000000ffff0d4224 */ /* 0x100fe200078e0010 */
[----:B------:R-:W-:Y:S01]  /*17c0*/  @P5 MOV R12, R16 ;  /* 0x00000010000c5202 */ /* 0x000fe20000000f00 */
[--C-:B------:R-:W-:Y:S02]  /*17d0*/  @P3 IMAD.MOV.U32 R14, RZ, RZ, R16.reuse ;  /* 0x000000ffff0e3224 */ /* 0x100fe400078e0010 */
[--C-:B------:R-:W-:Y:S02]  /*17e0*/  @P2 IMAD.MOV.U32 R15, RZ, RZ, R16.reuse ;  /* 0x000000ffff0f2224 */ /* 0x100fe400078e0010 */
[----:B------:R-:W-:-:S06]  /*17f0*/  @P1 IMAD.MOV.U32 R23, RZ, RZ, R16 ;  /* 0x000000ffff171224 */ /* 0x000fcc00078e0010 */
[----:B------:R-:W-:Y:S05]  /*1800*/  @P6 BRA `(.L_x_60) ;  /* 0xfffffffc00a86947 */ /* 0x000fea000383ffff */
        /* <DEDUP_REMOVED lines=12> */
[----:B------:R-:W-:Y:S02]  /*18d0*/  @P3 MOV R16, R10 ;  /* 0x0000000a00103202 */ /* 0x000fe40000000f00 */
[C---:B------:R-:W-:Y:S01]  /*18e0*/  ISETP.EQ.AND P3, PT, R20.reuse, -0x4, PT ;  /* 0xfffffffc1400780c */ /* 0x040fe20003f62270 */
[----:B------:R-:W-:Y:S02]  /*18f0*/  @P4 IMAD.MOV.U32 R17, RZ, RZ, R10 ;  /* 0x000000ffff114224 */ /* 0x000fe400078e000a */
[--C-:B------:R-:W-:Y:S01]  /*1900*/  @P4 IMAD.MOV.U32 R16, RZ, RZ, R12.reuse ;  /* 0x000000ffff104224 */ /* 0x100fe200078e000c */
[----:B------:R-:W-:Y:S01]  /*1910*/  ISETP.EQ.AND P4, PT, R20, 0x4, PT ;  /* 0x000000041400780c */ /* 0x000fe20003f82270 */
[----:B------:R-:W-:Y:S01]  /*1920*/  @P2 IMAD.MOV.U32 R16, RZ, RZ, R13 ;  /* 0x000000ffff102224 */ /* 0x000fe200078e000d */
[----:B------:R-:W-:Y:S01]  /*1930*/  @P1 MOV R16, R14 ;  /* 0x0000000e00101202 */ /* 0x000fe20000000f00 */
[----:B------:R-:W-:Y:S02]  /*1940*/  @P0 IMAD.MOV.U32 R16, RZ, RZ, R15 ;  /* 0x000000ffff100224 */ /* 0x000fe400078e000f */
[----:B------:R-:W-:-:S02]  /*1950*/  @P2 IMAD.MOV.U32 R17, RZ, RZ, R12 ;  /* 0x000000ffff112224 */ /* 0x000fc400078e000c */
[----:B------:R-:W-:Y:S02]  /*1960*/  @P1 IMAD.MOV.U32 R17, RZ, RZ, R13 ;  /* 0x000000ffff111224 */ /* 0x000fe400078e000d */
[----:B------:R-:W-:Y:S01]  /*1970*/  @P3 IMAD.MOV.U32 R16, RZ, RZ, R23 ;  /* 0x000000ffff103224 */ /* 0x000fe200078e0017 */
[----:B------:R-:W-:Y:S01]  /*1980*/  @P5 MOV R16, R27 ;  /* 0x0000001b00105202 */ /* 0x000fe20000000f00 */
[----:B------:R-:W-:Y:S02]  /*1990*/  @P0 IMAD.MOV.U32 R17, RZ, RZ, R14 ;  /* 0x000000ffff110224 */ /* 0x000fe400078e000e */
[----:B------:R-:W-:Y:S02]  /*19a0*/  @P3 IMAD.MOV.U32 R17, RZ, RZ, R15 ;  /* 0x000000ffff113224 */ /* 0x000fe400078e000f */
[----:B------:R-:W-:Y:S02]  /*19b0*/  @P5 IMAD.MOV.U32 R17, RZ, RZ, R23 ;  /* 0x000000ffff115224 */ /* 0x000fe400078e0017 */
[----:B------:R-:W-:-:S02]  /*19c0*/  @P4 IMAD.MOV.U32 R17, RZ, RZ, R27 ;  /* 0x000000ffff114224 */ /* 0x000fc400078e001b */
[----:B------:R-:W-:Y:S01]  /*19d0*/  IMAD.MOV.U32 R24, RZ, RZ, R16 ;  /* 0x000000ffff187224 */ /* 0x000fe200078e0010 */
[----:B------:R-:W-:Y:S06]  /*19e0*/  @!P6 BRA `(.L_x_62) ;  /* 0x000000000028e947 */ /* 0x000fec0003800000 */
[----:B------:R-:W-:Y:S01]  /*19f0*/  @P2 IMAD.MOV.U32 R16, RZ, RZ, R10 ;  /* 0x000000ffff102224 */ /* 0x000fe200078e000a */
[----:B------:R-:W-:Y:S01]  /*1a00*/  SHF.L.W.U32.HI R24, R17, R21, R24 ;  /* 0x0000001511187219 */ /* 0x000fe20000010e18 */
[----:B------:R-:W-:Y:S02]  /*1a10*/  @P1 IMAD.MOV.U32 R16, RZ, RZ, R12 ;  /* 0x000000ffff101224 */ /* 0x000fe400078e000c */
[----:B------:R-:W-:Y:S01]  /*1a20*/  @P0 IMAD.MOV.U32 R16, RZ, RZ, R13 ;  /* 0x000000ffff100224 */ /* 0x000fe200078e000d */
[----:B------:R-:W-:Y:S02]  /*1a30*/  ISETP.EQ.AND P0, PT, R20, 0x8, PT ;  /* 0x000000081400780c */ /* 0x000fe40003f02270 */
[----:B------:R-:W-:Y:S01]  /*1a40*/  @P3 MOV R16, R14 ;  /* 0x0000000e00103202 */ /* 0x000fe20000000f00 */
[----:B------:R-:W-:Y:S02]  /*1a50*/  @P5 IMAD.MOV.U32 R16, RZ, RZ, R15 ;  /* 0x000000ffff105224 */ /* 0x000fe400078e000f */
[----:B------:R-:W-:-:S08]  /*1a60*/  @P4 IMAD.MOV.U32 R16, RZ, RZ, R23 ;  /* 0x000000ffff104224 */ /* 0x000fd000078e0017 */
[----:B------:R-:W-:-:S05]  /*1a70*/  @P0 IMAD.MOV.U32 R16, RZ, RZ, R27 ;  /* 0x000000ffff100224 */ /* 0x000fca00078e001b */
[----:B------:R-:W-:-:S07]  /*1a80*/  SHF.L.W.U32.HI R17, R16, R21, R17 ;  /* 0x0000001510117219 */ /* 0x000fce0000010e11 */
.L_x_62:
[----:B------:R-:W-:Y:S05]  /*1a90*/  BSYNC.RECONVERGENT B3 ;  /* 0x0000000000037941 */ /* 0x000fea0003800200 */
.L_x_61:
[C---:B------:R-:W-:Y:S01]  /*1aa0*/  SHF.L.W.U32.HI R29, R17.reuse, 0x2, R24 ;  /* 0x00000002111d7819 */ /* 0x040fe20000010e18 */
[----:B------:R-:W-:Y:S01]  /*1ab0*/  IMAD.SHL.U32 R17, R17, 0x4, RZ ;  /* 0x0000000411117824 */ /* 0x000fe200078e00ff */
[----:B------:R-:W-:Y:S01]  /*1ac0*/  UMOV UR4, 0x54442d19 ;  /* 0x54442d1900047882 */ /* 0x000fe20000000000 */
[----:B------:R-:W-:Y:S01]  /*1ad0*/  UMOV UR5, 0x3bf921fb ;  /* 0x3bf921fb00057882 */ /* 0x000fe20000000000 */
[----:B------:R-:W-:Y:S02]  /*1ae0*/  SHF.R.S32.HI R20, RZ, 0x1f, R29 ;  /* 0x0000001fff147819 */ /* 0x000fe4000001141d */
[----:B------:R-:W-:Y:S02]  /*1af0*/  ISETP.GE.AND P0, PT, R29, RZ, PT ;  /* 0x000000ff1d00720c */ /* 0x000fe40003f06270 */
[C---:B------:R-:W-:Y:S02]  /*1b00*/  LOP3.LUT R16, R20.reuse, R17, RZ, 0x3c, !PT ;  /* 0x0000001114107212 */ /* 0x040fe400078e3cff */
[----:B------:R-:W-:-:S02]  /*1b10*/  LOP3.LUT R17, R20, R29, RZ, 0x3c, !PT ;  /* 0x0000001d14117212 */ /* 0x000fc400078e3cff */
[----:B------:R-:W-:-:S04]  /*1b20*/  SHF.R.U32.HI R24, RZ, 0x1e, R24 ;  /* 0x0000001eff187819 */ /* 0x000fc80000011618 */
[----:B------:R-:W0:Y:S01]  /*1b30*/  I2F.F64.S64 R16, R16 ;  /* 0x0000001000107312 */ /* 0x000e220000301c00 */
[----:B------:R-:W-:Y:S01]  /*1b40*/  LEA.HI R29, R29, R24, RZ, 0x1 ;  /* 0x000000181d1d7211 */ /* 0x000fe200078f08ff */
[----:B0-----:R-:W-:-:S10]  /*1b50*/  DMUL R20, R16, UR4 ;  /* 0x0000000410147c28 */ /* 0x001fd40008000000 */
[----:B------:R-:W0:Y:S02]  /*1b60*/  F2F.F32.F64 R20, R20 ;  /* 0x0000001400147310 */ /* 0x000e240000301000 */
[----:B0-----:R-:W-:-:S07]  /*1b70*/  FSEL R26, -R20, R20, !P0 ;  /* 0x00000014141a7208 */ /* 0x001fce0004000100 */
.L_x_59:
[----:B------:R-:W-:Y:S05]  /*1b80*/  BSYNC.RECONVERGENT B2 ;  /* 0x0000000000027941 */ /* 0x000fea0003800200 */
.L_x_58:
[----:B------:R-:W-:Y:S02]  /*1b90*/  IMAD.MOV.U32 R16, RZ, RZ, 0x37cbac00 ;  /* 0x37cbac00ff107424 */ /* 0x000fe400078e00ff */
[----:B------:R-:W-:Y:S01]  /*1ba0*/  FMUL R17, R26, R26 ;  /* 0x0000001a1a117220 */ /* 0x000fe20000400000 */
[----:B------:R-:W-:Y:S01]  /*1bb0*/  LOP3.LUT R20, R29, 0x1, RZ, 0xc0, !PT ;  /* 0x000000011d147812 */ /* 0x000fe200078ec0ff */
[----:B------:R-:W-:Y:S01]  /*1bc0*/  IMAD.MOV.U32 R24, RZ, RZ, 0x3e2aaaa8 ;  /* 0x3e2aaaa8ff187424 */ /* 0x000fe200078e00ff */
[----:B------:R-:W-:Y:S01]  /*1bd0*/  BSSY.RECONVERGENT B2, `(.L_x_63) ;  /* 0x000001c000027945 */ /* 0x000fe20003800200 */
[----:B------:R-:W-:Y:S01]  /*1be0*/  FFMA R16, R17, R16, -0.0013887860113754868507 ;  /* 0xbab607ed11107423 */ /* 0x000fe20000000010 */
[----:B------:R-:W-:Y:S01]  /*1bf0*/  ISETP.NE.U32.AND P0, PT, R20, 0x1, PT ;  /* 0x000000011400780c */ /* 0x000fe20003f05070 */
[----:B------:R-:W-:Y:S01]  /*1c00*/  VIADD R21, R25, 0xf3000000 ;  /* 0xf300000019157836 */ /* 0x000fe20000000000 */
[----:B------:R-:W-:Y:S01]  /*1c10*/  MOV R20, 0x3c0885e4 ;  /* 0x3c0885e400147802 */ /* 0x000fe20000000f00 */
[----:B------:R-:W-:Y:S01]  /*1c20*/  VIADD R29, R29, 0x1 ;  /* 0x000000011d1d7836 */ /* 0x000fe20000000000 */
[----:B------:R-:W-:-:S02]  /*1c30*/  FSEL R16, R16, -0.00019574658654164522886, P0 ;  /* 0xb94d415310107808 */ /* 0x000fc40000000000 */
[----:B------:R-:W-:Y:S02]  /*1c40*/  FSEL R20, R20, 0.041666727513074874878, !P0 ;  /* 0x3d2aaabb14147808 */ /* 0x000fe40004000000 */
[----:B------:R-:W-:Y:S02]  /*1c50*/  FSEL R24, -R24, -0.4999999701976776123, !P0 ;  /* 0xbeffffff18187808 */ /* 0x000fe40004000100 */
[----:B------:R-:W-:Y:S01]  /*1c60*/  LOP3.LUT P1, RZ, R29, 0x2, RZ, 0xc0, !PT ;  /* 0x000000021dff7812 */ /* 0x000fe2000782c0ff */
        /* <DEDUP_REMOVED lines=9> */
[----:B------:R-:W-:Y:S01]  /*1d00*/  IMAD.MOV.U32 R20, RZ, RZ, R25 ;  /* 0x000000ffff147224 */ /* 0x000fe200078e0019 */
[----:B------:R-:W-:-:S07]  /*1d10*/  MOV R24, 0x1d30 ;  /* 0x00001d3000187802 */ /* 0x000fce0000000f00 */
[----:B-1----:R-:W-:Y:S05]  /*1d20*/  CALL.REL.NOINC `($__internal_4_$__cuda_sm20_sqrt_rn_f32_slowpath) ;  /* 0x0000002c00ac7944 */ /* 0x002fea0003c00000 */
[----:B------:R-:W-:Y:S01]  /*1d30*/  IMAD.MOV.U32 R21, RZ, RZ, R25 ;  /* 0x000000ffff157224 */ /* 0x000fe200078e0019 */
[----:B------:R-:W-:Y:S06]  /*1d40*/  BRA `(.L_x_65) ;  /* 0x0000000000107947 */ /* 0x000fec0003800000 */
.L_x_64:
[----:B-1----:R-:W-:Y:S01]  /*1d50*/  FMUL.FTZ R20, R25, R26 ;  /* 0x0000001a19147220 */ /* 0x002fe20000410000 */
[----:B------:R-:W-:-:S03]  /*1d60*/  FMUL.FTZ R17, R26, 0.5 ;  /* 0x3f0000001a117820 */ /* 0x000fc60000410000 */
[----:B------:R-:W-:-:S04]  /*1d70*/  FFMA R21, -R20, R20, R25 ;  /* 0x0000001414157223 */ /* 0x000fc80000000119 */
[----:B------:R-:W-:-:S07]  /*1d80*/  FFMA R21, R21, R17, R20 ;  /* 0x0000001115157223 */ /* 0x000fce0000000014 */
.L_x_65:
[----:B------:R-:W-:Y:S05]  /*1d90*/  BSYNC.RECONVERGENT B2 ;  /* 0x0000000000027941 */ /* 0x000fea0003800200 */
.L_x_63:
[----:B------:R-:W-:-:S04]  /*1da0*/  FMUL R21, R16, R21 ;  /* 0x0000001510157220 */ /* 0x000fc80000400000 */
[----:B------:R-:W-:-:S05]  /*1db0*/  FFMA R20, R8, R21, 1 ;  /* 0x3f80000008147423 */ /* 0x000fca0000000015 */
[----:B------:R-:W-:-:S13]  /*1dc0*/  FSETP.GTU.AND P0, PT, R20, RZ, PT ;  /* 0x000000ff1400720b */ /* 0x000fda0003f0c000 */
[----:B------:R-:W-:Y:S05]  /*1dd0*/  @!P0 BRA `(.L_x_66) ;  /* 0xfffffff000c48947 */ /* 0x000fea000383ffff */
[----:B------:R-:W-:Y:S05]  /*1de0*/  BSYNC.RECONVERGENT B1 ;  /* 0x0000000000017941 */ /* 0x000fea0003800200 */
.L_x_57:
[----:B------:R-:W-:Y:S02]  /*1df0*/  IMAD R25, R7, 0x5, RZ ;  /* 0x0000000507197824 */ /* 0x000fe400078e02ff */
[----:B------:R-:W-:Y:S01]  /*1e00*/  FMUL R26, R21, -0.033100001513957977295 ;  /* 0xbd0793de151a7820 */ /* 0x000fe20000400000 */
[----:B------:R-:W-:Y:S01]  /*1e10*/  IMAD.WIDE.U32 R16, R0, 0x5, RZ ;  /* 0x0000000500107825 */ /* 0x000fe200078e00ff */
[----:B------:R-:W-:-:S03]  /*1e20*/  LOP3.LUT R29, R19, R7, RZ, 0x3c, !PT ;  /* 0x00000007131d7212 */ /* 0x000fc600078e3cff */
[----:B------:R-:W-:Y:S01]  /*1e30*/  FMUL R26, R21, R26 ;  /* 0x0000001a151a7220 */ /* 0x000fe20000400000 */
[----:B------:R-:W-:Y:S01]  /*1e40*/  LOP3.LUT R24, R22, R18, R0, 0x96, !PT ;  /* 0x0000001216187212 */ /* 0x000fe200078e9600 */
[----:B------:R-:W-:Y:S01]  /*1e50*/  IMAD.SHL.U32 R28, R0, 0x20000, RZ ;  /* 0x00020000001c7824 */ /* 0x000fe200078e00ff */
[----:B------:R-:W-:Y:S01]  /*1e60*/  IADD3 R25, PT, PT, R17, R25, RZ ;  /* 0x0000001911197210 */ /* 0x000fe20007ffe0ff */
[----:B------:R-:W-:Y:S01]  /*1e70*/  FMUL R26, R21, R26 ;  /* 0x0000001a151a7220 */ /* 0x000fe20000400000 */
[----:B------:R-:W-:Y:S02]  /*1e80*/  LOP3.LUT R18, R18, R0, RZ, 0x3c, !PT ;  /* 0x0000000012127212 */ /* 0x000fe400078e3cff */
[----:B------:R-:W-:Y:S02]  /*1e90*/  SHF.L.W.U32.HI R17, R16, 0x7, R25 ;  /* 0x0000000710117819 */ /* 0x000fe40000010e19 */
[----:B------:R-:W-:Y:S02]  /*1ea0*/  SHF.L.W.U32.HI R16, R25, 0x7, R16 ;  /* 0x0000000719107819 */ /* 0x000fe40000010e10 */
[CCC-:B------:R-:W-:Y:S01]  /*1eb0*/  LOP3.LUT R27, R0.reuse, R9.reuse, R22.reuse, 0x96, !PT ;  /* 0x00000009001b7212 */ /* 0x1c0fe200078e9616 */
[----:B------:R-:W-:Y:S01]  /*1ec0*/  IMAD R25, R17, 0x9, RZ ;  /* 0x0000000911197824 */ /* 0x000fe200078e02ff */
[----:B------:R-:W-:Y:S01]  /*1ed0*/  SHF.L.U64.HI R0, R0, 0x11, R7 ;  /* 0x0000001100007819 */ /* 0x000fe20000010207 */
[----:B------:R-:W-:Y:S01]  /*1ee0*/  IMAD.WIDE.U32 R16, R16, 0x9, RZ ;  /* 0x0000000910107825 */ /* 0x000fe200078e00ff */
[----:B------:R-:W-:-:S03]  /*1ef0*/  LOP3.LUT R9, R28, R9, R22, 0x96, !PT ;  /* 0x000000091c097212 */ /* 0x000fc600078e9616 */
[----:B------:R-:W-:Y:S01]  /*1f00*/  IMAD.IADD R16, R17, 0x1, R25 ;  /* 0x0000000111107824 */ /* 0x000fe200078e0219 */
[----:B------:R-:W-:Y:S01]  /*1f10*/  LOP3.LUT R25, R4, R19, R7, 0x96, !PT ;  /* 0x0000001304197212 */ /* 0x000fe200078e9607 */
[----:B------:R-:W-:Y:S02]  /*1f20*/  IMAD.MOV.U32 R17, RZ, RZ, RZ ;  /* 0x000000ffff117224 */ /* 0x000fe400078e00ff */
[----:B------:R-:W-:Y:S01]  /*1f30*/  FFMA R19, R21, R26, 1 ;  /* 0x3f80000015137423 */ /* 0x000fe2000000001a */
[-C--:B------:R-:W-:Y:S01]  /*1f40*/  LOP3.LUT R7, R7, R5.reuse, R4, 0x96, !PT ;  /* 0x0000000507077212 */ /* 0x080fe200078e9604 */
[----:B------:R-:W-:Y:S01]  /*1f50*/  IMAD.MOV.U32 R22, RZ, RZ, R24 ;  /* 0x000000ffff167224 */ /* 0x000fe200078e0018 */
[----:B------:R-:W-:Y:S02]  /*1f60*/  SHF.R.U32.HI R16, RZ, 0x8, R16 ;  /* 0x00000008ff107819 */ /* 0x000fe40000011610 */
[----:B------:R-:W-:Y:S01]  /*1f70*/  LOP3.LUT R5, R0, R5, R4, 0x96, !PT ;  /* 0x0000000500057212 */ /* 0x000fe200078e9604 */
[----:B------:R-:W-:Y:S01]  /*1f80*/  IMAD.MOV.U32 R0, RZ, RZ, R27 ;  /* 0x000000ffff007224 */ /* 0x000fe200078e001b */
[----:B------:R-:W-:-:S02]  /*1f90*/  MOV R4, R25 ;  /* 0x0000001900047202 */ /* 0x000fc40000000f00 */
[----:B------:R0:W1:Y:S02]  /*1fa0*/  I2F.U64 R16, R16 ;  /* 0x0000001000107312 */ /* 0x0000640000301000 */
[----:B0-----:R-:W-:-:S04]  /*1fb0*/  FMUL R17, R20, R20 ;  /* 0x0000001414117220 */ /* 0x001fc80000400000 */
[----:B------:R-:W-:Y:S01]  /*1fc0*/  FMUL R17, R20, R17 ;  /* 0x0000001114117220 */ /* 0x000fe20000400000 */
[----:B-1----:R-:W-:-:S05]  /*1fd0*/  FMUL R16, R16, 5.9604644775390625e-08 ;  /* 0x3380000010107820 */ /* 0x002fca0000400000 */
[----:B------:R-:W-:Y:S02]  /*1fe0*/  FSETP.GEU.AND P0, PT, R16, R19, PT ;  /* 0x000000131000720b */ /* 0x000fe40003f0e000 */
[----:B------:R-:W-:Y:S02]  /*1ff0*/  SHF.L.W.U32.HI R19, R29, 0xd, R18 ;  /* 0x0000000d1d137819 */ /* 0x000fe40000010e12 */
[----:B------:R-:W-:-:S09]  /*2000*/  SHF.L.W.U32.HI R18, R18, 0xd, R29 ;  /* 0x0000000d12127819 */ /* 0x000fd20000010e1d */
[----:B------:R-:W-:Y:S05]  /*2010*/  @!P0 BRA `(.L_x_67) ;  /* 0x0000000000e88947 */ /* 0x000fea0003800000 */
[C---:B------:R-:W-:Y:S01]  /*2020*/  FMUL R20, R17.reuse, 8388608 ;  /* 0x4b00000011147820 */ /* 0x040fe20000400000 */
[----:B------:R-:W-:Y:S01]  /*2030*/  FSETP.GEU.AND P1, PT, R17, 1.175494350822287508e-38, PT ;  /* 0x008000001100780b */ /* 0x000fe20003f2e000 */
[----:B------:R-:W-:Y:S01]  /*2040*/  IMAD.MOV.U32 R33, RZ, RZ, 0x3e055027 ;  /* 0x3e055027ff217424 */ /* 0x000fe200078e00ff */
[----:B------:R-:W-:Y:S02]  /*2050*/  FSETP.GEU.AND P0, PT, R16, 1.175494350822287508e-38, PT ;  /* 0x008000001000780b */ /* 0x000fe40003f0e000 */
[----:B------:R-:W-:Y:S02]  /*2060*/  FSEL R20, R20, R17, !P1 ;  /* 0x0000001114147208 */ /* 0x000fe40004800000 */
[----:B------:R-:W-:Y:S02]  /*2070*/  FSEL R28, RZ, -23, P1 ;  /* 0xc1b80000ff1c7808 */ /* 0x000fe40000800000 */
[C---:B------:R-:W-:Y:S01]  /*2080*/  ISETP.GT.U32.AND P1, PT, R20.reuse, 0x7f7fffff, PT ;  /* 0x7f7fffff1400780c */ /* 0x040fe20003f24070 */
[----:B------:R-:W-:-:S05]  /*2090*/  VIADD R27, R20, 0xc0d55555 ;  /* 0xc0d55555141b7836 */ /* 0x000fca0000000000 */
[----:B------:R-:W-:Y:S01]  /*20a0*/  LOP3.LUT R27, R27, 0xff800000, RZ, 0xc0, !PT ;  /* 0xff8000001b1b7812 */ /* 0x000fe200078ec0ff */
[----:B------:R-:W-:-:S04]  /*20b0*/  @!P0 FMUL R16, R16, 8388608 ;  /* 0x4b00000010108820 */ /* 0x000fc80000400000 */
[----:B------:R-:W-:Y:S01]  /*20c0*/  IMAD.IADD R26, R20, 0x1, -R27 ;  /* 0x00000001141a7824 */ /* 0x000fe200078e0a1b */
[----:B------:R-:W-:Y:S01]  /*20d0*/  I2FP.F32.S32 R27, R27 ;  /* 0x0000001b001b7245 */ /* 0x000fe20000201400 */
[----:B------:R-:W-:Y:S02]  /*20e0*/  VIADD R25, R16, 0xc0d55555 ;  /* 0xc0d5555510197836 */ /* 0x000fe40000000000 */
[----:B------:R-:W-:Y:S02]  /*20f0*/  FADD R26, R26, -1 ;  /* 0xbf8000001a1a7421 */ /* 0x000fe40000000000 */
[----:B------:R-:W-:Y:S01]  /*2100*/  FFMA R27, R27, 1.1920928955078125e-07, R28 ;  /* 0x340000001b1b7823 */ /* 0x000fe2000000001c */
[----:B------:R-:W-:Y:S01]  /*2110*/  LOP3.LUT R25, R25, 0xff800000, RZ, 0xc0, !PT ;  /* 0xff80000019197812 */ /* 0x000fe200078ec0ff */
[----:B------:R-:W-:-:S04]  /*2120*/  FFMA R29, R26, -R33, 0.14084610342979431152 ;  /* 0x3e1039f61a1d7423 */ /* 0x000fc80000000821 */
[----:B------:R-:W-:Y:S01]  /*2130*/  FFMA R29, R26, R29, -0.12148627638816833496 ;  /* 0xbdf8cdcc1a1d7423 */ /* 0x000fe2000000001d */
[----:B------:R-:W-:Y:S01]  /*2140*/  IMAD.IADD R24, R16, 0x1, -R25 ;  /* 0x0000000110187824 */ /* 0x000fe200078e0a19 */
[----:B------:R-:W-:Y:S02]  /*2150*/  I2FP.F32.S32 R25, R25 ;  /* 0x0000001900197245 */ /* 0x000fe40000201400 */
[----:B------:R-:W-:Y:S01]  /*2160*/  FFMA R29, R26, R29, 0.13980610668659210205 ;  /* 0x3e0f29551a1d7423 */ /* 0x000fe2000000001d */
[----:B------:R-:W-:-:S03]  /*2170*/  FADD R24, R24, -1 ;  /* 0xbf80000018187421 */ /* 0x000fc60000000000 */
[----:B------:R-:W-:Y:S01]  /*2180*/  FFMA R31, R26, R29, -0.16684235632419586182 ;  /* 0xbe2ad8b91a1f7423 */ /* 0x000fe2000000001d */
[----:B------:R-:W-:-:S03]  /*2190*/  FFMA R29, R24, -R33, 0.14084610342979431152 ;  /* 0x3e1039f6181d7423 */ /* 0x000fc60000000821 */
[----:B------:R-:W-:Y:S01]  /*21a0*/  FFMA R31, R26, R31, 0.20012299716472625732 ;  /* 0x3e4ced0b1a1f7423 */ /* 0x000fe2000000001f */
[----:B------:R-:W-:-:S03]  /*21b0*/  FFMA R29, R24, R29, -0.12148627638816833496 ;  /* 0xbdf8cdcc181d7423 */ /* 0x000fc6000000001d */
[----:B------:R-:W-:Y:S01]  /*21c0*/  FFMA R31, R26, R31, -0.24999669194221496582 ;  /* 0xbe7fff221a1f7423 */ /* 0x000fe2000000001f */
[----:B------:R-:W-:-:S03]  /*21d0*/  FFMA R29, R24, R29, 0.13980610668659210205 ;  /* 0x3e0f2955181d7423 */ /* 0x000fc6000000001d */
[----:B------:R-:W-:Y:S01]  /*21e0*/  FFMA R31, R26, R31, 0.33333182334899902344 ;  /* 0x3eaaaa781a1f7423 */ /* 0x000fe2000000001f */
[----:B------:R-:W-:-:S03]  /*21f0*/  FFMA R29, R24, R29, -0.16684235632419586182 ;  /* 0xbe2ad8b9181d7423 */ /* 0x000fc6000000001d */
[----:B------:R-:W-:Y:S01]  /*2200*/  FFMA R31, R26, R31, -0.5 ;  /* 0xbf0000001a1f7423 */ /* 0x000fe2000000001f */
[----:B------:R-:W-:-:S03]  /*2210*/  FFMA R29, R24, R29, 0.20012299716472625732 ;  /* 0x3e4ced0b181d7423 */ /* 0x000fc6000000001d */
[----:B------:R-:W-:Y:S01]  /*2220*/  FMUL R31, R26, R31 ;  /* 0x0000001f1a1f7220 */ /* 0x000fe20000400000 */
[----:B------:R-:W-:-:S03]  /*2230*/  FFMA R29, R24, R29, -0.24999669194221496582 ;  /* 0xbe7fff22181d7423 */ /* 0x000fc6000000001d */
[----:B------:R-:W-:Y:S01]  /*2240*/  FFMA R26, R26, R31, R26 ;  /* 0x0000001f1a1a7223 */ /* 0x000fe2000000001a */
[----:B------:R-:W-:-:S03]  /*2250*/  FFMA R29, R24, R29, 0.33333182334899902344 ;  /* 0x3eaaaa78181d7423 */ /* 0x000fc6000000001d */
[----:B------:R-:W-:Y:S01]  /*2260*/  FFMA R28, R27, 0.69314718246459960938, R26 ;  /* 0x3f3172181b1c7823 */ /* 0x000fe2000000001a */
[----:B------:R-:W-:Y:S01]  /*2270*/  MOV R27, 0x7f800000 ;  /* 0x7f800000001b7802 */ /* 0x000fe20000000f00 */
[----:B------:R-:W-:Y:S01]  /*2280*/  FFMA R29, R24, R29, -0.5 ;  /* 0xbf000000181d7423 */ /* 0x000fe2000000001d */
[----:B------:R-:W-:Y:S02]  /*2290*/  FSEL R26, RZ, -23, P0 ;  /* 0xc1b80000ff1a7808 */ /* 0x000fe40000000000 */
[----:B------:R-:W-:Y:S01]  /*22a0*/  ISETP.GT.U32.AND P0, PT, R16, 0x7f7fffff, PT ;  /* 0x7f7fffff1000780c */ /* 0x000fe20003f04070 */
[----:B------:R-:W-:Y:S01]  /*22b0*/  FMUL R29, R24, R29 ;  /* 0x0000001d181d7220 */ /* 0x000fe20000400000 */
[C---:B------:R-:W-:Y:S01]  /*22c0*/  @P1 FFMA R28, R20.reuse, R27, +INF ;  /* 0x7f800000141c1423 */ /* 0x040fe2000000001b */
[----:B------:R-:W-:Y:S01]  /*22d0*/  FSETP.NEU.AND P1, PT, R20, RZ, PT ;  /* 0x000000ff1400720b */ /* 0x000fe20003f2d000 */
[----:B------:R-:W-:Y:S01]  /*22e0*/  FADD R20, -R17, 1 ;  /* 0x3f80000011147421 */ /* 0x000fe20000000100 */
[----:B------:R-:W-:Y:S01]  /*22f0*/  FFMA R24, R24, R29, R24 ;  /* 0x0000001d18187223 */ /* 0x000fe20000000018 */
[----:B------:R-:W-:Y:S01]  /*2300*/  FFMA R25, R25, 1.1920928955078125e-07, R26 ;  /* 0x3400000019197823 */ /* 0x000fe2000000001a */
[----:B------:R-:W-:-:S03]  /*2310*/  FSEL R29, R28, -INF , P1 ;  /* 0xff8000001c1d7808 */ /* 0x000fc60000800000 */
[----:B------:R-:W-:Y:S02]  /*2320*/  FFMA R24, R25, 0.69314718246459960938, R24 ;  /* 0x3f31721819187823 */ /* 0x000fe40000000018 */
[----:B------:R-:W-:Y:S01]  /*2330*/  FADD R29, R20, R29 ;  /* 0x0000001d141d7221 */ /* 0x000fe20000000000 */
[----:B------:R-:W-:Y:S01]  /*2340*/  FMUL R20, R21, 0.5 ;  /* 0x3f00000015147820 */ /* 0x000fe20000400000 */
[C---:B------:R-:W-:Y:S01]  /*2350*/  @P0 FFMA R24, R16.reuse, R27, +INF ;  /* 0x7f80000010180423 */ /* 0x040fe2000000001b */
[----:B------:R-:W-:Y:S01]  /*2360*/  FSETP.NEU.AND P0, PT, R16, RZ, PT ;  /* 0x000000ff1000720b */ /* 0x000fe20003f0d000 */
[----:B------:R-:W-:-:S03]  /*2370*/  FMUL R26, R29, R6 ;  /* 0x000000061d1a7220 */ /* 0x000fc60000400000 */
[----:B------:R-:W-:Y:S01]  /*2380*/  FSEL R24, R24, -INF , P0 ;  /* 0xff80000018187808 */ /* 0x000fe20000000000 */
[----:B------:R-:W-:-:S05]  /*2390*/  FFMA R21, R21, R20, R26 ;  /* 0x0000001415157223 */ /* 0x000fca000000001a */
[----:B------:R-:W-:-:S13]  /*23a0*/  FSETP.GEU.AND P0, PT, R24, R21, PT ;  /* 0x000000151800720b */ /* 0x000fda0003f0e000 */
[----:B------:R-:W-:Y:S05]  /*23b0*/  @P0 BRA `(.L_x_68) ;  /* 0xffffffec00480947 */ /* 0x000fea000383ffff */
.L_x_67:
[----:B------:R-:W-:Y:S05]  /*23c0*/  BSYNC.RECONVERGENT B0 ;  /* 0x0000000000007941 */ /* 0x000fea0003800200 */
.L_x_56:
[----:B------:R-:W0:Y:S01]  /*23d0*/  LDCU.64 UR8, c[0x0][0x380] ;  /* 0x00007000ff0877ac */ /* 0x000e220008000a00 */
[----:B------:R-:W-:Y:S01]  /*23e0*/  FMUL R20, R17, R6 ;  /* 0x0000000611147220 */ /* 0x000fe20000400000 */
[----:B------:R-:W1:Y:S01]  /*23f0*/  LDCU UR4, c[0x0][0x370] ;  /* 0x00006e00ff0477ac */ /* 0x000e620008000800 */
[----:B------:R-:W2:Y:S01]  /*2400*/  LDCU UR5, c[0x0][0x394] ;  /* 0x00007280ff0577ac */ /* 0x000ea20008000800 */
[----:B------:R-:W3:Y:S01]  /*2410*/  LDCU.64 UR10, c[0x0][0x398] ;  /* 0x00007300ff0a77ac */ /* 0x000ee20008000a00 */
[----:B0-----:R-:W-:Y:S01]  /*2420*/  LEA R16, P0, R2, UR8, 0x2 ;  /* 0x0000000802107c11 */ /* 0x001fe2000f8010ff */
[----:B-1----:R-:W-:-:S03]  /*2430*/  IMAD R25, R11, UR4, RZ ;  /* 0x000000040b197c24 */ /* 0x002fc6000f8e02ff */
[----:B------:R-:W-:Y:S01]  /*2440*/  LEA.HI.X R17, R2, UR9, R3, 0x2, P0 ;  /* 0x0000000902117c11 */ /* 0x000fe200080f1403 */
[----:B--2---:R-:W-:Y:S01]  /*2450*/  FMUL R21, R20, UR5 ;  /* 0x0000000514157c20 */ /* 0x004fe20008400000 */
[----:B------:R-:W-:-:S04]  /*2460*/  IADD3 R2, P0, PT, R25, R2, RZ ;  /* 0x0000000219027210 */ /* 0x000fc80007f1e0ff */
[----:B------:R0:W-:Y:S01]  /*2470*/  STG.E desc[UR6][R16.64], R21 ;  /* 0x0000001510007986 */ /* 0x0001e2000c101906 */
[----:B------:R-:W-:Y:S01]  /*2480*/  IMAD.X R3, RZ, RZ, R3, P0 ;  /* 0x000000ffff037224 */ /* 0x000fe200000e0603 */
[----:B---3--:R-:W-:-:S04]  /*2490*/  ISETP.GE.U32.AND P0, PT, R2, UR10, PT ;  /* 0x0000000a02007c0c */ /* 0x008fc8000bf06070 */
[----:B------:R-:W-:-:S13]  /*24a0*/  ISETP.GE.U32.AND.EX P0, PT, R3, UR11, PT, P0 ;  /* 0x0000000b03007c0c */ /* 0x000fda000bf06100 */
[----:B0-----:R-:W-:Y:S05]  /*24b0*/  @!P0 BRA `(.L_x_53) ;  /* 0xffffffec00048947 */ /* 0x001fea000383ffff */
[----:B------:R-:W-:Y:S05]  /*24c0*/  EXIT ;  /* 0x000000000000794d */ /* 0x000fea0003800000 */
.L_x_49:
        /* <DEDUP_REMOVED lines=9> */
.L_x_70:
[----:B------:R-:W-:Y:S01]  /*2560*/  IMAD.MOV.U32 R12, RZ, RZ, R25 ;  /* 0x000000ffff0c7224 */ /* 0x000fe200078e0019 */
[----:B------:R-:W-:Y:S06]  /*2570*/  BRA `(.L_x_71) ;  /* 0x0000000000107947 */ /* 0x000fec0003800000 */
.L_x_69:
[----:B------:R-:W-:Y:S01]  /*2580*/  FMUL.FTZ R13, R20, R11 ;  /* 0x0000000b140d7220 */ /* 0x000fe20000410000 */
[----:B------:R-:W-:-:S03]  /*2590*/  FMUL.FTZ R11, R11, 0.5 ;  /* 0x3f0000000b0b7820 */ /* 0x000fc60000410000 */
[----:B------:R-:W-:-:S04]  /*25a0*/  FFMA R12, -R13, R13, R20 ;  /* 0x0000000d0d0c7223 */ /* 0x000fc80000000114 */
[----:B------:R-:W-:-:S07]  /*25b0*/  FFMA R12, R12, R11, R13 ;  /* 0x0000000b0c0c7223 */ /* 0x000fce000000000d */
.L_x_71:
[----:B------:R-:W-:Y:S01]  /*25c0*/  VIADD R11, R12, 0x1800000 ;  /* 0x018000000c0b7836 */ /* 0x000fe20000000000 */
[----:B------:R-:W-:Y:S04]  /*25d0*/  BSSY.RECONVERGENT B0, `(.L_x_72) ;  /* 0x000000c000007945 */ /* 0x000fe80003800200 */
[----:B------:R-:W-:-:S04]  /*25e0*/  LOP3.LUT R11, R11, 0x7f800000, RZ, 0xc0, !PT ;  /* 0x7f8000000b0b7812 */ /* 0x000fc800078ec0ff */
[----:B------:R-:W-:-:S13]  /*25f0*/  ISETP.GT.U32.AND P0, PT, R11, 0x1ffffff, PT ;  /* 0x01ffffff0b00780c */ /* 0x000fda0003f04070 */
[----:B------:R-:W-:Y:S05]  /*2600*/  @P0 BRA `(.L_x_73) ;  /* 0x0000000000100947 */ /* 0x000fea0003800000 */
[----:B------:R-:W-:-:S07]  /*2610*/  MOV R14, 0x2630 ;  /* 0x00002630000e7802 */ /* 0x000fce0000000f00 */
[----:B------:R-:W-:Y:S05]  /*2620*/  CALL.REL.NOINC `($__internal_3_$__cuda_sm20_rcp_rn_f32_slowpath) ;  /* 0x0000002000987944 */ /* 0x000fea0003c00000 */
[----:B------:R-:W-:Y:S01]  /*2630*/  IMAD.MOV.U32 R11, RZ, RZ, R12 ;  /* 0x000000ffff0b7224 */ /* 0x000fe200078e000c */
[----:B------:R-:W-:Y:S06]  /*2640*/  BRA `(.L_x_74) ;  /* 0x0000000000107947 */ /* 0x000fec0003800000 */
.L_x_73:
[----:B------:R-:W0:Y:S02]  /*2650*/  MUFU.RCP R11, R12 ;  /* 0x0000000c000b7308 */ /* 0x000e240000001000 */
[----:B0-----:R-:W-:-:S04]  /*2660*/  FFMA R13, R11, R12, -1 ;  /* 0xbf8000000b0d7423 */ /* 0x001fc8000000000c */
[----:B------:R-:W-:-:S04]  /*2670*/  FADD.FTZ R14, -R13, -RZ ;  /* 0x800000ff0d0e7221 */ /* 0x000fc80000010100 */
[----:B------:R-:W-:-:S07]  /*2680*/  FFMA R11, R11, R14, R11 ;  /* 0x0000000e0b0b7223 */ /* 0x000fce000000000b */
.L_x_74:
[----:B------:R-:W-:Y:S05]  /*2690*/  BSYNC.RECONVERGENT B0 ;  /* 0x0000000000007941 */ /* 0x000fea0003800200 */
.L_x_72:
[----:B------:R-:W-:Y:S01]  /*26a0*/  BSSY.RECONVERGENT B0, `(.L_x_75) ;  /* 0x000021c000007945 */ /* 0x000fe20003800200 */
.L_x_96:
[----:B------:R-:W-:Y:S01]  /*26b0*/  BSSY.RECONVERGENT B1, `(.L_x_76) ;  /* 0x00000d6000017945 */ /* 0x000fe20003800200 */
.L_x_86:
[----:B------:R-:W-:Y:S01]  /*26c0*/  IMAD R23, R7, 0x5, RZ ;  /* 0x0000000507177824 */ /* 0x000fe200078e02ff */
[----:B------:R-:W-:Y:S01]  /*26d0*/  LOP3.LUT R9, R9, R22, RZ, 0x3c, !PT ;  /* 0x0000001609097212 */ /* 0x000fe200078e3cff */
[C---:B------:R-:W-:Y:S01]  /*26e0*/  IMAD.WIDE.U32 R20, R0.reuse, 0x5, RZ ;  /* 0x0000000500147825 */ /* 0x040fe200078e00ff */
[----:B------:R-:W-:Y:S01]  /*26f0*/  LOP3.LUT R26, R5, R4, RZ, 0x3c, !PT ;  /* 0x00000004051a7212 */ /* 0x000fe200078e3cff */
[----:B------:R-:W-:Y:S01]  /*2700*/  BSSY.RECONVERGENT B2, `(.L_x_77) ;  /* 0x00000ab000027945 */ /* 0x000fe20003800200 */
[C---:B------:R-:W-:Y:S01]  /*2710*/  LOP3.LUT R27, R0.reuse, R9, RZ, 0x3c, !PT ;  /* 0x00000009001b7212 */ /* 0x040fe200078e3cff */
[----:B------:R-:W-:Y:S01]  /*2720*/  IMAD.MOV.U32 R30, RZ, RZ, 0x3e055027 ;  /* 0x3e055027ff1e7424 */ /* 0x000fe200078e00ff */
[----:B------:R-:W-:Y:S01]  /*2730*/  IADD3 R23, PT, PT, R21, R23, RZ ;  /* 0x0000001715177210 */ /* 0x000fe20007ffe0ff */
[----:B------:R-:W-:Y:S01]  /*2740*/  IMAD.SHL.U32 R34, R0, 0x20000, RZ ;  /* 0x0002000000227824 */ /* 0x000fe200078e00ff */
[----:B------:R-:W-:Y:S01]  /*2750*/  LOP3.LUT R28, R7, R26, RZ, 0x3c, !PT ;  /* 0x0000001a071c7212 */ /* 0x000fe200078e3cff */
[----:B------:R-:W-:Y:S01]  /*2760*/  IMAD.WIDE.U32 R24, R27, 0x5, RZ ;  /* 0x000000051b187825 */ /* 0x000fe200078e00ff */
[----:B------:R-:W-:-:S02]  /*2770*/  SHF.L.W.U32.HI R21, R20, 0x7, R23 ;  /* 0x0000000714157819 */ /* 0x000fc40000010e17 */
[----:B------:R-:W-:Y:S01]  /*2780*/  SHF.L.W.U32.HI R20, R23, 0x7, R20 ;  /* 0x0000000717147819 */ /* 0x000fe20000010e14 */
[----:B------:R-:W-:Y:S01]  /*2790*/  IMAD R5, R28, 0x5, RZ ;  /* 0x000000051c057824 */ /* 0x000fe200078e02ff */
[----:B------:R-:W-:Y:S01]  /*27a0*/  LOP3.LUT R31, R18, R0, RZ, 0x3c, !PT ;  /* 0x00000000121f7212 */ /* 0x000fe200078e3cff */
[----:B------:R-:W-:Y:S01]  /*27b0*/  IMAD R23, R21, 0x9, RZ ;  /* 0x0000000915177824 */ /* 0x000fe200078e02ff */
[----:B------:R-:W-:Y:S01]  /*27c0*/  LOP3.LUT R32, R19, R7, RZ, 0x3c, !PT ;  /* 0x0000000713207212 */ /* 0x000fe200078e3cff */
[----:B------:R-:W-:-:S03]  /*27d0*/  IMAD.WIDE.U32 R20, R20, 0x9, RZ ;  /* 0x0000000914147825 */ /* 0x000fc600078e00ff */
[----:B------:R-:W-:Y:S01]  /*27e0*/  SHF.L.W.U32.HI R19, R32, 0xd, R31 ;  /* 0x0000000d20137819 */ /* 0x000fe20000010e1f */
[----:B------:R-:W-:Y:S02]  /*27f0*/  IMAD.IADD R20, R21, 0x1, R23 ;  /* 0x0000000115147824 */ /* 0x000fe400078e0217 */
[----:B------:R-:W-:Y:S01]  /*2800*/  IMAD.MOV.U32 R21, RZ, RZ, RZ ;  /* 0x000000ffff157224 */ /* 0x000fe200078e00ff */
[----:B------:R-:W-:Y:S01]  /*2810*/  LOP3.LUT R19, R19, R7, R26, 0x96, !PT ;  /* 0x0000000713137212 */ /* 0x000fe200078e961a */
[----:B------:R-:W-:Y:S01]  /*2820*/  IMAD.IADD R5, R25, 0x1, R5 ;  /* 0x0000000119057824 */ /* 0x000fe200078e0205 */
[----:B------:R-:W-:-:S04]  /*2830*/  SHF.R.U32.HI R20, RZ, 0x8, R20 ;  /* 0x00000008ff147819 */ /* 0x000fc80000011614 */
[----:B------:R-:W-:Y:S02]  /*2840*/  SHF.L.W.U32.HI R23, R24, 0x7, R5 ;  /* 0x0000000718177819 */ /* 0x000fe40000010e05 */
[----:B------:R-:W0:Y:S01]  /*2850*/  I2F.U64 R20, R20 ;  /* 0x0000001400147312 */ /* 0x000e220000301000 */
[----:B------:R-:W-:Y:S02]  /*2860*/  SHF.L.W.U32.HI R24, R5, 0x7, R24 ;  /* 0x0000000705187819 */ /* 0x000fe40000010e18 */
[----:B------:R-:W-:Y:S01]  /*2870*/  IMAD R23, R23, 0x9, RZ ;  /* 0x0000000917177824 */ /* 0x000fe200078e02ff */
[----:B------:R-:W-:Y:S02]  /*2880*/  SHF.L.U64.HI R5, R0, 0x11, R7 ;  /* 0x0000001100057819 */ /* 0x000fe40000010207 */
[----:B------:R-:W-:Y:S02]  /*2890*/  IMAD.WIDE.U32 R24, R24, 0x9, RZ ;  /* 0x0000000918187825 */ /* 0x000fe400078e00ff */
[----:B------:R-:W-:-:S02]  /*28a0*/  LOP3.LUT R5, R26, R5, RZ, 0x3c, !PT ;  /* 0x000000051a057212 */ /* 0x000fc400078e3cff */
[----:B------:R-:W-:Y:S02]  /*28b0*/  IMAD.IADD R23, R25, 0x1, R23 ;  /* 0x0000000119177824 */ /* 0x000fe400078e0217 */
[----:B0-----:R-:W-:-:S03]  /*28c0*/  FMUL R29, R20, 5.9604644775390625e-08 ;  /* 0x33800000141d7820 */ /* 0x001fc60000400000 */
[----:B------:R-:W-:Y:S02]  /*28d0*/  SHF.R.U32.HI R20, RZ, 0x8, R23 ;  /* 0x00000008ff147819 */ /* 0x000fe40000011617 */
[----:B------:R-:W-:-:S04]  /*28e0*/  FMNMX R29, R29, 1.00000001335143196e-10, !PT ;  /* 0x2edbe6ff1d1d7809 */ /* 0x000fc80007800000 */
[----:B------:R0:W1:Y:S01]  /*28f0*/  I2F.U64 R20, R20 ;  /* 0x0000001400147312 */ /* 0x0000620000301000 */
[C---:B------:R-:W-:Y:S01]  /*2900*/  ISETP.GT.U32.AND P0, PT, R29.reuse, 0x7f7fffff, PT ;  /* 0x7f7fffff1d00780c */ /* 0x040fe20003f04070 */
[----:B------:R-:W-:-:S05]  /*2910*/  VIADD R24, R29, 0xc0d55555 ;  /* 0xc0d555551d187836 */ /* 0x000fca0000000000 */
[----:B------:R-:W-:Y:S02]  /*2920*/  LOP3.LUT R24, R24, 0xff800000, RZ, 0xc0, !PT ;  /* 0xff80000018187812 */ /* 0x000fe400078ec0ff */
[----:B0-----:R-:W-:Y:S02]  /*2930*/  LOP3.LUT R21, R9, R34, RZ, 0x3c, !PT ;  /* 0x0000002209157212 */ /* 0x001fe400078e3cff */
[----:B------:R-:W-:Y:S02]  /*2940*/  IADD3 R25, PT, PT, R29, -R24, RZ ;  /* 0x800000181d197210 */ /* 0x000fe40007ffe0ff */
[----:B------:R-:W-:Y:S01]  /*2950*/  LOP3.LUT R21, R21, R22, R31, 0x96, !PT ;  /* 0x0000001615157212 */ /* 0x000fe200078e961f */
[----:B-1----:R-:W-:Y:S02]  /*2960*/  FMUL R23, R20, 5.9604644775390625e-08 ;  /* 0x3380000014177820 */ /* 0x002fe40000400000 */
[----:B------:R-:W-:Y:S02]  /*2970*/  FADD R25, R25, -1 ;  /* 0xbf80000019197421 */ /* 0x000fe40000000000 */
[----:B------:R-:W-:-:S02]  /*2980*/  FMUL R23, R23, 6.2831854820251464844 ;  /* 0x40c90fdb17177820 */ /* 0x000fc40000400000 */
[----:B------:R-:W-:-:S04]  /*2990*/  FFMA R30, R25, -R30, 0.14084610342979431152 ;  /* 0x3e1039f6191e7423 */ /* 0x000fc8000000081e */
[----:B------:R-:W-:-:S04]  /*29a0*/  FFMA R30, R25, R30, -0.12148627638816833496 ;  /* 0xbdf8cdcc191e7423 */ /* 0x000fc8000000001e */
[----:B------:R-:W-:-:S04]  /*29b0*/  FFMA R30, R25, R30, 0.13980610668659210205 ;  /* 0x3e0f2955191e7423 */ /* 0x000fc8000000001e */
[----:B------:R-:W-:-:S04]  /*29c0*/  FFMA R30, R25, R30, -0.16684235632419586182 ;  /* 0xbe2ad8b9191e7423 */ /* 0x000fc8000000001e */
[----:B------:R-:W-:Y:S01]  /*29d0*/  FFMA R18, R25, R30, 0.20012299716472625732 ;  /* 0x3e4ced0b19127423 */ /* 0x000fe2000000001e */
[----:B------:R-:W-:-:S03]  /*29e0*/  FMUL R30, R23, 0.63661974668502807617 ;  /* 0x3f22f983171e7820 */ /* 0x000fc60000400000 */
[----:B------:R-:W-:Y:S01]  /*29f0*/  FFMA R20, R25, R18, -0.24999669194221496582 ;  /* 0xbe7fff2219147423 */ /* 0x000fe20000000012 */
[--C-:B------:R-:W-:Y:S02]  /*2a00*/  LOP3.LUT R18, R5, R4, R32.reuse, 0x96, !PT ;  /* 0x0000000405127212 */ /* 0x100fe400078e9620 */
[----:B------:R-:W0:Y:S01]  /*2a10*/  F2I.NTZ R30, R30 ;  /* 0x0000001e001e7305 */ /* 0x000e220000203100 */
[----:B------:R-:W-:Y:S01]  /*2a20*/  FFMA R36, R25, R20, 0.33333182334899902344 ;  /* 0x3eaaaa7819247423 */ /* 0x000fe20000000014 */
[----:B------:R-:W-:Y:S02]  /*2a30*/  I2FP.F32.S32 R5, R24 ;  /* 0x0000001800057245 */ /* 0x000fe40000201400 */
[--C-:B------:R-:W-:Y:S01]  /*2a40*/  LOP3.LUT R4, R19, R4, R32.reuse, 0x96, !PT ;  /* 0x0000000413047212 */ /* 0x100fe200078e9620 */
[----:B------:R-:W-:Y:S01]  /*2a50*/  FFMA R36, R25, R36, -0.5 ;  /* 0xbf00000019247423 */ /* 0x000fe20000000024 */
[----:B------:R-:W-:Y:S01]  /*2a60*/  SHF.L.W.U32.HI R20, R31, 0xd, R32 ;  /* 0x0000000d1f147819 */ /* 0x000fe20000010e20 */
[----:B------:R-:W-:Y:S01]  /*2a70*/  FFMA R5, R5, 1.1920928955078125e-07, RZ ;  /* 0x3400000005057823 */ /* 0x000fe200000000ff */
[----:B------:R-:W-:-:S02]  /*2a80*/  IMAD.MOV.U32 R32, RZ, RZ, 0x7f800000 ;  /* 0x7f800000ff207424 */ /* 0x000fc400078e00ff */
[----:B------:R-:W-:Y:S01]  /*2a90*/  FMUL R36, R25, R36 ;  /* 0x0000002419247220 */ /* 0x000fe20000400000 */
[-CC-:B------:R-:W-:Y:S02]  /*2aa0*/  LOP3.LUT R20, R20, R0.reuse, R9.reuse, 0x96, !PT ;  /* 0x0000000014147212 */ /* 0x180fe400078e9609 */
[----:B------:R-:W-:Y:S01]  /*2ab0*/  LOP3.LUT R0, R21, R0, R9, 0x96, !PT ;  /* 0x0000000015007212 */ /* 0x000fe200078e9609 */
[----:B------:R-:W-:Y:S01]  /*2ac0*/  FFMA R36, R25, R36, R25 ;  /* 0x0000002419247223 */ /* 0x000fe20000000019 */
[C---:B------:R-:W-:Y:S01]  /*2ad0*/  SHF.L.U64.HI R25, R27.reuse, 0x11, R28 ;  /* 0x000000111b197819 */ /* 0x040fe2000001021c */
[----:B------:R-:W-:Y:S01]  /*2ae0*/  IMAD.SHL.U32 R28, R27, 0x20000, RZ ;  /* 0x000200001b1c7824 */ /* 0x000fe200078e00ff */
[----:B0-----:R-:W-:Y:S01]  /*2af0*/  I2FP.F32.S32 R24, R30 ;  /* 0x0000001e00187245 */ /* 0x001fe20000201400 */
[----:B------:R-:W-:Y:S01]  /*2b00*/  FFMA R36, R5, 0.69314718246459960938, R36 ;  /* 0x3f31721805247823 */ /* 0x000fe20000000024 */
[----:B------:R-:W-:Y:S01]  /*2b10*/  @P0 FFMA R36, R29, R32, +INF ;  /* 0x7f8000001d240423 */ /* 0x000fe20000000020 */
[----:B------:R-:W-:-:S02]  /*2b20*/  FSETP.GE.AND P0, PT, |R23|, 105615, PT ;  /* 0x47ce47801700780b */ /* 0x000fc40003f06200 */
[----:B------:R-:W-:Y:S01]  /*2b30*/  FFMA R5, R24, -1.5707962512969970703, R23 ;  /* 0xbfc90fda18057823 */ /* 0x000fe20000000017 */
[----:B------:R-:W-:Y:S02]  /*2b40*/  LOP3.LUT R9, R21, R28, RZ, 0x3c, !PT ;  /* 0x0000001c15097212 */ /* 0x000fe400078e3cff */
[----:B------:R-:W-:Y:S01]  /*2b50*/  LOP3.LUT R22, R20, R22, R31, 0x96, !PT ;  /* 0x0000001614167212 */ /* 0x000fe200078e961f */
[----:B------:R-:W-:Y:S01]  /*2b60*/  FFMA R27, R24, -7.5497894158615963534e-08, R5 ;  /* 0xb3a22168181b7823 */ /* 0x000fe20000000005 */
[----:B------:R-:W-:Y:S02]  /*2b70*/  SHF.L.W.U32.HI R21, R19, 0xd, R20 ;  /* 0x0000000d13157819 */ /* 0x000fe40000010e14 */
[----:B------:R-:W-:Y:S01]  /*2b80*/  SHF.L.W.U32.HI R20, R20, 0xd, R19 ;  /* 0x0000000d14147819 */ /* 0x000fe20000010e13 */
[----:B------:R-:W-:Y:S01]  /*2b90*/  FFMA R27, R24, -5.3903029534742383927e-15, R27 ;  /* 0xa7c234c5181b7823 */ /* 0x000fe2000000001b */
[----:B------:R-:W-:Y:S01]  /*2ba0*/  LOP3.LUT R7, R18, R7, R26, 0x96, !PT ;  /* 0x0000000712077212 */ /* 0x000fe200078e961a */
[----:B------:R-:W-:Y:S01]  /*2bb0*/  FMUL R26, R36, -2 ;  /* 0xc0000000241a7820 */ /* 0x000fe20000400000 */
[----:B------:R-:W-:Y:S01]  /*2bc0*/  LOP3.LUT R5, R18, R25, RZ, 0x3c, !PT ;  /* 0x0000001912057212 */ /* 0x000fe200078e3cff */
[----:B------:R-:W-:Y:S01]  /*2bd0*/  IMAD.MOV.U32 R18, RZ, RZ, R20 ;  /* 0x000000ffff127224 */ /* 0x000fe200078e0014 */
[----:B------:R-:W-:Y:S01]  /*2be0*/  MOV R19, R21 ;  /* 0x0000001500137202 */ /* 0x000fe20000000f00 */
[----:B------:R-:W-:Y:S06]  /*2bf0*/  @!P0 BRA `(.L_x_78) ;  /* 0x00000004006c8947 */ /* 0x000fec0003800000 */
[----:B------:R-:W-:-:S13]  /*2c00*/  FSETP.NEU.AND P0, PT, |R23|, +INF , PT ;  /* 0x7f8000001700780b */ /* 0x000fda0003f0d200 */
[----:B------:R-:W-:Y:S05]  /*2c10*/  @!P0 BRA `(.L_x_79) ;  /* 0x00000004005c8947 */ /* 0x000fea0003800000 */
[----:B------:R-:W-:Y:S01]  /*2c20*/  IMAD.SHL.U32 R20, R23, 0x100, RZ ;  /* 0x0000010017147824 */ /* 0x000fe200078e00ff */
[----:B------:R-:W0:Y:S01]  /*2c30*/  LDCU.64 UR8, c[0x4][URZ] ;  /* 0x01000000ff0877ac */ /* 0x000e220008000a00 */
[----:B------:R-:W-:Y:S02]  /*2c40*/  IMAD.MOV.U32 R27, RZ, RZ, RZ ;  /* 0x000000ffff1b7224 */ /* 0x000fe400078e00ff */
[----:B------:R-:W-:Y:S01]  /*2c50*/  IMAD.MOV.U32 R28, RZ, RZ, RZ ;  /* 0x000000ffff1c7224 */ /* 0x000fe200078e00ff */
[----:B------:R-:W-:Y:S01]  /*2c60*/  LOP3.LUT R29, R20, 0x80000000, RZ, 0xfc, !PT ;  /* 0x80000000141d7812 */ /* 0x000fe200078efcff */
[----:B------:R-:W-:Y:S01]  /*2c70*/  UMOV UR5, URZ ;  /* 0x000000ff00057c82 */ /* 0x000fe20008000000 */
[----:B------:R-:W-:-:S05]  /*2c80*/  UMOV UR4, URZ ;  /* 0x000000ff00047c82 */ /* 0x000fca0008000000 */
.L_x_80:
[----:B0-----:R-:W-:Y:S02]  /*2c90*/  IMAD.U32 R20, RZ, RZ, UR8 ;  /* 0x00000008ff147e24 */ /* 0x001fe4000f8e00ff */
[----:B------:R-:W-:-:S05]  /*2ca0*/  IMAD.U32 R21, RZ, RZ, UR9 ;  /* 0x00000009ff157e24 */ /* 0x000fca000f8e00ff */
[----:B------:R-:W2:Y:S01]  /*2cb0*/  LDG.E.CONSTANT R20, desc[UR6][R20.64] ;  /* 0x0000000614147981 */ /* 0x000ea2000c1e9900 */
[----:B------:R-:W-:Y:S01]  /*2cc0*/  UIADD3 UR4, UPT, UPT, UR4, 0x1, URZ ;  /* 0x0000000104047890 */ /* 0x000fe2000fffe0ff */
[C---:B------:R-:W-:Y:S01]  /*2cd0*/  ISETP.EQ.AND P0, PT, R28.reuse, RZ, PT ;  /* 0x000000ff1c00720c */ /* 0x040fe20003f02270 */
[----:B------:R-:W-:Y:S01]  /*2ce0*/  UIADD3 UR8, UP1, UPT, UR8, 0x4, URZ ;  /* 0x0000000408087890 */ /* 0x000fe2000ff3e0ff */
[C---:B------:R-:W-:Y:S01]  /*2cf0*/  ISETP.EQ.AND P1, PT, R28.reuse, 0x4, PT ;  /* 0x000000041c00780c */ /* 0x040fe20003f22270 */
[----:B------:R-:W-:Y:S01]  /*2d00*/  UISETP.NE.AND UP0, UPT, UR4, 0x6, UPT ;  /* 0x000000060400788c */ /* 0x000fe2000bf05270 */
[C---:B------:R-:W-:Y:S01]  /*2d10*/  ISETP.EQ.AND P2, PT, R28.reuse, 0x8, PT ;  /* 0x000000081c00780c */ /* 0x040fe20003f42270 */
[----:B------:R-:W-:Y:S01]  /*2d20*/  UIADD3.X UR9, UPT, UPT, URZ, UR9, URZ, UP1, !UPT ;  /* 0x00000009ff097290 */ /* 0x000fe20008ffe4ff */
[C---:B------:R-:W-:Y:S02]  /*2d30*/  ISETP.EQ.AND P3, PT, R28.reuse, 0xc, PT ;  /* 0x0000000c1c00780c */ /* 0x040fe40003f62270 */
[----:B------:R-:W-:-:S02]  /*2d40*/  ISETP.EQ.AND P4, PT, R28, 0x10, PT ;  /* 0x000000101c00780c */ /* 0x000fc40003f82270 */
[C---:B------:R-:W-:Y:S02]  /*2d50*/  ISETP.EQ.AND P5, PT, R28.reuse, 0x14, PT ;  /* 0x000000141c00780c */ /* 0x040fe40003fa2270 */
[----:B------:R-:W-:Y:S01]  /*2d60*/  IADD3 R28, PT, PT, R28, 0x4, RZ ;  /* 0x000000041c1c7810 */ /* 0x000fe20007ffe0ff */
[----:B--2---:R-:W-:-:S03]  /*2d70*/  IMAD.WIDE.U32 R24, R20, R29, RZ ;  /* 0x0000001d14187225 */ /* 0x004fc600078e00ff */
[----:B------:R-:W-:-:S04]  /*2d80*/  IADD3 R24, P6, PT, R24, R27, RZ ;  /* 0x0000001b18187210 */ /* 0x000fc80007fde0ff */
[----:B------:R-:W-:Y:S01]  /*2d90*/  IADD3.X R27, PT, PT, R25, UR5, RZ, P6, !PT ;  /* 0x00000005191b7c10 */ /* 0x000fe2000b7fe4ff */
[--C-:B------:R-:W-:Y:S01]  /*2da0*/  @P1 IMAD.MOV.U32 R13, RZ, RZ, R24.reuse ;  /* 0x000000ffff0d1224 */ /* 0x100fe200078e0018 */
[----:B------:R-:W-:Y:S01]  /*2db0*/  @P0 MOV R12, R24 ;  /* 0x00000018000c0202 */ /* 0x000fe20000000f00 */
[--C-:B------:R-:W-:Y:S02]  /*2dc0*/  @P2 IMAD.MOV.U32 R14, RZ, RZ, R24.reuse ;  /* 0x000000ffff0e2224 */ /* 0x100fe400078e0018 */
[--C-:B------:R-:W-:Y:S02]  /*2dd0*/  @P3 IMAD.MOV.U32 R15, RZ, RZ, R24.reuse ;  /* 0x000000ffff0f3224 */ /* 0x100fe400078e0018 */
[--C-:B------:R-:W-:Y:S02]  /*2de0*/  @P4 IMAD.MOV.U32 R16, RZ, RZ, R24.reuse ;  /* 0x000000ffff104224 */ /* 0x100fe400078e0018 */
        /* <DEDUP_REMOVED lines=19> */
[----:B------:R-:W-:Y:S01]  /*2f20*/  @P2 IMAD.MOV.U32 R20, RZ, RZ, R14 ;  /* 0x000000ffff142224 */ /* 0x000fe200078e000e */
[----:B------:R-:W-:Y:S01]  /*2f30*/  @P2 MOV R21, R13 ;  /* 0x0000000d00152202 */ /* 0x000fe20000000f00 */
[----:B------:R-:W-:Y:S02]  /*2f40*/  @P1 IMAD.MOV.U32 R20, RZ, RZ, R15 ;  /* 0x000000ffff141224 */ /* 0x000fe400078e000f */
[----:B------:R-:W-:-:S02]  /*2f50*/  @P0 IMAD.MOV.U32 R20, RZ, RZ, R16 ;  /* 0x000000ffff140224 */ /* 0x000fc400078e0010 */
[----:B------:R-:W-:Y:S02]  /*2f60*/  @P1 IMAD.MOV.U32 R21, RZ, RZ, R14 ;  /* 0x000000ffff151224 */ /* 0x000fe400078e000e */
[----:B------:R-:W-:Y:S02]  /*2f70*/  @P3 IMAD.MOV.U32 R20, RZ, RZ, R17 ;  /* 0x000000ffff143224 */ /* 0x000fe400078e0011 */
[----:B------:R-:W-:Y:S02]  /*2f80*/  @P5 IMAD.MOV.U32 R20, RZ, RZ, R27 ;  /* 0x000000ffff145224 */ /* 0x000fe400078e001b */
[----:B------:R-:W-:Y:S01]  /*2f90*/  @P0 IMAD.MOV.U32 R21, RZ, RZ, R15 ;  /* 0x000000ffff150224 */ /* 0x000fe200078e000f */
[----:B------:R-:W-:Y:S01]  /*2fa0*/  @P3 MOV R21, R16 ;  /* 0x0000001000153202 */ /* 0x000fe20000000f00 */
[----:B------:R-:W-:Y:S02]  /*2fb0*/  @P5 IMAD.MOV.U32 R21, RZ, RZ, R17 ;  /* 0x000000ffff155224 */ /* 0x000fe400078e0011 */
[----:B------:R-:W-:-:S02]  /*2fc0*/  @P4 IMAD.MOV.U32 R21, RZ, RZ, R27 ;  /* 0x000000ffff154224 */ /* 0x000fc400078e001b */
[----:B------:R-:W-:Y:S01]  /*2fd0*/  IMAD.MOV.U32 R23, RZ, RZ, R20 ;  /* 0x000000ffff177224 */ /* 0x000fe200078e0014 */
[----:B------:R-:W-:Y:S06]  /*2fe0*/  @!P6 BRA `(.L_x_82) ;  /* 0x000000000028e947 */ /* 0x000fec0003800000 */
[----:B------:R-:W-:Y:S01]  /*2ff0*/  @P2 MOV R20, R12 ;  /* 0x0000000c00142202 */ /* 0x000fe20000000f00 */
[----:B------:R-:W-:Y:S01]  /*3000*/  @P1 IMAD.MOV.U32 R20, RZ, RZ, R13 ;  /* 0x000000ffff141224 */ /* 0x000fe200078e000d */
[----:B------:R-:W-:Y:S01]  /*3010*/  SHF.L.W.U32.HI R23, R21, R28, R23 ;  /* 0x0000001c15177219 */ /* 0x000fe20000010e17 */
[----:B------:R-:W-:Y:S01]  /*3020*/  @P0 IMAD.MOV.U32 R20, RZ, RZ, R14 ;  /* 0x000000ffff140224 */ /* 0x000fe200078e000e */
[----:B------:R-:W-:Y:S01]  /*3030*/  ISETP.EQ.AND P0, PT, R24, 0x8, PT ;  /* 0x000000081800780c */ /* 0x000fe20003f02270 */
[----:B------:R-:W-:Y:S02]  /*3040*/  @P3 IMAD.MOV.U32 R20, RZ, RZ, R15 ;  /* 0x000000ffff143224 */ /* 0x000fe400078e000f */
[----:B------:R-:W-:Y:S02]  /*3050*/  @P5 IMAD.MOV.U32 R20, RZ, RZ, R16 ;  /* 0x000000ffff145224 */ /* 0x000fe400078e0010 */
[----:B------:R-:W-:-:S08]  /*3060*/  @P4 IMAD.MOV.U32 R20, RZ, RZ, R17 ;  /* 0x000000ffff144224 */ /* 0x000fd000078e0011 */
[----:B------:R-:W-:-:S04]  /*3070*/  @P0 MOV R20, R27 ;  /* 0x0000001b00140202 */ /* 0x000fc80000000f00 */
[----:B------:R-:W-:-:S07]  /*3080*/  SHF.L.W.U32.HI R21, R20, R28, R21 ;  /* 0x0000001c14157219 */ /* 0x000fce0000010e15 */
.L_x_82:
[----:B------:R-:W-:Y:S05]  /*3090*/  BSYNC.RECONVERGENT B3 ;  /* 0x0000000000037941 */ /* 0x000fea0003800200 */
.L_x_81:
        /* <DEDUP_REMOVED lines=13> */
[----:B0-----:R-:W-:Y:S01]  /*3170*/  FSEL R27, -R24, R24, !P0 ;  /* 0x00000018181b7208 */ /* 0x001fe20004000100 */
[----:B------:R-:W-:Y:S06]  /*3180*/  BRA `(.L_x_78) ;  /* 0x0000000000087947 */ /* 0x000fec0003800000 */
.L_x_79:
[----:B------:R-:W-:Y:S01]  /*3190*/  FMUL R27, RZ, R23 ;  /* 0x00000017ff1b7220 */ /* 0x000fe20000400000 */
[----:B------:R-:W-:-:S07]  /*31a0*/  IMAD.MOV.U32 R30, RZ, RZ, RZ ;  /* 0x000000ffff1e7224 */ /* 0x000fce00078e00ff */
.L_x_78:
[----:B------:R-:W-:Y:S05]  /*31b0*/  BSYNC.RECONVERGENT B2 ;  /* 0x0000000000027941 */ /* 0x000fea0003800200 */
.L_x_77:
[----:B------:R-:W-:Y:S02]  /*31c0*/  IMAD.MOV.U32 R20, RZ, RZ, 0x37cbac00 ;  /* 0x37cbac00ff147424 */ /* 0x000fe400078e00ff */
[----:B------:R-:W-:Y:S01]  /*31d0*/  FMUL R21, R27, R27 ;  /* 0x0000001b1b157220 */ /* 0x000fe20000400000 */
[----:B------:R-:W-:Y:S01]  /*31e0*/  LOP3.LUT R23, R30, 0x1, RZ, 0xc0, !PT ;  /* 0x000000011e177812 */ /* 0x000fe200078ec0ff */
[----:B------:R-:W-:Y:S01]  /*31f0*/  IMAD.MOV.U32 R24, RZ, RZ, 0x3c0885e4 ;  /* 0x3c0885e4ff187424 */ /* 0x000fe200078e00ff */
[----:B------:R-:W-:Y:S01]  /*3200*/  MOV R28, 0x3e2aaaa8 ;  /* 0x3e2aaaa8001c7802 */ /* 0x000fe20000000f00 */
[----:B------:R-:W-:Y:S01]  /*3210*/  FFMA R20, R21, R20, -0.0013887860113754868507 ;  /* 0xbab607ed15147423 */ /* 0x000fe20000000014 */
[----:B------:R-:W-:Y:S01]  /*3220*/  ISETP.NE.U32.AND P0, PT, R23, 0x1, PT ;  /* 0x000000011700780c */ /* 0x000fe20003f05070 */
[----:B------:R-:W-:Y:S01]  /*3230*/  VIADD R23, R26, 0xf3000000 ;  /* 0xf30000001a177836 */ /* 0x000fe20000000000 */
[----:B------:R0:W1:Y:S01]  /*3240*/  MUFU.RSQ R25, R26 ;  /* 0x0000001a00197308 */ /* 0x0000620000001400 */
[----:B------:R-:W-:Y:S01]  /*3250*/  VIADD R30, R30, 0x1 ;  /* 0x000000011e1e7836 */ /* 0x000fe20000000000 */
[----:B------:R-:W-:Y:S01]  /*3260*/  FSEL R20, R20, -0.00019574658654164522886, P0 ;  /* 0xb94d415314147808 */ /* 0x000fe20000000000 */
[----:B------:R-:W-:Y:S01]  /*3270*/  BSSY.RECONVERGENT B2, `(.L_x_83) ;  /* 0x0000015000027945 */ /* 0x000fe20003800200 */
[----:B------:R-:W-:-:S02]  /*3280*/  FSEL R24, R24, 0.041666727513074874878, !P0 ;  /* 0x3d2aaabb18187808 */ /* 0x000fc40004000000 */
[----:B------:R-:W-:Y:S02]  /*3290*/  FSEL R28, -R28, -0.4999999701976776123, !P0 ;  /* 0xbeffffff1c1c7808 */ /* 0x000fe40004000100 */
[----:B------:R-:W-:Y:S01]  /*32a0*/  LOP3.LUT P1, RZ, R30, 0x2, RZ, 0xc0, !PT ;  /* 0x000000021eff7812 */ /* 0x000fe2000782c0ff */
[----:B------:R-:W-:Y:S01]  /*32b0*/  FFMA R24, R21, R20, R24 ;  /* 0x0000001415187223 */ /* 0x000fe20000000018 */
[----:B------:R-:W-:Y:S02]  /*32c0*/  FSEL R20, R27, 1, !P0 ;  /* 0x3f8000001b147808 */ /* 0x000fe40004000000 */
[----:B------:R-:W-:Y:S01]  /*32d0*/  ISETP.GT.U32.AND P0, PT, R23, 0x727fffff, PT ;  /* 0x727fffff1700780c */ /* 0x000fe20003f04070 */
[C---:B------:R-:W-:Y:S02]  /*32e0*/  FFMA R24, R21.reuse, R24, R28 ;  /* 0x0000001815187223 */ /* 0x040fe4000000001c */
[----:B------:R-:W-:-:S04]  /*32f0*/  FFMA R21, R21, R20, RZ ;  /* 0x0000001415157223 */ /* 0x000fc800000000ff */
[----:B------:R-:W-:-:S04]  /*3300*/  FFMA R23, R21, R24, R20 ;  /* 0x0000001815177223 */ /* 0x000fc80000000014 */
[----:B------:R-:W-:Y:S02]  /*3310*/  @P1 FADD R23, RZ, -R23 ;  /* 0x80000017ff171221 */ /* 0x000fe40000000000 */
[----:B01----:R-:W-:Y:S05]  /*3320*/  @!P0 BRA `(.L_x_84) ;  /* 0x0000000000148947 */ /* 0x003fea0003800000 */
[----:B------:R-:W-:Y:S01]  /*3330*/  IMAD.MOV.U32 R20, RZ, RZ, R26 ;  /* 0x000000ffff147224 */ /* 0x000fe200078e001a */
[----:B------:R-:W-:-:S07]  /*3340*/  MOV R24, 0x3360 ;  /* 0x0000336000187802 */ /* 0x000fce0000000f00 */
[----:B------:R-:W-:Y:S05]  /*3350*/  CALL.REL.NOINC `($__internal_4_$__cuda_sm20_sqrt_rn_f32_slowpath) ;  /* 0x0000001800207944 */ /* 0x000fea0003c00000 */
[----:B------:R-:W-:Y:S01]  /*3360*/  IMAD.MOV.U32 R24, RZ, RZ, R25 ;  /* 0x000000ffff187224 */ /* 0x000fe200078e0019 */
[----:B------:R-:W-:Y:S06]  /*3370*/  BRA `(.L_x_85) ;  /* 0x0000000000107947 */ /* 0x000fec0003800000 */
.L_x_84:
[----:B------:R-:W-:Y:S01]  /*3380*/  FMUL.FTZ R21, R26, R25 ;  /* 0x000000191a157220 */ /* 0x000fe20000410000 */
[----:B------:R-:W-:-:S03]  /*3390*/  FMUL.FTZ R20, R25, 0.5 ;  /* 0x3f00000019147820 */ /* 0x000fc60000410000 */
[----:B------:R-:W-:-:S04]  /*33a0*/  FFMA R24, -R21, R21, R26 ;  /* 0x0000001515187223 */ /* 0x000fc8000000011a */
[----:B------:R-:W-:-:S07]  /*33b0*/  FFMA R24, R24, R20, R21 ;  /* 0x0000001418187223 */ /* 0x000fce0000000015 */
.L_x_85:
[----:B------:R-:W-:Y:S05]  /*33c0*/  BSYNC.RECONVERGENT B2 ;  /* 0x0000000000027941 */ /* 0x000fea0003800200 */
.L_x_83:
[----:B------:R-:W-:-:S04]  /*33d0*/  FMUL R24, R23, R24 ;  /* 0x0000001817187220 */ /* 0x000fc80000400000 */
[----:B------:R-:W-:-:S05]  /*33e0*/  FFMA R25, R11, R24, 1 ;  /* 0x3f8000000b197423 */ /* 0x000fca0000000018 */
[----:B------:R-:W-:-:S13]  /*33f0*/  FSETP.GTU.AND P0, PT, R25, RZ, PT ;  /* 0x000000ff1900720b */ /* 0x000fda0003f0c000 */
[----:B------:R-:W-:Y:S05]  /*3400*/  @!P0 BRA `(.L_x_86) ;  /* 0xfffffff000ac8947 */ /* 0x000fea000383ffff */
[----:B------:R-:W-:Y:S05]  /*3410*/  BSYNC.RECONVERGENT B1 ;  /* 0x0000000000017941 */ /* 0x000fea0003800200 */
.L_x_76:
[----:B------:R-:W-:Y:S01]  /*3420*/  IMAD R23, R7, 0x5, RZ ;  /* 0x0000000507177824 */ /* 0x000fe200078e02ff */
[----:B------:R-:W-:Y:S01]  /*3430*/  LOP3.LUT R26, R22, R18, R0, 0x96, !PT ;  /* 0x00000012161a7212 */ /* 0x000fe200078e9600 */
[----:B------:R-:W-:Y:S01]  /*3440*/  IMAD.WIDE.U32 R20, R0, 0x5, RZ ;  /* 0x0000000500147825 */ /* 0x000fe200078e00ff */
[----:B------:R-:W-:Y:S01]  /*3450*/  LOP3.LUT R27, R4, R19, R7, 0x96, !PT ;  /* 0x00000013041b7212 */ /* 0x000fe200078e9607 */
[----:B------:R-:W-:Y:S01]  /*3460*/  BSSY.RELIABLE B1, `(.L_x_87) ;  /* 0x000013e000017945 */ /* 0x000fe20003800100 */
[----:B------:R-:W-:Y:S01]  /*3470*/  LOP3.LUT R29, R19, R7, RZ, 0x3c, !PT ;  /* 0x00000007131d7212 */ /* 0x000fe200078e3cff */
[----:B------:R-:W-:Y:S01]  /*3480*/  IMAD.IADD R23, R21, 0x1, R23 ;  /* 0x0000000115177824 */ /* 0x000fe200078e0217 */
[----:B------:R-:W-:Y:S01]  /*3490*/  LOP3.LUT R18, R18, R0, RZ, 0x3c, !PT ;  /* 0x0000000012127212 */ /* 0x000fe200078e3cff */
[C---:B------:R-:W-:Y:S01]  /*34a0*/  IMAD.SHL.U32 R28, R0.reuse, 0x20000, RZ ;  /* 0x00020000001c7824 */ /* 0x040fe200078e00ff */
[----:B------:R-:W-:Y:S02]  /*34b0*/  LOP3.LUT R30, R0, R9, R22, 0x96, !PT ;  /* 0x00000009001e7212 */ /* 0x000fe400078e9616 */
[----:B------:R-:W-:-:S02]  /*34c0*/  SHF.L.W.U32.HI R21, R20, 0x7, R23 ;  /* 0x0000000714157819 */ /* 0x000fc40000010e17 */
[----:B------:R-:W-:Y:S02]  /*34d0*/  SHF.L.W.U32.HI R20, R23, 0x7, R20 ;  /* 0x0000000717147819 */ /* 0x000fe40000010e14 */
[----:B------:R-:W-:Y:S01]  /*34e0*/  SHF.L.U64.HI R19, R0, 0x11, R7 ;  /* 0x0000001100137819 */ /* 0x000fe20000010207 */
[----:B------:R-:W-:Y:S02]  /*34f0*/  IMAD R23, R21, 0x9, RZ ;  /* 0x0000000915177824 */ /* 0x000fe400078e02ff */
[----:B------:R-:W-:Y:S01]  /*3500*/  FMUL R0, R25, R25 ;  /* 0x0000001919007220 */ /* 0x000fe20000400000 */
[----:B------:R-:W-:Y:S01]  /*3510*/  IMAD.WIDE.U32 R20, R20, 0x9, RZ ;  /* 0x0000000914147825 */ /* 0x000fe200078e00ff */
[-CC-:B------:R-:W-:Y:S02]  /*3520*/  LOP3.LUT R7, R7, R5.reuse, R4.reuse, 0x96, !PT ;  /* 0x0000000507077212 */ /* 0x180fe400078e9604 */
[----:B------:R-:W-:Y:S01]  /*3530*/  LOP3.LUT R5, R19, R5, R4, 0x96, !PT ;  /* 0x0000000513057212 */ /* 0x000fe200078e9604 */
[----:B------:R-:W-:-:S02]  /*3540*/  IMAD.IADD R20, R21, 0x1, R23 ;  /* 0x0000000115147824 */ /* 0x000fc400078e0217 */
[----:B------:R-:W-:Y:S02]  /*3550*/  HFMA2 R21, -RZ, RZ, 0, 0 ;  /* 0x00000000ff157431 */ /* 0x000fe400000001ff */
[----:B------:R-:W-:Y:S01]  /*3560*/  FMUL R23, R24, -0.033100001513957977295 ;  /* 0xbd0793de18177820 */ /* 0x000fe20000400000 */
[----:B------:R-:W-:Y:S01]  /*3570*/  LOP3.LUT R9, R28, R9, R22, 0x96, !PT ;  /* 0x000000091c097212 */ /* 0x000fe200078e9616 */
[----:B------:R-:W-:Y:S01]  /*3580*/  FMUL R25, R25, R0 ;  /* 0x0000000019197220 */ /* 0x000fe20000400000 */
[----:B------:R-:W-:Y:S01]  /*3590*/  SHF.R.U32.HI R20, RZ, 0x8, R20 ;  /* 0x00000008ff147819 */ /* 0x000fe20000011614 */
[----:B------:R-:W-:Y:S01]  /*35a0*/  FMUL R23, R24, R23 ;  /* 0x0000001718177220 */ /* 0x000fe20000400000 */
[----:B------:R-:W-:Y:S01]  /*35b0*/  SHF.L.W.U32.HI R19, R29, 0xd, R18 ;  /* 0x0000000d1d137819 */ /* 0x000fe20000010e12 */
[----:B------:R-:W-:Y:S01]  /*35c0*/  IMAD.MOV.U32 R0, RZ, RZ, R30 ;  /* 0x000000ffff007224 */ /* 0x000fe200078e001e */
[----:B------:R-:W-:Y:S01]  /*35d0*/  SHF.L.W.U32.HI R18, R18, 0xd, R29 ;  /* 0x0000000d12127819 */ /* 0x000fe20000010e1d */
[----:B------:R-:W-:Y:S01]  /*35e0*/  FMUL R23, R24, R23 ;  /* 0x0000001718177220 */ /* 0x000fe20000400000 */
[----:B------:R-:W0:Y:S01]  /*35f0*/  I2F.U64 R20, R20 ;  /* 0x0000001400147312 */ /* 0x000e220000301000 */
[----:B------:R-:W-:-:S02]  /*3600*/  IMAD.MOV.U32 R22, RZ, RZ, R26 ;  /* 0x000000ffff167224 */ /* 0x000fc400078e001a */
[----:B------:R-:W-:Y:S01]  /*3610*/  FFMA R23, R24, R23, 1 ;  /* 0x3f80000018177423 */ /* 0x000fe20000000017 */
[----:B------:R-:W-:Y:S02]  /*3620*/  IMAD.MOV.U32 R4, RZ, RZ, R27 ;  /* 0x000000ffff047224 */ /* 0x000fe400078e001b */
[----:B0-----:R-:W-:-:S05]  /*3630*/  FMUL R20, R20, 5.9604644775390625e-08 ;  /* 0x3380000014147820 */ /* 0x001fca0000400000 */
[----:B------:R-:W-:Y:S01]  /*3640*/  FSETP.GEU.AND P0, PT, R20, R23, PT ;  /* 0x000000171400720b */ /* 0x000fe20003f0e000 */
[----:B------:R-:W-:-:S12]  /*3650*/  IMAD.MOV.U32 R23, RZ, RZ, 0x3f800000 ;  /* 0x3f800000ff177424 */ /* 0x000fd800078e00ff */
[----:B------:R-:W-:Y:S05]  /*3660*/  @!P0 BRA `(.L_x_88) ;  /* 0x0000000800848947 */ /* 0x000fea0003800000 */
[C---:B------:R-:W-:Y:S01]  /*3670*/  FMUL R26, R25.reuse, 8388608 ;  /* 0x4b000000191a7820 */ /* 0x040fe20000400000 */
[----:B------:R-:W-:Y:S01]  /*3680*/  FSETP.GEU.AND P1, PT, R25, 1.175494350822287508e-38, PT ;  /* 0x008000001900780b */ /* 0x000fe20003f2e000 */
[----:B------:R-:W-:Y:S01]  /*3690*/  IMAD.MOV.U32 R33, RZ, RZ, 0x3e055027 ;  /* 0x3e055027ff217424 */ /* 0x000fe200078e00ff */
[----:B------:R-:W-:Y:S02]  /*36a0*/  FSETP.GEU.AND P0, PT, R20, 1.175494350822287508e-38, PT ;  /* 0x008000001400780b */ /* 0x000fe40003f0e000 */
[----:B------:R-:W-:-:S04]  /*36b0*/  FSEL R21, R26, R25, !P1 ;  /* 0x000000191a157208 */ /* 0x000fc80004800000 */
[----:B------:R-:W-:-:S04]  /*36c0*/  IADD3 R30, PT, PT, R21, -0x3f2aaaab, RZ ;  /* 0xc0d55555151e7810 */ /* 0x000fc80007ffe0ff */
[----:B------:R-:W-:-:S03]  /*36d0*/  LOP3.LUT R30, R30, 0xff800000, RZ, 0xc0, !PT ;  /* 0xff8000001e1e7812 */ /* 0x000fc600078ec0ff */
[----:B------:R-:W-:Y:S02]  /*36e0*/  @!P0 FMUL R20, R20, 8388608 ;  /* 0x4b00000014148820 */ /* 0x000fe40000400000 */
[----:B------:R-:W-:Y:S02]  /*36f0*/  IMAD.IADD R28, R21, 0x1, -R30 ;  /* 0x00000001151c7824 */ /* 0x000fe400078e0a1e */
[----:B------:R-:W-:Y:S02]  /*3700*/  VIADD R27, R20, 0xc0d55555 ;  /* 0xc0d55555141b7836 */ /* 0x000fe40000000000 */
[----:B------:R-:W-:-:S03]  /*3710*/  FADD R28, R28, -1 ;  /* 0xbf8000001c1c7421 */ /* 0x000fc60000000000 */
[----:B------:R-:W-:Y:S01]  /*3720*/  LOP3.LUT R27, R27, 0xff800000, RZ, 0xc0, !PT ;  /* 0xff8000001b1b7812 */ /* 0x000fe200078ec0ff */
[----:B------:R-:W-:-:S04]  /*3730*/  FFMA R29, R28, -R33, 0.14084610342979431152 ;  /* 0x3e1039f61c1d7423 */ /* 0x000fc80000000821 */
[----:B------:R-:W-:Y:S01]  /*3740*/  FFMA R29, R28, R29, -0.12148627638816833496 ;  /* 0xbdf8cdcc1c1d7423 */ /* 0x000fe2000000001d */
[----:B------:R-:W-:-:S03]  /*3750*/  IMAD.IADD R26, R20, 0x1, -R27 ;  /* 0x00000001141a7824 */ /* 0x000fc600078e0a1b */
        /* <DEDUP_REMOVED lines=9> */
[----:B------:R-:W-:Y:S01]  /*37f0*/  FFMA R29, R26, R29, -0.16684235632419586182 ;  /* 0xbe2ad8b91a1d7423 */ /* 0x000fe2000000001d */
[----:B------:R-:W-:Y:S02]  /*3800*/  I2FP.F32.S32 R31, R30 ;  /* 0x0000001e001f7245 */ /* 0x000fe40000201400 */
[----:B------:R-:W-:Y:S01]  /*3810*/  FFMA R33, R28, R33, -0.5 ;  /* 0xbf0000001c217423 */ /* 0x000fe20000000021 */
[----:B------:R-:W-:Y:S01]  /*3820*/  FFMA R29, R26, R29, 0.20012299716472625732 ;  /* 0x3e4ced0b1a1d7423 */ /* 0x000fe2000000001d */
[----:B------:R-:W-:Y:S02]  /*3830*/  FSEL R30, RZ, -23, P1 ;  /* 0xc1b80000ff1e7808 */ /* 0x000fe40000800000 */
[----:B------:R-:W-:Y:S01]  /*3840*/  ISETP.GT.U32.AND P1, PT, R21, 0x7f7fffff, PT ;  /* 0x7f7fffff1500780c */ /* 0x000fe20003f24070 */
[----:B------:R-:W-:Y:S01]  /*3850*/  FMUL R33, R28, R33 ;  /* 0x000000211c217220 */ /* 0x000fe20000400000 */
[----:B------:R-:W-:Y:S01]  /*3860*/  FFMA R29, R26, R29, -0.24999669194221496582 ;  /* 0xbe7fff221a1d7423 */ /* 0x000fe2000000001d */
[----:B------:R-:W-:-:S02]  /*3870*/  FFMA R30, R31, 1.1920928955078125e-07, R30 ;  /* 0x340000001f1e7823 */ /* 0x000fc4000000001e */
[----:B------:R-:W-:Y:S01]  /*3880*/  FFMA R33, R28, R33, R28 ;  /* 0x000000211c217223 */ /* 0x000fe2000000001c */
[----:B------:R-:W-:Y:S01]  /*3890*/  FFMA R29, R26, R29, 0.33333182334899902344 ;  /* 0x3eaaaa781a1d7423 */ /* 0x000fe2000000001d */
[----:B------:R-:W-:Y:S02]  /*38a0*/  IMAD.MOV.U32 R28, RZ, RZ, 0x7f800000 ;  /* 0x7f800000ff1c7424 */ /* 0x000fe400078e00ff */
[----:B------:R-:W-:Y:S01]  /*38b0*/  FFMA R33, R30, 0.69314718246459960938, R33 ;  /* 0x3f3172181e217823 */ /* 0x000fe20000000021 */
[----:B------:R-:W-:Y:S01]  /*38c0*/  FFMA R31, R26, R29, -0.5 ;  /* 0xbf0000001a1f7423 */ /* 0x000fe2000000001d */
[----:B------:R-:W-:Y:S02]  /*38d0*/  FSEL R29, RZ, -23, P0 ;  /* 0xc1b80000ff1d7808 */ /* 0x000fe40000000000 */
[----:B------:R-:W-:Y:S01]  /*38e0*/  I2FP.F32.S32 R30, R27 ;  /* 0x0000001b001e7245 */ /* 0x000fe20000201400 */
[C---:B------:R-:W-:Y:S01]  /*38f0*/  @P1 FFMA R33, R21.reuse, R28, +INF ;  /* 0x7f80000015211423 */ /* 0x040fe2000000001c */
[----:B------:R-:W-:Y:S01]  /*3900*/  ISETP.GT.U32.AND P0, PT, R20, 0x7f7fffff, PT ;  /* 0x7f7fffff1400780c */ /* 0x000fe20003f04070 */
[----:B------:R-:W-:Y:S01]  /*3910*/  FMUL R31, R26, R31 ;  /* 0x0000001f1a1f7220 */ /* 0x000fe20000400000 */
[----:B------:R-:W-:Y:S01]  /*3920*/  FSETP.NEU.AND P1, PT, R21, RZ, PT ;  /* 0x000000ff1500720b */ /* 0x000fe20003f2d000 */
[----:B------:R-:W-:Y:S01]  /*3930*/  FFMA R29, R30, 1.1920928955078125e-07, R29 ;  /* 0x340000001e1d7823 */ /* 0x000fe2000000001d */
[----:B------:R-:W-:Y:S01]  /*3940*/  FADD R21, -R25, 1 ;  /* 0x3f80000019157421 */ /* 0x000fe20000000100 */
[----:B------:R-:W-:Y:S01]  /*3950*/  FFMA R26, R26, R31, R26 ;  /* 0x0000001f1a1a7223 */ /* 0x000fe2000000001a */
        /* <DEDUP_REMOVED lines=11> */
[----:B------:R-:W-:Y:S01]  /*3a10*/  IMAD R27, R7, 0x5, RZ ;  /* 0x00000005071b7824 */ /* 0x000fe200078e02ff */
[----:B------:R-:W-:Y:S01]  /*3a20*/  LOP3.LUT R26, R18, R0, RZ, 0x3c, !PT ;  /* 0x00000000121a7212 */ /* 0x000fe200078e3cff */
[C---:B------:R-:W-:Y:S01]  /*3a30*/  IMAD.WIDE.U32 R20, R0.reuse, 0x5, RZ ;  /* 0x0000000500147825 */ /* 0x040fe200078e00ff */
[----:B------:R-:W-:Y:S02]  /*3a40*/  SHF.L.U64.HI R18, R0, 0x11, R7 ;  /* 0x0000001100127819 */ /* 0x000fe40000010207 */
[----:B------:R-:W-:Y:S02]  /*3a50*/  LOP3.LUT R29, R9, R22, RZ, 0x3c, !PT ;  /* 0x00000016091d7212 */ /* 0x000fe400078e3cff */
[----:B------:R-:W-:Y:S02]  /*3a60*/  IADD3 R27, PT, PT, R21, R27, RZ ;  /* 0x0000001b151b7210 */ /* 0x000fe40007ffe0ff */
[----:B------:R-:W-:Y:S02]  /*3a70*/  LOP3.LUT R24, R5, R4, RZ, 0x3c, !PT ;  /* 0x0000000405187212 */ /* 0x000fe400078e3cff */
[----:B------:R-:W-:-:S02]  /*3a80*/  SHF.L.W.U32.HI R21, R20, 0x7, R27 ;  /* 0x0000000714157819 */ /* 0x000fc40000010e1b */
[----:B------:R-:W-:Y:S02]  /*3a90*/  SHF.L.W.U32.HI R20, R27, 0x7, R20 ;  /* 0x000000071b147819 */ /* 0x000fe40000010e14 */
[----:B------:R-:W-:Y:S01]  /*3aa0*/  LOP3.LUT R5, R18, R5, R4, 0x96, !PT ;  /* 0x0000000512057212 */ /* 0x000fe200078e9604 */
[----:B------:R-:W-:Y:S02]  /*3ab0*/  IMAD R27, R21, 0x9, RZ ;  /* 0x00000009151b7824 */ /* 0x000fe400078e02ff */
[----:B------:R-:W-:-:S04]  /*3ac0*/  IMAD.WIDE.U32 R20, R20, 0x9, RZ ;  /* 0x0000000914147825 */ /* 0x000fc800078e00ff */
[----:B------:R-:W-:Y:S01]  /*3ad0*/  IMAD.IADD R20, R21, 0x1, R27 ;  /* 0x0000000115147824 */ /* 0x000fe200078e021b */
[----:B------:R-:W-:Y:S01]  /*3ae0*/  LOP3.LUT R27, R19, R7, RZ, 0x3c, !PT ;  /* 0x00000007131b7212 */ /* 0x000fe200078e3cff */
[----:B------:R-:W-:Y:S02]  /*3af0*/  IMAD.MOV.U32 R21, RZ, RZ, RZ ;  /* 0x000000ffff157224 */ /* 0x000fe400078e00ff */
[----:B------:R-:W-:Y:S01]  /*3b00*/  IMAD.SHL.U32 R19, R0, 0x20000, RZ ;  /* 0x0002000000137824 */ /* 0x000fe200078e00ff */
[----:B------:R-:W-:Y:S02]  /*3b10*/  SHF.R.U32.HI R20, RZ, 0x8, R20 ;  /* 0x00000008ff147819 */ /* 0x000fe40000011614 */
[----:B------:R-:W-:Y:S02]  /*3b20*/  SHF.L.W.U32.HI R28, R27, 0xd, R26 ;  /* 0x0000000d1b1c7819 */ /* 0x000fe40000010e1a */
[----:B------:R-:W0:Y:S01]  /*3b30*/  I2F.U64 R31, R20 ;  /* 0x00000014001f7312 */ /* 0x000e220000301000 */
[----:B------:R-:W-:-:S02]  /*3b40*/  SHF.L.W.U32.HI R33, R26, 0xd, R27 ;  /* 0x0000000d1a217819 */ /* 0x000fc40000010e1b */
[----:B------:R-:W-:Y:S01]  /*3b50*/  LOP3.LUT R9, R19, R9, R22, 0x96, !PT ;  /* 0x0000000913097212 */ /* 0x000fe200078e9616 */
[----:B------:R-:W-:Y:S02]  /*3b60*/  IMAD.MOV.U32 R19, RZ, RZ, R28 ;  /* 0x000000ffff137224 */ /* 0x000fe400078e001c */
[----:B------:R-:W-:Y:S02]  /*3b70*/  IMAD.MOV.U32 R18, RZ, RZ, R33 ;  /* 0x000000ffff127224 */ /* 0x000fe400078e0021 */
[----:B0-----:R-:W-:-:S05]  /*3b80*/  FMUL R31, R31, 5.9604644775390625e-08 ;  /* 0x338000001f1f7820 */ /* 0x001fca0000400000 */
[----:B------:R-:W-:-:S04]  /*3b90*/  FSETP.NEU.AND P0, PT, R31, 1, PT ;  /* 0x3f8000001f00780b */ /* 0x000fc80003f0d000 */
        /* <DEDUP_REMOVED lines=9> */
[C---:B------:R-:W-:Y:S02]  /*3c30*/  FSETP.GEU.AND P0, PT, |R31|.reuse, 1.175494350822287508e-38, PT ;  /* 0x008000001f00780b */ /* 0x040fe40003f0e200 */
[----:B------:R-:W-:Y:S02]  /*3c40*/  FSETP.NEU.AND P2, PT, R31, -1, PT ;  /* 0xbf8000001f00780b */ /* 0x000fe40003f4d000 */
[----:B------:R-:W-:-:S04]  /*3c50*/  FSEL R20, R20, |R31|, !P0 ;  /* 0x4000001f14147208 */ /* 0x000fc80004000000 */
[----:B------:R-:W-:-:S04]  /*3c60*/  IADD3 R21, PT, PT, R20, -0x3f3504f3, RZ ;  /* 0xc0cafb0d14157810 */ /* 0x000fc80007ffe0ff */
[----:B------:R-:W-:-:S04]  /*3c70*/  LOP3.LUT R23, R21, 0xff800000, RZ, 0xc0, !PT ;  /* 0xff80000015177812 */ /* 0x000fc800078ec0ff */
[----:B------:R-:W-:Y:S01]  /*3c80*/  I2FP.F32.S32 R30, R23 ;  /* 0x00000017001e7245 */ /* 0x000fe20000201400 */
[----:B------:R-:W-:Y:S01]  /*3c90*/  IMAD.IADD R21, R20, 0x1, -R23 ;  /* 0x0000000114157824 */ /* 0x000fe200078e0a17 */
[----:B------:R-:W-:-:S03]  /*3ca0*/  FSEL R23, RZ, -24, P0 ;  /* 0xc1c00000ff177808 */ /* 0x000fc60000000000 */
[C---:B------:R-:W-:Y:S01]  /*3cb0*/  FADD R20, R21.reuse, 1 ;  /* 0x3f80000015147421 */ /* 0x040fe20000000000 */
[----:B------:R-:W-:Y:S01]  /*3cc0*/  FADD R28, R21, -1 ;  /* 0xbf800000151c7421 */ /* 0x000fe20000000000 */
[----:B------:R-:W-:-:S03]  /*3cd0*/  FFMA R30, R30, 1.1920928955078125e-07, R23 ;  /* 0x340000001e1e7823 */ /* 0x000fc60000000017 */
[----:B------:R-:W-:Y:S01]  /*3ce0*/  FADD R21, R28, R28 ;  /* 0x0000001c1c157221 */ /* 0x000fe20000000000 */
[----:B------:R-:W0:Y:S03]  /*3cf0*/  MUFU.RCP R20, R20 ;  /* 0x0000001400147308 */ /* 0x000e260000001000 */
[----:B0-----:R-:W-:-:S04]  /*3d00*/  FMUL R21, R20, R21 ;  /* 0x0000001514157220 */ /* 0x001fc80000400000 */
[----:B------:R-:W-:-:S04]  /*3d10*/  FADD R32, R28, -R21 ;  /* 0x800000151c207221 */ /* 0x000fc80000000000 */
[----:B------:R-:W-:-:S04]  /*3d20*/  FADD R33, R32, R32 ;  /* 0x0000002020217221 */ /* 0x000fc80000000000 */
[-C--:B------:R-:W-:Y:S01]  /*3d30*/  FFMA R23, R28, -R21.reuse, R33 ;  /* 0x800000151c177223 */ /* 0x080fe20000000021 */
[----:B------:R-:W-:Y:S02]  /*3d40*/  IMAD.MOV.U32 R33, RZ, RZ, 0x3a2c32e4 ;  /* 0x3a2c32e4ff217424 */ /* 0x000fe400078e00ff */
[C---:B------:R-:W-:Y:S01]  /*3d50*/  FMUL R28, R21.reuse, R21 ;  /* 0x00000015151c7220 */ /* 0x040fe20000400000 */
[----:B------:R-:W-:Y:S01]  /*3d60*/  FMUL R23, R20, R23 ;  /* 0x0000001714177220 */ /* 0x000fe20000400000 */
[----:B------:R-:W-:Y:S02]  /*3d70*/  FFMA R20, R21, 1.4426950216293334961, R30 ;  /* 0x3fb8aa3b15147823 */ /* 0x000fe4000000001e */
[----:B------:R-:W-:Y:S02]  /*3d80*/  FFMA R33, R28, R33, 0.0032181653659790754318 ;  /* 0x3b52e7db1c217423 */ /* 0x000fe40000000021 */
[----:B------:R-:W-:Y:S02]  /*3d90*/  FADD R30, R30, -R20 ;  /* 0x800000141e1e7221 */ /* 0x000fe40000000000 */
[----:B------:R-:W-:-:S02]  /*3da0*/  FFMA R33, R28, R33, 0.018033718690276145935 ;  /* 0x3c93bb731c217423 */ /* 0x000fc40000000021 */
[----:B------:R-:W-:Y:S02]  /*3db0*/  FFMA R30, R21, 1.4426950216293334961, R30 ;  /* 0x3fb8aa3b151e7823 */ /* 0x000fe4000000001e */
[C---:B------:R-:W-:Y:S02]  /*3dc0*/  FFMA R33, R28.reuse, R33, 0.12022458761930465698 ;  /* 0x3df6384f1c217423 */ /* 0x040fe40000000021 */
[----:B------:R-:W-:Y:S02]  /*3dd0*/  FFMA R30, R23, 1.4426950216293334961, R30 ;  /* 0x3fb8aa3b171e7823 */ /* 0x000fe4000000001e */
[----:B------:R-:W-:Y:S02]  /*3de0*/  FMUL R28, R28, R33 ;  /* 0x000000211c1c7220 */ /* 0x000fe40000400000 */
[----:B------:R-:W-:Y:S02]  /*3df0*/  FFMA R33, R21, 1.9251366722983220825e-08, R30 ;  /* 0x32a55e3415217823 */ /* 0x000fe4000000001e */
        /* <DEDUP_REMOVED lines=15> */
[----:B------:R-:W-:-:S04]  /*3ef0*/  FADD R20, R20, R23 ;  /* 0x0000001714147221 */ /* 0x000fc80000000000 */
[----:B------:R-:W-:-:S04]  /*3f00*/  FFMA R23, R20, R33, 0.0013391353422775864601 ;  /* 0x3aaf85ed14177423 */ /* 0x000fc80000000021 */
[----:B------:R-:W-:-:S04]  /*3f10*/  FFMA R23, R20, R23, 0.0096188392490148544312 ;  /* 0x3c1d985614177423 */ /* 0x000fc80000000017 */
[----:B------:R-:W-:-:S04]  /*3f20*/  FFMA R23, R20, R23, 0.055503588169813156128 ;  /* 0x3d6357bb14177423 */ /* 0x000fc80000000017 */
[C---:B------:R-:W-:Y:S01]  /*3f30*/  FFMA R33, R20.reuse, R23, 0.24022644758224487305 ;  /* 0x3e75fdec14217423 */ /* 0x040fe20000000017 */
[----:B------:R-:W-:Y:S02]  /*3f40*/  SEL R23, RZ, 0x83000000, P0 ;  /* 0x83000000ff177807 */ /* 0x000fe40000000000 */
[----:B------:R-:W-:Y:S01]  /*3f50*/  FSETP.GEU.AND P0, PT, R21, RZ, PT ;  /* 0x000000ff1500720b */ /* 0x000fe20003f0e000 */
[C---:B------:R-:W-:Y:S02]  /*3f60*/  FFMA R33, R20.reuse, R33, 0.69314718246459960938 ;  /* 0x3f31721814217423 */ /* 0x040fe40000000021 */
[----:B------:R-:W-:Y:S02]  /*3f70*/  VIADD R28, R23, 0x7f000000 ;  /* 0x7f000000171c7836 */ /* 0x000fe40000000000 */
[----:B------:R-:W-:Y:S01]  /*3f80*/  FFMA R33, R20, R33, 1 ;  /* 0x3f80000014217423 */ /* 0x000fe20000000021 */
[----:B-1----:R-:W-:Y:S01]  /*3f90*/  IMAD R30, R30, 0x800000, -R23 ;  /* 0x008000001e1e7824 */ /* 0x002fe200078e0a17 */
[----:B------:R-:W-:-:S02]  /*3fa0*/  FSEL R23, RZ, +INF , !P0 ;  /* 0x7f800000ff177808 */ /* 0x000fc40004000000 */
[----:B------:R-:W-:Y:S01]  /*3fb0*/  FMUL R33, R28, R33 ;  /* 0x000000211c217220 */ /* 0x000fe20000400000 */
[----:B------:R-:W-:-:S03]  /*3fc0*/  FSETP.NEU.AND P0, PT, |R6|, +INF , PT ;  /* 0x7f8000000600780b */ /* 0x000fc60003f0d200 */
[----:B------:R-:W-:-:S05]  /*3fd0*/  @!P1 FMUL R23, R30, R33 ;  /* 0x000000211e179220 */ /* 0x000fca0000400000 */
[----:B------:R-:W-:Y:S01]  /*3fe0*/  @!P2 FSEL R23, R23, 1, P0 ;  /* 0x3f8000001717a808 */ /* 0x000fe20000000000 */
[----:B------:R-:W-:Y:S06]  /*3ff0*/  BRA `(.L_x_90) ;  /* 0x0000000400b87947 */ /* 0x000fec0003800000 */
.L_x_92:
[----:B------:R-:W-:Y:S01]  /*4000*/  FSETP.GEU.AND P1, PT, R6, RZ, PT ;  /* 0x000000ff0600720b */ /* 0x000fe20003f2e000 */
[----:B------:R-:W-:Y:S01]  /*4010*/  FADD R23, R31, R31 ;  /* 0x0000001f1f177221 */ /* 0x000fe20000000000 */
[----:B------:R-:W-:-:S11]  /*4020*/  FSETP.NEU.AND P0, PT, |R10|, 1, PT ;  /* 0x3f8000000a00780b */ /* 0x000fd60003f0d200 */
[----:B------:R-:W-:-:S04]  /*4030*/  @!P1 LOP3.LUT R23, R23, 0x7f800000, RZ, 0x3c, !PT ;  /* 0x7f80000017179812 */ /* 0x000fc800078e3cff */
[----:B------:R-:W-:Y:S01]  /*4040*/  @P0 LOP3.LUT R23, R23, 0x7fffffff, RZ, 0xc0, !PT ;  /* 0x7fffffff17170812 */ /* 0x000fe200078ec0ff */
[----:B------:R-:W-:Y:S06]  /*4050*/  BRA `(.L_x_90) ;  /* 0x0000000400a07947 */ /* 0x000fec0003800000 */
.L_x_91:
[----:B------:R-:W-:Y:S01]  /*4060*/  FADD R23, R31, R6 ;  /* 0x000000061f177221 */ /* 0x000fe20000000000 */
[----:B------:R-:W-:Y:S06]  /*4070*/  BRA `(.L_x_90) ;  /* 0x0000000400987947 */ /* 0x000fec0003800000 */
.L_x_88:
        /* <DEDUP_REMOVED lines=34> */
[----:B------:R-:W-:-:S04]  /*42a0*/  FSETP.GEU.AND P0, PT, |R31|, 1.175494350822287508e-38, PT ;  /* 0x008000001f00780b */ /* 0x000fc80003f0e200 */
        /* <DEDUP_REMOVED lines=38> */
[----:B------:R-:W-:Y:S01]  /*4510*/  FFMA R23, R20, R6, R23 ;  /* 0x0000000614177223 */ /* 0x000fe20000000017 */
[C---:B------:R-:W-:Y:S01]  /*4520*/  FSETP.GEU.AND P2, PT, R21.reuse, RZ, PT ;  /* 0x000000ff1500720b */ /* 0x040fe20003f4e000 */
        /* <DEDUP_REMOVED lines=9> */
[----:B------:R-:W-:Y:S01]  /*45c0*/  FSETP.NEU.AND P0, PT, R31, -1, PT ;  /* 0xbf8000001f00780b */ /* 0x000fe20003f0d000 */
[C---:B------:R-:W-:Y:S02]  /*45d0*/  FFMA R33, R20.reuse, R33, 0.69314718246459960938 ;  /* 0x3f31721814217423 */ /* 0x040fe40000000021 */
[----:B------:R-:W-:Y:S02]  /*45e0*/  VIADD R28, R23, 0x7f000000 ;  /* 0x7f000000171c7836 */ /* 0x000fe40000000000 */
[----:B------:R-:W-:Y:S01]  /*45f0*/  FFMA R33, R20, R33, 1 ;  /* 0x3f80000014217423 */ /* 0x000fe20000000021 */
[----:B-1----:R-:W-:Y:S01]  /*4600*/  IMAD R30, R30, 0x800000, -R23 ;  /* 0x008000001e1e7824 */ /* 0x002fe200078e0a17 */
[----:B------:R-:W-:-:S02]  /*4610*/  FSEL R23, RZ, +INF , !P2 ;  /* 0x7f800000ff177808 */ /* 0x000fc40005000000 */
[----:B------:R-:W-:-:S04]  /*4620*/  FMUL R33, R28, R33 ;  /* 0x000000211c217220 */ /* 0x000fc80000400000 */
[----:B------:R-:W-:Y:S01]  /*4630*/  @!P1 FMUL R23, R30, R33 ;  /* 0x000000211e179220 */ /* 0x000fe20000400000 */
[----:B------:R-:W-:-:S04]  /*4640*/  FSETP.NEU.AND P1, PT, |R6|, +INF , PT ;  /* 0x7f8000000600780b */ /* 0x000fc80003f2d200 */
[----:B------:R-:W-:Y:S01]  /*4650*/  @!P0 FSEL R23, R23, 1, P1 ;  /* 0x3f80000017178808 */ /* 0x000fe20000800000 */
[----:B------:R-:W-:Y:S08]  /*4660*/  BRA `(.L_x_90) ;  /* 0x00000000001c7947 */ /* 0x000ff00003800000 */
.L_x_94:
[----:B------:R-:W-:Y:S01]  /*4670*/  FSETP.GEU.AND P0, PT, R6, RZ, PT ;  /* 0x000000ff0600720b */ /* 0x000fe20003f0e000 */
[----:B------:R-:W-:Y:S01]  /*4680*/  FADD R23, R31, R31 ;  /* 0x0000001f1f177221 */ /* 0x000fe20000000000 */
[----:B------:R-:W-:-:S11]  /*4690*/  FSETP.NEU.AND P1, PT, |R10|, 1, PT ;  /* 0x3f8000000a00780b */ /* 0x000fd60003f2d200 */
[----:B------:R-:W-:-:S04]  /*46a0*/  @!P0 LOP3.LUT R23, R23, 0x7f800000, RZ, 0x3c, !PT ;  /* 0x7f80000017178812 */ /* 0x000fc800078e3cff */
[----:B------:R-:W-:Y:S01]  /*46b0*/  @P1 LOP3.LUT R23, R23, 0x7fffffff, RZ, 0xc0, !PT ;  /* 0x7fffffff17171812 */ /* 0x000fe200078ec0ff */
[----:B------:R-:W-:Y:S06]  /*46c0*/  BRA `(.L_x_90) ;  /* 0x0000000000047947 */ /* 0x000fec0003800000 */
.L_x_93:
[----:B------:R-:W-:-:S07]  /*46d0*/  FADD R23, R31, R6 ;  /* 0x000000061f177221 */ /* 0x000fce0000000000 */
.L_x_90:
[----:B------:R-:W0:Y:S01]  /*46e0*/  LDCU UR4, c[0x0][0x360] ;  /* 0x00006c00ff0477ac */ /* 0x000e220008000800 */
[----:B------:R-:W0:Y:S01]  /*46f0*/  LDC R30, c[0x0][0x370] ;  /* 0x0000dc00ff1e7b82 */ /* 0x000e220000000800 */
[----:B------:R-:W-:Y:S01]  /*4700*/  FMUL R25, R25, R8 ;  /* 0x0000000819197220 */ /* 0x000fe20000400000 */
[----:B------:R-:W-:Y:S01]  /*4710*/  LOP3.LUT R0, R0, R29, RZ, 0x3c, !PT ;  /* 0x0000001d00007212 */ /* 0x000fe200078e3cff */
[----:B------:R-:W1:Y:S01]  /*4720*/  LDCU UR5, c[0x0][0x394] ;  /* 0x00007280ff0577ac */ /* 0x000e620008000800 */
[----:B------:R-:W-:Y:S02]  /*4730*/  LOP3.LUT R7, R7, R24, RZ, 0x3c, !PT ;  /* 0x0000001807077212 */ /* 0x000fe400078e3cff */
[----:B------:R-:W-:Y:S01]  /*4740*/  LOP3.LUT R22, R22, R26, RZ, 0x3c, !PT ;  /* 0x0000001a16167212 */ /* 0x000fe200078e3cff */
[----:B------:R-:W2:Y:S01]  /*4750*/  LDCU.64 UR8, c[0x0][0x380] ;  /* 0x00007000ff0877ac */ /* 0x000ea20008000a00 */
[----:B------:R-:W-:Y:S01]  /*4760*/  LOP3.LUT R4, R4, R27, RZ, 0x3c, !PT ;  /* 0x0000001b04047212 */ /* 0x000fe200078e3cff */
[----:B------:R-:W3:Y:S01]  /*4770*/  LDCU.64 UR10, c[0x0][0x398] ;  /* 0x00007300ff0a77ac */ /* 0x000ee20008000a00 */
[----:B-1----:R-:W-:Y:S01]  /*4780*/  FMUL R28, R25, UR5 ;  /* 0x00000005191c7c20 */ /* 0x002fe20008400000 */
[----:B0-----:R-:W-:Y:S01]  /*4790*/  IMAD R25, R30, UR4, RZ ;  /* 0x000000041e197c24 */ /* 0x001fe2000f8e02ff */
[----:B--2---:R-:W-:-:S02]  /*47a0*/  LEA R20, P0, R2, UR8, 0x2 ;  /* 0x0000000802147c11 */ /* 0x004fc4000f8010ff */
[----:B------:R-:W-:Y:S02]  /*47b0*/  FMUL R23, R28, R23 ;  /* 0x000000171c177220 */ /* 0x000fe40000400000 */
[----:B------:R-:W-:Y:S02]  /*47c0*/  LEA.HI.X R21, R2, UR9, R3, 0x2, P0 ;  /* 0x0000000902157c11 */ /* 0x000fe400080f1403 */
[----:B------:R-:W-:-:S03]  /*47d0*/  IADD3 R2, P0, PT, R25, R2, RZ ;  /* 0x0000000219027210 */ /* 0x000fc60007f1e0ff */
[----:B------:R0:W-:Y:S01]  /*47e0*/  STG.E desc[UR6][R20.64], R23 ;  /* 0x0000001714007986 */ /* 0x0001e2000c101906 */
[----:B------:R-:W-:Y:S02]  /*47f0*/  IADD3.X R3, PT, PT, RZ, R3, RZ, P0, !PT ;  /* 0x00000003ff037210 */ /* 0x000fe400007fe4ff */
[----:B---3--:R-:W-:-:S04]  /*4800*/  ISETP.GE.U32.AND P0, PT, R2, UR10, PT ;  /* 0x0000000a02007c0c */ /* 0x008fc8000bf06070 */
[----:B------:R-:W-:-:S13]  /*4810*/  ISETP.GE.U32.AND.EX P0, PT, R3, UR11, PT, P0 ;  /* 0x0000000b03007c0c */ /* 0x000fda000bf06100 */
[----:B------:R-:W-:Y:S05]  /*4820*/  @P0 BREAK.RELIABLE B1 ;  /* 0x0000000000010942 */ /* 0x000fea0003800100 */
[----:B0-----:R-:W-:Y:S05]  /*4830*/  @P0 BRA `(.L_x_95) ;  /* 0x0000000000080947 */ /* 0x001fea0003800000 */
.L_x_89:
[----:B------:R-:W-:Y:S05]  /*4840*/  BSYNC.RELIABLE B1 ;  /* 0x0000000000017941 */ /* 0x000fea0003800100 */
.L_x_87:
[----:B------:R-:W-:Y:S05]  /*4850*/  BRA `(.L_x_96) ;  /* 0xffffffdc00947947 */ /* 0x000fea000383ffff */
.L_x_95:
[----:B------:R-:W-:Y:S05]  /*4860*/  BSYNC.RECONVERGENT B0 ;  /* 0x0000000000007941 */ /* 0x000fea0003800200 */
.L_x_75:
[----:B------:R-:W-:Y:S05]  /*4870*/  WARPSYNC.ALL ;  /* 0x0000000000007948 */ /* 0x000fea0003800000 */
[----:B------:R-:W-:Y:S05]  /*4880*/  EXIT ;  /* 0x000000000000794d */ /* 0x000fea0003800000 */
        .weak           $__internal_3_$__cuda_sm20_rcp_rn_f32_slowpath
        .type           $__internal_3_$__cuda_sm20_rcp_rn_f32_slowpath,@function
        .size           $__internal_3_$__cuda_sm20_rcp_rn_f32_slowpath,($__internal_4_$__cuda_sm20_sqrt_rn_f32_slowpath - $__internal_3_$__cuda_sm20_rcp_rn_f32_slowpath)
$__internal_3_$__cuda_sm20_rcp_rn_f32_slowpath:
[----:B------:R-:W-:Y:S01]  /*4890*/  IMAD.SHL.U32 R13, R12, 0x2, RZ ;  /* 0x000000020c0d7824 */ /* 0x000fe200078e00ff */
[----:B------:R-:W-:Y:S04]  /*48a0*/  BSSY.RECONVERGENT B1, `(.L_x_97) ;  /* 0x0000030000017945 */ /* 0x000fe80003800200 */
[----:B------:R-:W-:-:S04]  /*48b0*/  SHF.R.U32.HI R21, RZ, 0x18, R13 ;  /* 0x00000018ff157819 */ /* 0x000fc8000001160d */
[----:B------:R-:W-:-:S13]  /*48c0*/  ISETP.NE.U32.AND P0, PT, R21, RZ, PT ;  /* 0x000000ff1500720c */ /* 0x000fda0003f05070 */
[----:B------:R-:W-:Y:S05]  /*48d0*/  @P0 BRA `(.L_x_98) ;  /* 0x0000000000280947 */ /* 0x000fea0003800000 */
[----:B------:R-:W-:-:S05]  /*48e0*/  IMAD.SHL.U32 R13, R12, 0x2, RZ ;  /* 0x000000020c0d7824 */ /* 0x000fca00078e00ff */
[----:B------:R-:W-:-:S13]  /*48f0*/  ISETP.NE.AND P0, PT, R13, RZ, PT ;  /* 0x000000ff0d00720c */ /* 0x000fda0003f05270 */
[----:B------:R-:W-:Y:S01]  /*4900*/  @P0 FFMA R16, R12, 1.84467440737095516160e+19, RZ ;  /* 0x5f8000000c100823 */ /* 0x000fe200000000ff */
[----:B------:R-:W-:Y:S08]  /*4910*/  @!P0 MUFU.RCP R15, R12 ;  /* 0x0000000c000f8308 */ /* 0x000ff00000001000 */
[----:B------:R-:W0:Y:S02]  /*4920*/  @P0 MUFU.RCP R13, R16 ;  /* 0x00000010000d0308 */ /* 0x000e240000001000 */
[----:B0-----:R-:W-:-:S04]  /*4930*/  @P0 FFMA R17, R16, R13, -1 ;  /* 0xbf80000010110423 */ /* 0x001fc8000000000d */
[----:B------:R-:W-:-:S04]  /*4940*/  @P0 FADD.FTZ R20, -R17, -RZ ;  /* 0x800000ff11140221 */ /* 0x000fc80000010100 */
[----:B------:R-:W-:-:S04]  /*4950*/  @P0 FFMA R13, R13, R20, R13 ;  /* 0x000000140d0d0223 */ /* 0x000fc8000000000d */
[----:B------:R-:W-:Y:S01]  /*4960*/  @P0 FFMA R15, R13, 1.84467440737095516160e+19, RZ ;  /* 0x5f8000000d0f0823 */ /* 0x000fe200000000ff */
[----:B------:R-:W-:Y:S06]  /*4970*/  BRA `(.L_x_99) ;  /* 0x0000000000887947 */ /* 0x000fec0003800000 */
.L_x_98:
[----:B------:R-:W-:-:S05]  /*4980*/  VIADD R23, R21, 0xffffff03 ;  /* 0xffffff0315177836 */ /* 0x000fca0000000000 */
[----:B------:R-:W-:-:S13]  /*4990*/  ISETP.GT.U32.AND P0, PT, R23, 0x1, PT ;  /* 0x000000011700780c */ /* 0x000fda0003f04070 */
[----:B------:R-:W-:Y:S05]  /*49a0*/  @P0 BRA `(.L_x_100) ;  /* 0x0000000000780947 */ /* 0x000fea0003800000 */
[----:B------:R-:W-:Y:S01]  /*49b0*/  LOP3.LUT R13, R12, 0x7fffff, RZ, 0xc0, !PT ;  /* 0x007fffff0c0d7812 */ /* 0x000fe200078ec0ff */
[----:B------:R-:W-:-:S03]  /*49c0*/  IMAD.MOV.U32 R20, RZ, RZ, 0x3 ;  /* 0x00000003ff147424 */ /* 0x000fc600078e00ff */
        /* <DEDUP_REMOVED lines=11> */
[----:B------:R-:W-:-:S03]  /*4a80*/  LOP3.LUT R20, R20, R15, RZ, 0xc0, !PT ;  /* 0x0000000f14147212 */ /* 0x000fc600078ec0ff */
[----:B------:R-:W-:Y:S01]  /*4a90*/  IMAD.MOV R16, RZ, RZ, -R16 ;  /* 0x000000ffff107224 */ /* 0x000fe200078e0a10 */
[----:B------:R-:W-:-:S04]  /*4aa0*/  SHF.R.U32.HI R20, RZ, R23, R20 ;  /* 0x00000017ff147219 */ /* 0x000fc80000011614 */
[--C-:B------:R-:W-:Y:S01]  /*4ab0*/  LOP3.LUT P1, RZ, R16, R23, R15.reuse, 0xf8, !PT ;  /* 0x0000001710ff7212 */ /* 0x100fe2000782f80f */
[----:B------:R-:W-:Y:S01]  /*4ac0*/  VIADD R16, R21, 0xffffff04 ;  /* 0xffffff0415107836 */ /* 0x000fe20000000000 */
[C---:B------:R-:W-:Y:S02]  /*4ad0*/  LOP3.LUT P0, RZ, R20.reuse, 0x1, RZ, 0xc0, !PT ;  /* 0x0000000114ff7812 */ /* 0x040fe4000780c0ff */
[----:B------:R-:W-:Y:S02]  /*4ae0*/  LOP3.LUT P2, RZ, R20, 0x2, RZ, 0xc0, !PT ;  /* 0x0000000214ff7812 */ /* 0x000fe4000784c0ff */
[----:B------:R-:W-:Y:S02]  /*4af0*/  SHF.R.U32.HI R15, RZ, R16, R15 ;  /* 0x00000010ff0f7219 */ /* 0x000fe4000001160f */
[----:B------:R-:W-:Y:S02]  /*4b00*/  PLOP3.LUT P0, PT, P0, P1, P2, 0xe0, 0x0 ;  /* 0x000000000000781c */ /* 0x000fe40000703c20 */
[----:B------:R-:W-:-:S02]  /*4b10*/  LOP3.LUT P1, RZ, R12, 0x7fffff, RZ, 0xc0, !PT ;  /* 0x007fffff0cff7812 */ /* 0x000fc4000782c0ff */
[----:B------:R-:W-:-:S04]  /*4b20*/  SEL R13, RZ, 0x1, !P0 ;  /* 0x00000001ff0d7807 */ /* 0x000fc80004000000 */
[----:B------:R-:W-:-:S04]  /*4b30*/  IADD3 R13, PT, PT, -R13, RZ, RZ ;  /* 0x000000ff0d0d7210 */ /* 0x000fc80007ffe1ff */
[----:B------:R-:W-:-:S13]  /*4b40*/  ISETP.GE.AND P0, PT, R13, RZ, PT ;  /* 0x000000ff0d00720c */ /* 0x000fda0003f06270 */
[----:B------:R-:W-:-:S04]  /*4b50*/  @!P0 VIADD R15, R15, 0x1 ;  /* 0x000000010f0f8836 */ /* 0x000fc80000000000 */
[----:B------:R-:W-:-:S05]  /*4b60*/  @!P1 IMAD.SHL.U32 R15, R15, 0x2, RZ ;  /* 0x000000020f0f9824 */ /* 0x000fca00078e00ff */
[----:B------:R-:W-:Y:S01]  /*4b70*/  LOP3.LUT R15, R15, 0x80000000, R12, 0xf8, !PT ;  /* 0x800000000f0f7812 */ /* 0x000fe200078ef80c */
[----:B------:R-:W-:Y:S06]  /*4b80*/  BRA `(.L_x_99) ;  /* 0x0000000000047947 */ /* 0x000fec0003800000 */
.L_x_100:
[----:B------:R0:W1:Y:S02]  /*4b90*/  MUFU.RCP R15, R12 ;  /* 0x0000000c000f7308 */ /* 0x0000640000001000 */
.L_x_99:
[----:B------:R-:W-:Y:S05]  /*4ba0*/  BSYNC.RECONVERGENT B1 ;  /* 0x0000000000017941 */ /* 0x000fea0003800200 */
.L_x_97:
[----:B01----:R-:W-:Y:S02]  /*4bb0*/  IMAD.MOV.U32 R12, RZ, RZ, R15 ;  /* 0x000000ffff0c7224 */ /* 0x003fe400078e000f */
[----:B------:R-:W-:-:S04]  /*4bc0*/  IMAD.MOV.U32 R15, RZ, RZ, 0x0 ;  /* 0x00000000ff0f7424 */ /* 0x000fc800078e00ff */
[----:B------:R-:W-:Y:S05]  /*4bd0*/  RET.REL.NODEC R14 `(gamma_float_kernel) ;  /* 0xffffffb40e087950 */ /* 0x000fea0003c3ffff */
        .weak           $__internal_4_$__cuda_sm20_sqrt_rn_f32_slowpath
        .type           $__internal_4_$__cuda_sm20_sqrt_rn_f32_slowpath,@function
        .size           $__internal_4_$__cuda_sm20_sqrt_rn_f32_slowpath,(.L_x_228 - $__internal_4_$__cuda_sm20_sqrt_rn_f32_slowpath)
$__internal_4_$__cuda_sm20_sqrt_rn_f32_slowpath:
[----:B------:R-:W-:-:S13]  /*4be0*/  LOP3.LUT P0, RZ, R20, 0x7fffffff, RZ, 0xc0, !PT ;  /* 0x7fffffff14ff7812 */ /* 0x000fda000780c0ff */
[----:B------:R-:W-:Y:S01]  /*4bf0*/  @!P0 MOV R25, R20 ;  /* 0x0000001400198202 */ /* 0x000fe20000000f00 */
        /* <DEDUP_REMOVED lines=10> */
[----:B0-----:R-:W-:Y:S01]  /*4ca0*/  @P0 FMUL.FTZ R21, R28, R27 ;  /* 0x0000001b1c150220 */ /* 0x001fe20000410000 */
[----:B------:R-:W-:-:S03]  /*4cb0*/  @P0 FMUL.FTZ R26, R27, 0.5 ;  /* 0x3f0000001b1a0820 */ /* 0x000fc60000410000 */
[----:B------:R-:W-:-:S04]  /*4cc0*/  @P0 FADD.FTZ R25, -R21, -RZ ;  /* 0x800000ff15190221 */ /* 0x000fc80000010100 */
[----:B------:R-:W-:Y:S01]  /*4cd0*/  @P0 FFMA R30, R21, R25, R28 ;  /* 0x00000019151e0223 */ /* 0x000fe2000000001c */
[----:B------:R-:W-:-:S03]  /*4ce0*/  @!P0 IMAD.MOV.U32 R25, RZ, RZ, R20 ;  /* 0x000000ffff198224 */ /* 0x000fc600078e0014 */
[----:B------:R-:W-:-:S04]  /*4cf0*/  @P0 FFMA R26, R30, R26, R21 ;  /* 0x0000001a1e1a0223 */ /* 0x000fc80000000015 */
[----:B------:R-:W-:-:S07]  /*4d00*/  @P0 FMUL.FTZ R25, R26, 2.3283064365386962891e-10 ;  /* 0x2f8000001a190820 */ /* 0x000fce0000410000 */
.L_x_101:
[----:B------:R-:W-:Y:S02]  /*4d10*/  IMAD.MOV.U32 R20, RZ, RZ, R24 ;  /* 0x000000ffff147224 */ /* 0x000fe400078e0018 */
[----:B------:R-:W-:-:S04]  /*4d20*/  IMAD.MOV.U32 R21, RZ, RZ, 0x0 ;  /* 0x00000000ff157424 */ /* 0x000fc800078e00ff */
[----:B------:R-:W-:Y:S05]  /*4d30*/  RET.REL.NODEC R20 `(gamma_float_kernel) ;  /* 0xffffffb014b07950 */ /* 0x000fea0003c3ffff */
.L_x_102:
        /* <DEDUP_REMOVED lines=12> */
.L_x_228:


//--------------------- .text.poisson_float_kernel --------------------------
	.section	.text.poisson_float_kernel,"ax",@progbits
	.align	128
        .global         poisson_float_kernel
        .type           poisson_float_kernel,@function
        .size           poisson_float_kernel,(.L_x_238 - poisson_float_kernel)
        .other          poisson_float_kernel,@"STO_CUDA_ENTRY STV_DEFAULT"
poisson_float_kernel:
.text.poisson_float_kernel:
[----:B------:R-:W-:Y:S01]  /*0000*/  LDC R1, c[0x0][0x37c] ;  /* 0x0000df00ff017b82 */ /* 0x000fe20000000800 */
[----:B------:R-:W0:Y:S07]  /*0010*/  S2R R5, SR_TID.X ;  /* 0x0000000000057919 */ /* 0x000e2e0000002100 */
[----:B------:R-:W0:Y:S01]  /*0020*/  S2UR UR4, SR_CTAID.X ;  /* 0x00000000000479c3 */ /* 0x000e220000002500 */
[----:B------:R-:W1:Y:S07]  /*0030*/  LDCU.64 UR6, c[0x0][0x398] ;  /* 0x00007300ff0677ac */ /* 0x000e6e0008000a00 */
[----:B------:R-:W0:Y:S08]  /*0040*/  LDC R0, c[0x0][0x360] ;  /* 0x0000d800ff007b82 */ /* 0x000e300000000800 */
[----:B------:R-:W2:Y:S01]  /*0050*/  LDC.64 R2, c[0x0][0x388] ;  /* 0x0000e200ff027b82 */ /* 0x000ea20000000a00 */
[----:B0-----:R-:W-:Y:S01]  /*0060*/  IMAD R4, R0, UR4, R5 ;  /* 0x0000000400047c24 */ /* 0x001fe2000f8e0205 */
[----:B------:R-:W0:Y:S04]  /*0070*/  LDCU UR4, c[0x0][0x370] ;  /* 0x00006e00ff0477ac */ /* 0x000e280008000800 */
[C---:B-1----:R-:W-:Y:S01]  /*0080*/  ISETP.GE.U32.AND P0, PT, R4.reuse, UR6, PT ;  /* 0x0000000604007c0c */ /* 0x042fe2000bf06070 */
[----:B--2---:R-:W-:-:S03]  /*0090*/  IMAD.WIDE.U32 R2, R4, 0x7f4a7c15, R2 ;  /* 0x7f4a7c1504027825 */ /* 0x004fc600078e0002 */
[----:B------:R-:W-:Y:S01]  /*00a0*/  ISETP.GE.U32.AND.EX P0, PT, RZ, UR7, PT, P0 ;  /* 0x00000007ff007c0c */ /* 0x000fe2000bf06100 */
[----:B------:R-:W-:-:S05]  /*00b0*/  IMAD R6, R4, -0x61c88647, R3 ;  /* 0x9e3779b904067824 */ /* 0x000fca00078e0203 */
[--C-:B------:R-:W-:Y:S02]  /*00c0*/  SHF.R.U32.HI R3, RZ, 0x1e, R6.reuse ;  /* 0x0000001eff037819 */ /* 0x100fe40000011606 */
[----:B------:R-:W-:Y:S01]  /*00d0*/  SHF.R.U64 R5, R2, 0x1e, R6 ;  /* 0x0000001e02057819 */ /* 0x000fe20000001206 */
[----:B0-----:R-:W-:Y:S01]  /*00e0*/  IMAD R0, R0, UR4, RZ ;  /* 0x0000000400007c24 */ /* 0x001fe2000f8e02ff */
        /* <DEDUP_REMOVED lines=50> */
[----:B------:R-:W-:Y:S01]  /*0410*/  SHF.R.U64 R18, R10, 0x1f, R5 ;  /* 0x0000001f0a127819 */ /* 0x000fe20000001205 */
[----:B------:R-:W-:Y:S02]  /*0420*/  IMAD R6, R6, 0x1ce4e5b9, RZ ;  /* 0x1ce4e5b906067824 */ /* 0x000fe400078e02ff */
[----:B------:R-:W-:-:S04]  /*0430*/  IMAD.WIDE.U32 R12, R3, 0x1ce4e5b9, RZ ;  /* 0x1ce4e5b9030c7825 */ /* 0x000fc800078e00ff */
[----:B------:R-:W-:-:S04]  /*0440*/  IMAD R3, R3, -0x40a7b893, R6 ;  /* 0xbf58476d03037824 */ /* 0x000fc800078e0206 */
[----:B------:R-:W-:Y:S01]  /*0450*/  IMAD.IADD R6, R13, 0x1, R3 ;  /* 0x000000010d067824 */ /* 0x000fe200078e0203 */
[----:B------:R-:W-:-:S04]  /*0460*/  SHF.R.U64 R13, R2, 0x1f, R7 ;  /* 0x0000001f020d7819 */ /* 0x000fc80000001207 */
[--C-:B------:R-:W-:Y:S02]  /*0470*/  SHF.R.U32.HI R3, RZ, 0x1b, R6.reuse ;  /* 0x0000001bff037819 */ /* 0x100fe40000011606 */
[----:B------:R-:W-:Y:S02]  /*0480*/  SHF.R.U64 R11, R12, 0x1b, R6 ;  /* 0x0000001b0c0b7819 */ /* 0x000fe40000001206 */
[----:B------:R-:W-:Y:S02]  /*0490*/  LOP3.LUT R3, R3, R6, RZ, 0x3c, !PT ;  /* 0x0000000603037212 */ /* 0x000fe400078e3cff */
[----:B------:R-:W-:Y:S02]  /*04a0*/  LOP3.LUT R6, R11, R12, RZ, 0x3c, !PT ;  /* 0x0000000c0b067212 */ /* 0x000fe400078e3cff */
[----:B------:R-:W-:Y:S01]  /*04b0*/  SHF.R.U32.HI R12, RZ, 0x1f, R7 ;  /* 0x0000001fff0c7819 */ /* 0x000fe20000011607 */
[----:B------:R-:W-:Y:S01]  /*04c0*/  IMAD R15, R3, 0x133111eb, RZ ;  /* 0x133111eb030f7824 */ /* 0x000fe200078e02ff */
[----:B------:R-:W-:-:S02]  /*04d0*/  LOP3.LUT R3, R13, R2, RZ, 0x3c, !PT ;  /* 0x000000020d037212 */ /* 0x000fc400078e3cff */
[----:B------:R-:W-:Y:S01]  /*04e0*/  LOP3.LUT R2, R12, R7, RZ, 0x3c, !PT ;  /* 0x000000070c027212 */ /* 0x000fe200078e3cff */
[----:B------:R-:W-:Y:S01]  /*04f0*/  IMAD R15, R6, -0x6b2fb645, R15 ;  /* 0x94d049bb060f7824 */ /* 0x000fe200078e020f */
[----:B------:R-:W-:Y:S01]  /*0500*/  SHF.R.U64 R11, R8, 0x1f, R9 ;  /* 0x0000001f080b7819 */ /* 0x000fe20000001209 */
[----:B------:R-:W-:Y:S01]  /*0510*/  IMAD.WIDE.U32 R6, R6, 0x133111eb, RZ ;  /* 0x133111eb06067825 */ /* 0x000fe200078e00ff */
[----:B------:R-:W-:Y:S02]  /*0520*/  SHF.R.U32.HI R13, RZ, 0x1f, R5 ;  /* 0x0000001fff0d7819 */ /* 0x000fe40000011605 */
[----:B------:R-:W-:Y:S01]  /*0530*/  LOP3.LUT R11, R11, R8, RZ, 0x3c, !PT ;  /* 0x000000080b0b7212 */ /* 0x000fe200078e3cff */
[----:B------:R-:W-:Y:S01]  /*0540*/  IMAD.IADD R15, R7, 0x1, R15 ;  /* 0x00000001070f7824 */ /* 0x000fe200078e020f */
[----:B------:R-:W-:Y:S02]  /*0550*/  SHF.R.U32.HI R8, RZ, 0x1f, R9 ;  /* 0x0000001fff087819 */ /* 0x000fe40000011609 */
[----:B------:R-:W-:Y:S01]  /*0560*/  LOP3.LUT R13, R2, R13, R5, 0x96, !PT ;  /* 0x0000000d020d7212 */ /* 0x000fe200078e9605 */
[----:B------:R-:W-:Y:S01]  /*0570*/  IMAD.SHL.U32 R5, R11, 0x20000, RZ ;  /* 0x000200000b057824 */ /* 0x000fe200078e00ff */
[----:B------:R-:W-:-:S02]  /*0580*/  LOP3.LUT R8, R8, R9, RZ, 0x3c, !PT ;  /* 0x0000000908087212 */ /* 0x000fc400078e3cff */
[--C-:B------:R-:W-:Y:S02]  /*0590*/  SHF.R.U64 R14, R6, 0x1f, R15.reuse ;  /* 0x0000001f060e7819 */ /* 0x100fe4000000120f */
[--C-:B------:R-:W-:Y:S02]  /*05a0*/  SHF.R.U32.HI R7, RZ, 0x1f, R15.reuse ;  /* 0x0000001fff077819 */ /* 0x100fe4000001160f */
[----:B------:R-:W-:Y:S02]  /*05b0*/  LOP3.LUT R18, R3, R18, R10, 0x96, !PT ;  /* 0x0000001203127212 */ /* 0x000fe400078e960a */
[C---:B------:R-:W-:Y:S02]  /*05c0*/  SHF.L.U64.HI R10, R11.reuse, 0x11, R8 ;  /* 0x000000110b0a7819 */ /* 0x040fe40000010208 */
[----:B------:R-:W-:Y:S02]  /*05d0*/  LOP3.LUT R14, R11, R14, R6, 0x96, !PT ;  /* 0x0000000e0b0e7212 */ /* 0x000fe400078e9606 */
[----:B------:R-:W-:-:S02]  /*05e0*/  LOP3.LUT R7, R8, R7, R15, 0x96, !PT ;  /* 0x0000000708077212 */ /* 0x000fc400078e960f */
[----:B------:R-:W-:Y:S02]  /*05f0*/  LOP3.LUT R12, R18, R5, RZ, 0x3c, !PT ;  /* 0x00000005120c7212 */ /* 0x000fe400078e3cff */
[----:B------:R-:W-:Y:S02]  /*0600*/  LOP3.LUT R5, R13, R10, RZ, 0x3c, !PT ;  /* 0x0000000a0d057212 */ /* 0x000fe400078e3cff */
[--C-:B------:R-:W-:Y:S02]  /*0610*/  SHF.L.W.U32.HI R6, R14, 0xd, R7.reuse ;  /* 0x0000000d0e067819 */ /* 0x100fe40000010e07 */
[--C-:B------:R-:W-:Y:S02]  /*0620*/  SHF.L.W.U32.HI R9, R7, 0xd, R14.reuse ;  /* 0x0000000d07097819 */ /* 0x100fe40000010e0e */
[----:B------:R-:W-:Y:S02]  /*0630*/  LOP3.LUT R12, R12, R3, R14, 0x96, !PT ;  /* 0x000000030c0c7212 */ /* 0x000fe400078e960e */
[----:B------:R-:W-:-:S02]  /*0640*/  LOP3.LUT R5, R5, R2, R7, 0x96, !PT ;  /* 0x0000000205057212 */ /* 0x000fc400078e9607 */
[-CC-:B------:R-:W-:Y:S02]  /*0650*/  LOP3.LUT R10, R6, R11.reuse, R18.reuse, 0x96, !PT ;  /* 0x0000000b060a7212 */ /* 0x180fe400078e9612 */
[--C-:B------:R-:W-:Y:S02]  /*0660*/  LOP3.LUT R15, R9, R8, R13.reuse, 0x96, !PT ;  /* 0x00000008090f7212 */ /* 0x100fe400078e960d */
[----:B------:R-:W-:Y:S02]  /*0670*/  LOP3.LUT R16, R11, R18, RZ, 0x3c, !PT ;  /* 0x000000120b107212 */ /* 0x000fe400078e3cff */
[----:B------:R-:W-:Y:S02]  /*0680*/  LOP3.LUT R6, R12, R11, R18, 0x96, !PT ;  /* 0x0000000b0c067212 */ /* 0x000fe400078e9612 */
[----:B------:R-:W-:Y:S02]  /*0690*/  LOP3.LUT R17, R8, R13, RZ, 0x3c, !PT ;  /* 0x0000000d08117212 */ /* 0x000fe400078e3cff */
[----:B------:R-:W-:-:S02]  /*06a0*/  LOP3.LUT R9, R5, R8, R13, 0x96, !PT ;  /* 0x0000000805097212 */ /* 0x000fc400078e960d */
[C---:B------:R-:W-:Y:S02]  /*06b0*/  LOP3.LUT R11, R10.reuse, R3, R14, 0x96, !PT ;  /* 0x000000030a0b7212 */ /* 0x040fe400078e960e */
[----:B------:R-:W-:Y:S02]  /*06c0*/  SHF.L.W.U32.HI R3, R10, 0xd, R15 ;  /* 0x0000000d0a037819 */ /* 0x000fe40000010e0f */
[----:B------:R-:W-:Y:S02]  /*06d0*/  SHF.L.W.U32.HI R8, R15, 0xd, R10 ;  /* 0x0000000d0f087819 */ /* 0x000fe40000010e0a */
[C---:B------:R-:W-:Y:S01]  /*06e0*/  SHF.L.U64.HI R17, R16.reuse, 0x11, R17 ;  /* 0x0000001110117819 */ /* 0x040fe20000010211 */
[----:B------:R-:W-:Y:S01]  /*06f0*/  IMAD.SHL.U32 R16, R16, 0x20000, RZ ;  /* 0x0002000010107824 */ /* 0x000fe200078e00ff */
[----:B------:R-:W-:Y:S02]  /*0700*/  LOP3.LUT R10, R3, R6, RZ, 0x3c, !PT ;  /* 0x00000006030a7212 */ /* 0x000fe400078e3cff */
[----:B------:R-:W-:-:S02]  /*0710*/  LOP3.LUT R13, R8, R9, RZ, 0x3c, !PT ;  /* 0x00000009080d7212 */ /* 0x000fc400078e3cff */
[----:B------:R-:W-:Y:S01]  /*0720*/  LOP3.LUT R14, R15, R2, R7, 0x96, !PT ;  /* 0x000000020f0e7212 */ /* 0x000fe200078e9607 */
[----:B------:R-:W-:Y:S01]  /*0730*/  IMAD.SHL.U32 R2, R6, 0x20000, RZ ;  /* 0x0002000006027824 */ /* 0x000fe200078e00ff */
[----:B------:R-:W-:Y:S02]  /*0740*/  LOP3.LUT R15, R11, R12, R16, 0x96, !PT ;  /* 0x0000000c0b0f7212 */ /* 0x000fe400078e9610 */
[----:B------:R-:W-:Y:S02]  /*0750*/  SHF.L.W.U32.HI R3, R10, 0xd, R13 ;  /* 0x0000000d0a037819 */ /* 0x000fe40000010e0d */
[----:B------:R-:W-:Y:S02]  /*0760*/  LOP3.LUT R12, R14, R5, R17, 0x96, !PT ;  /* 0x000000050e0c7212 */ /* 0x000fe400078e9611 */
[----:B------:R-:W-:Y:S02]  /*0770*/  LOP3.LUT R5, R3, R6, R15, 0x96, !PT ;  /* 0x0000000603057212 */ /* 0x000fe400078e960f */
[----:B------:R-:W-:-:S02]  /*0780*/  LOP3.LUT R7, R15, R2, RZ, 0x3c, !PT ;  /* 0x000000020f077212 */ /* 0x000fc400078e3cff */
[----:B------:R-:W-:Y:S02]  /*0790*/  SHF.L.U64.HI R3, R6, 0x11, R9 ;  /* 0x0000001106037819 */ /* 0x000fe40000010209 */
[--C-:B------:R-:W-:Y:S02]  /*07a0*/  SHF.L.W.U32.HI R2, R13, 0xd, R10.reuse ;  /* 0x0000000d0d027819 */ /* 0x100fe40000010e0a */
[-CC-:B------:R-:W-:Y:S02]  /*07b0*/  LOP3.LUT R7, R7, R11.reuse, R10.reuse, 0x96, !PT ;  /* 0x0000000b07077212 */ /* 0x180fe400078e960a */
[----:B------:R-:W-:Y:S02]  /*07c0*/  LOP3.LUT R8, R5, R11, R10, 0x96, !PT ;  /* 0x0000000b05087212 */ /* 0x000fe400078e960a */
[----:B------:R-:W-:Y:S02]  /*07d0*/  LOP3.LUT R16, R12, R3, RZ, 0x3c, !PT ;  /* 0x000000030c107212 */ /* 0x000fe400078e3cff */
[----:B------:R-:W-:-:S02]  /*07e0*/  LOP3.LUT R10, R6, R15, RZ, 0x3c, !PT ;  /* 0x0000000f060a7212 */ /* 0x000fc400078e3cff */
[----:B------:R-:W-:Y:S02]  /*07f0*/  LOP3.LUT R11, R9, R12, RZ, 0x3c, !PT ;  /* 0x0000000c090b7212 */ /* 0x000fe400078e3cff */
[----:B------:R-:W-:Y:S02]  /*0800*/  LOP3.LUT R2, R2, R9, R12, 0x96, !PT ;  /* 0x0000000902027212 */ /* 0x000fe400078e960c */
[-C--:B------:R-:W-:Y:S02]  /*0810*/  LOP3.LUT R16, R16, R14.reuse, R13, 0x96, !PT ;  /* 0x0000000e10107212 */ /* 0x080fe400078e960d */
[C---:B------:R-:W-:Y:S01]  /*0820*/  SHF.L.U64.HI R11, R10.reuse, 0x11, R11 ;  /* 0x000000110a0b7819 */ /* 0x040fe2000001020b */
[----:B------:R-:W-:Y:S01]  /*0830*/  IMAD.SHL.U32 R10, R10, 0x20000, RZ ;  /* 0x000200000a0a7824 */ /* 0x000fe200078e00ff */
[----:B------:R-:W-:Y:S02]  /*0840*/  LOP3.LUT R13, R2, R14, R13, 0x96, !PT ;  /* 0x0000000e020d7212 */ /* 0x000fe400078e960d */
[----:B------:R-:W-:-:S02]  /*0850*/  SHF.L.W.U32.HI R3, R5, 0xd, R2 ;  /* 0x0000000d05037819 */ /* 0x000fc40000010e02 */
[----:B------:R-:W-:Y:S02]  /*0860*/  LOP3.LUT R6, R7, R6, R15, 0x96, !PT ;  /* 0x0000000607067212 */ /* 0x000fe400078e960f */
[----:B------:R-:W-:Y:S02]  /*0870*/  LOP3.LUT R9, R16, R9, R12, 0x96, !PT ;  /* 0x0000000910097212 */ /* 0x000fe400078e960c */
[----:B------:R-:W-:Y:S02]  /*0880*/  SHF.L.W.U32.HI R2, R2, 0xd, R5 ;  /* 0x0000000d02027819 */ /* 0x000fe40000010e05 */
[----:B------:R-:W-:Y:S02]  /*0890*/  LOP3.LUT R5, R8, R7, R10, 0x96, !PT ;  /* 0x0000000708057212 */ /* 0x000fe400078e960a */
[----:B------:R-:W-:Y:S02]  /*08a0*/  LOP3.LUT R10, R3, R6, RZ, 0x3c, !PT ;  /* 0x00000006030a7212 */ /* 0x000fe400078e3cff */
[----:B------:R-:W-:Y:S01]  /*08b0*/  LOP3.LUT R17, R2, R9, RZ, 0x3c, !PT ;  /* 0x0000000902117212 */ /* 0x000fe200078e3cff */
[----:B------:R-:W-:Y:S06]  /*08c0*/  @P0 EXIT ;  /* 0x000000000000094d */ /* 0x000fec0003800000 */
[----:B------:R-:W0:Y:S01]  /*08d0*/  LDC R3, c[0x0][0x390] ;  /* 0x0000e400ff037b82 */ /* 0x000e220000000800 */
[C---:B------:R-:W-:Y:S01]  /*08e0*/  IMAD.SHL.U32 R12, R6.reuse, 0x20000, RZ ;  /* 0x00020000060c7824 */ /* 0x040fe200078e00ff */
[----:B------:R-:W-:Y:S01]  /*08f0*/  LOP3.LUT R16, R13, R16, R11, 0x96, !PT ;  /* 0x000000100d107212 */ /* 0x000fe200078e960b */
[----:B------:R-:W-:Y:S01]  /*0900*/  IMAD.MOV.U32 R18, RZ, RZ, 0x3bbb989d ;  /* 0x3bbb989dff127424 */ /* 0x000fe200078e00ff */
[----:B------:R-:W-:Y:S01]  /*0910*/  SHF.L.U64.HI R15, R6, 0x11, R9 ;  /* 0x00000011060f7819 */ /* 0x000fe20000010209 */
[----:B------:R-:W1:Y:S01]  /*0920*/  LDCU.64 UR4, c[0x0][0x358] ;  /* 0x00006b00ff0477ac */ /* 0x000e620008000a00 */
[----:B------:R-:W-:Y:S02]  /*0930*/  SHF.L.W.U32.HI R2, R10, 0xd, R17 ;  /* 0x0000000d0a027819 */ /* 0x000fe40000010e11 */
[----:B------:R-:W-:Y:S02]  /*0940*/  LOP3.LUT R11, R5, R12, RZ, 0x3c, !PT ;  /* 0x0000000c050b7212 */ /* 0x000fe400078e3cff */
[----:B------:R-:W-:-:S02]  /*0950*/  LOP3.LUT R14, R16, R15, RZ, 0x3c, !PT ;  /* 0x0000000f100e7212 */ /* 0x000fc400078e3cff */
[----:B------:R-:W-:Y:S02]  /*0960*/  LOP3.LUT R7, R2, R6, R5, 0x96, !PT ;  /* 0x0000000602077212 */ /* 0x000fe400078e9605 */
[--C-:B------:R-:W-:Y:S02]  /*0970*/  SHF.L.W.U32.HI R2, R17, 0xd, R10.reuse ;  /* 0x0000000d11027819 */ /* 0x100fe40000010e0a */
[-CC-:B------:R-:W-:Y:S02]  /*0980*/  LOP3.LUT R11, R11, R8.reuse, R10.reuse, 0x96, !PT ;  /* 0x000000080b0b7212 */ /* 0x180fe400078e960a */
[----:B------:R-:W-:Y:S02]  /*0990*/  LOP3.LUT R14, R14, R13, R17, 0x96, !PT ;  /* 0x0000000d0e0e7212 */ /* 0x000fe400078e9611 */
[----:B------:R-:W-:Y:S02]  /*09a0*/  LOP3.LUT R8, R7, R8, R10, 0x96, !PT ;  /* 0x0000000807087212 */ /* 0x000fe400078e960a */
[----:B------:R-:W-:-:S02]  /*09b0*/  LOP3.LUT R12, R6, R5, RZ, 0x3c, !PT ;  /* 0x00000005060c7212 */ /* 0x000fc400078e3cff */
[----:B------:R-:W-:Y:S02]  /*09c0*/  LOP3.LUT R15, R9, R16, RZ, 0x3c, !PT ;  /* 0x00000010090f7212 */ /* 0x000fe400078e3cff */
[-CC-:B------:R-:W-:Y:S02]  /*09d0*/  LOP3.LUT R10, R2, R9.reuse, R16.reuse, 0x96, !PT ;  /* 0x00000009020a7212 */ /* 0x180fe400078e9610 */
[----:B------:R-:W-:Y:S02]  /*09e0*/  LOP3.LUT R9, R14, R9, R16, 0x96, !PT ;  /* 0x000000090e097212 */ /* 0x000fe400078e9610 */
[----:B------:R-:W-:Y:S02]  /*09f0*/  LOP3.LUT R6, R11, R6, R5, 0x96, !PT ;  /* 0x000000060b067212 */ /* 0x000fe400078e9605 */
[C---:B------:R-:W-:Y:S01]  /*0a00*/  SHF.L.U64.HI R16, R12.reuse, 0x11, R15 ;  /* 0x000000110c107819 */ /* 0x040fe2000001020f */
[----:B------:R-:W-:Y:S01]  /*0a10*/  IMAD.SHL.U32 R12, R12, 0x20000, RZ ;  /* 0x000200000c0c7824 */ /* 0x000fe200078e00ff */
[----:B------:R-:W-:-:S02]  /*0a20*/  SHF.L.W.U32.HI R2, R10, 0xd, R7 ;  /* 0x0000000d0a027819 */ /* 0x000fc40000010e07 */
[----:B------:R-:W-:Y:S01]  /*0a30*/  SHF.L.W.U32.HI R5, R7, 0xd, R10 ;  /* 0x0000000d07057819 */ /* 0x000fe20000010e0a */
[----:B0-----:R-:W-:Y:S01]  /*0a40*/  FFMA.SAT R7, -R3, R18, 0.5 ;  /* 0x3f00000003077423 */ /* 0x001fe20000002112 */
[----:B------:R-:W-:Y:S02]  /*0a50*/  LOP3.LUT R18, R2, R9, RZ, 0x3c, !PT ;  /* 0x0000000902127212 */ /* 0x000fe400078e3cff */
[----:B------:R-:W-:Y:S02]  /*0a60*/  LOP3.LUT R15, R5, R6, RZ, 0x3c, !PT ;  /* 0x00000006050f7212 */ /* 0x000fe400078e3cff */
[----:B------:R-:W-:Y:S01]  /*0a70*/  LOP3.LUT R13, R10, R13, R17, 0x96, !PT ;  /* 0x0000000d0a0d7212 */ /* 0x000fe200078e9611 */
[----:B------:R-:W-:Y:S01]  /*0a80*/  IMAD.MOV.U32 R10, RZ, RZ, 0x437c0000 ;  /* 0x437c0000ff0a7424 */ /* 0x000fe200078e00ff */
[----:B------:R-:W-:Y:S01]  /*0a90*/  LOP3.LUT R11, R8, R11, R12, 0x96, !PT ;  /* 0x0000000b080b7212 */ /* 0x000fe200078e960c */
[----:B------:R-:W-:Y:S01]  /*0aa0*/  IMAD.SHL.U32 R12, R6, 0x20000, RZ ;  /* 0x00020000060c7824 */ /* 0x000fe200078e00ff */
[----:B------:R-:W-:Y:S01]  /*0ab0*/  SHF.L.W.U32.HI R5, R15, 0xd, R18 ;  /* 0x0000000d0f057819 */ /* 0x000fe20000010e12 */
[----:B------:R-:W-:Y:S01]  /*0ac0*/  FFMA.RM R2, R7, R10, 12582913 ;  /* 0x4b40000107027423 */ /* 0x000fe2000000400a */
[----:B------:R-:W-:-:S02]  /*0ad0*/  LOP3.LUT R14, R13, R14, R16, 0x96, !PT ;  /* 0x0000000e0d0e7212 */ /* 0x000fc400078e9610 */
[----:B------:R-:W-:Y:S02]  /*0ae0*/  SHF.L.U64.HI R17, R6, 0x11, R9 ;  /* 0x0000001106117819 */ /* 0x000fe40000010209 */
[----:B------:R-:W-:Y:S02]  /*0af0*/  SHF.L.W.U32.HI R10, R18, 0xd, R15 ;  /* 0x0000000d120a7819 */ /* 0x000fe40000010e0f */
[----:B------:R-:W-:Y:S02]  /*0b00*/  LOP3.LUT R7, R11, R12, RZ, 0x3c, !PT ;  /* 0x0000000c0b077212 */ /* 0x000fe400078e3cff */
[----:B------:R-:W-:Y:S02]  /*0b10*/  LOP3.LUT R5, R5, R6, R11, 0x96, !PT ;  /* 0x0000000605057212 */ /* 0x000fe400078e960b */
[----:B------:R-:W-:Y:S02]  /*0b20*/  LOP3.LUT R16, R14, R17, RZ, 0x3c, !PT ;  /* 0x000000110e107212 */ /* 0x000fe400078e3cff */
[----:B------:R-:W-:-:S02]  /*0b30*/  LOP3.LUT R10, R10, R9, R14, 0x96, !PT ;  /* 0x000000090a0a7212 */ /* 0x000fc400078e960e */
[-CC-:B------:R-:W-:Y:S02]  /*0b40*/  LOP3.LUT R12, R7, R8.reuse, R15.reuse, 0x96, !PT ;  /* 0x00000008070c7212 */ /* 0x180fe400078e960f */
[----:B------:R-:W-:Y:S02]  /*0b50*/  LOP3.LUT R7, R5, R8, R15, 0x96, !PT ;  /* 0x0000000805077212 */ /* 0x000fe400078e960f */
[-CC-:B------:R-:W-:Y:S01]  /*0b60*/  LOP3.LUT R15, R16, R13.reuse, R18.reuse, 0x96, !PT ;  /* 0x0000000d100f7212 */ /* 0x180fe200078e9612 */
[----:B------:R-:W-:Y:S01]  /*0b70*/  FADD R16, R2, -12583039 ;  /* 0xcb40007f02107421 */ /* 0x000fe20000000000 */
[----:B------:R-:W-:Y:S02]  /*0b80*/  LOP3.LUT R8, R10, R13, R18, 0x96, !PT ;  /* 0x0000000d0a087212 */ /* 0x000fe400078e9612 */
[----:B------:R-:W-:Y:S01]  /*0b90*/  LOP3.LUT R19, R6, R11, RZ, 0x3c, !PT ;  /* 0x0000000b06137212 */ /* 0x000fe200078e3cff */
[----:B------:R-:W-:Y:S01]  /*0ba0*/  FFMA R16, -R3, 1.4426950216293334961, -R16 ;  /* 0x3fb8aa3b03107823 */ /* 0x000fe20000000910 */
[----:B------:R-:W-:-:S02]  /*0bb0*/  LOP3.LUT R18, R9, R14, RZ, 0x3c, !PT ;  /* 0x0000000e09127212 */ /* 0x000fc400078e3cff */
[----:B------:R-:W-:Y:S01]  /*0bc0*/  LOP3.LUT R6, R12, R6, R11, 0x96, !PT ;  /* 0x000000060c067212 */ /* 0x000fe200078e960b */
[----:B------:R-:W-:Y:S01]  /*0bd0*/  FFMA R13, -R3, 1.925963033500011079e-08, R16 ;  /* 0x32a57060030d7823 */ /* 0x000fe20000000110 */
[C---:B------:R-:W-:Y:S01]  /*0be0*/  SHF.L.U64.HI R11, R19.reuse, 0x11, R18 ;  /* 0x00000011130b7819 */ /* 0x040fe20000010212 */
[----:B------:R-:W-:Y:S01]  /*0bf0*/  IMAD.SHL.U32 R19, R19, 0x20000, RZ ;  /* 0x0002000013137824 */ /* 0x000fe200078e00ff */
[----:B------:R-:W-:Y:S01]  /*0c00*/  LOP3.LUT R9, R15, R9, R14, 0x96, !PT ;  /* 0x000000090f097212 */ /* 0x000fe200078e960e */
[----:B------:R-:W-:Y:S01]  /*0c10*/  IMAD.SHL.U32 R18, R6, 0x20000, RZ ;  /* 0x0002000006127824 */ /* 0x000fe200078e00ff */
[----:B------:R-:W-:Y:S02]  /*0c20*/  SHF.L.W.U32.HI R16, R10, 0xd, R5 ;  /* 0x0000000d0a107819 */ /* 0x000fe40000010e05 */
[----:B------:R-:W-:Y:S02]  /*0c30*/  SHF.L.W.U32.HI R5, R5, 0xd, R10 ;  /* 0x0000000d05057819 */ /* 0x000fe40000010e0a */
[----:B------:R-:W-:-:S02]  /*0c40*/  LOP3.LUT R19, R7, R12, R19, 0x96, !PT ;  /* 0x0000000c07137212 */ /* 0x000fc400078e9613 */
[----:B------:R-:W-:Y:S01]  /*0c50*/  LOP3.LUT R10, R8, R15, R11, 0x96, !PT ;  /* 0x0000000f080a7212 */ /* 0x000fe200078e960b */
[----:B------:R0:W2:Y:S01]  /*0c60*/  MUFU.EX2 R12, R13 ;  /* 0x0000000d000c7308 */ /* 0x0000a20000000800 */
[----:B------:R-:W-:Y:S02]  /*0c70*/  SHF.L.U64.HI R3, R6, 0x11, R9 ;  /* 0x0000001106037819 */ /* 0x000fe40000010209 */
[----:B------:R-:W-:Y:S02]  /*0c80*/  LOP3.LUT R14, R5, R6, RZ, 0x3c, !PT ;  /* 0x00000006050e7212 */ /* 0x000fe400078e3cff */
[----:B------:R-:W-:Y:S02]  /*0c90*/  LOP3.LUT R11, R16, R9, RZ, 0x3c, !PT ;  /* 0x00000009100b7212 */ /* 0x000fe400078e3cff */
[----:B------:R-:W-:Y:S02]  /*0ca0*/  LOP3.LUT R17, R19, R18, RZ, 0x3c, !PT ;  /* 0x0000001213117212 */ /* 0x000fe400078e3cff */
[----:B------:R-:W-:-:S02]  /*0cb0*/  LOP3.LUT R5, R6, R19, RZ, 0x3c, !PT ;  /* 0x0000001306057212 */ /* 0x000fc400078e3cff */
[----:B------:R-:W-:Y:S02]  /*0cc0*/  LOP3.LUT R16, R9, R10, RZ, 0x3c, !PT ;  /* 0x0000000a09107212 */ /* 0x000fe400078e3cff */
[----:B------:R-:W-:Y:S01]  /*0cd0*/  LOP3.LUT R18, R10, R3, RZ, 0x3c, !PT ;  /* 0x000000030a127212 */ /* 0x000fe200078e3cff */
[----:B0-----:R-:W-:Y:S01]  /*0ce0*/  IMAD.SHL.U32 R13, R5, 0x20000, RZ ;  /* 0x00020000050d7824 */ /* 0x001fe200078e00ff */
[----:B------:R-:W-:Y:S02]  /*0cf0*/  SHF.L.W.U32.HI R3, R14, 0xd, R11 ;  /* 0x0000000d0e037819 */ /* 0x000fe40000010e0b */
[----:B------:R-:W-:Y:S02]  /*0d00*/  LOP3.LUT R17, R17, R7, R14, 0x96, !PT ;  /* 0x0000000711117212 */ /* 0x000fe400078e960e */
[----:B------:R-:W-:Y:S02]  /*0d10*/  SHF.L.U64.HI R15, R5, 0x11, R16 ;  /* 0x00000011050f7819 */ /* 0x000fe40000010210 */
[----:B------:R-:W-:-:S02]  /*0d20*/  LOP3.LUT R16, R3, R6, R19, 0x96, !PT ;  /* 0x0000000603107212 */ /* 0x000fc400078e9613 */
[----:B------:R-:W-:Y:S02]  /*0d30*/  SHF.L.W.U32.HI R3, R11, 0xd, R14 ;  /* 0x0000000d0b037819 */ /* 0x000fe40000010e0e */
[C---:B------:R-:W-:Y:S02]  /*0d40*/  LOP3.LUT R5, R17.reuse, R6, R19, 0x96, !PT ;  /* 0x0000000611057212 */ /* 0x040fe400078e9613 */
[----:B------:R-:W-:Y:S02]  /*0d50*/  LOP3.LUT R18, R18, R8, R11, 0x96, !PT ;  /* 0x0000000812127212 */ /* 0x000fe400078e960b */
[----:B------:R-:W-:Y:S01]  /*0d60*/  LOP3.LUT R6, R17, R13, RZ, 0x3c, !PT ;  /* 0x0000000d11067212 */ /* 0x000fe200078e3cff */
[----:B------:R-:W-:Y:S01]  /*0d70*/  IMAD.SHL.U32 R13, R2, 0x800000, RZ ;  /* 0x00800000020d7824 */ /* 0x000fe200078e00ff */
[-CC-:B------:R-:W-:Y:S02]  /*0d80*/  LOP3.LUT R17, R3, R9.reuse, R10.reuse, 0x96, !PT ;  /* 0x0000000903117212 */ /* 0x180fe400078e960a */
[----:B------:R-:W-:-:S02]  /*0d90*/  LOP3.LUT R9, R18, R9, R10, 0x96, !PT ;  /* 0x0000000912097212 */ /* 0x000fc400078e960a */
[----:B------:R-:W-:Y:S01]  /*0da0*/  LOP3.LUT R10, R18, R15, RZ, 0x3c, !PT ;  /* 0x0000000f120a7212 */ /* 0x000fe200078e3cff */
[----:B------:R-:W-:Y:S01]  /*0db0*/  IMAD.MOV.U32 R15, RZ, RZ, R4 ;  /* 0x000000ffff0f7224 */ /* 0x000fe200078e0004 */
[C---:B------:R-:W-:Y:S01]  /*0dc0*/  LOP3.LUT R11, R17.reuse, R8, R11, 0x96, !PT ;  /* 0x00000008110b7212 */ /* 0x040fe200078e960b */
[----:B--2---:R-:W-:Y:S01]  /*0dd0*/  FMUL R8, R12, R13 ;  /* 0x0000000d0c087220 */ /* 0x004fe20000400000 */
[C---:B------:R-:W-:Y:S01]  /*0de0*/  LOP3.LUT R7, R16.reuse, R7, R14, 0x96, !PT ;  /* 0x0000000710077212 */ /* 0x040fe200078e960e */
[----:B------:R-:W-:Y:S01]  /*0df0*/  IMAD.MOV.U32 R4, RZ, RZ, RZ ;  /* 0x000000ffff047224 */ /* 0x000fe200078e00ff */
[----:B------:R-:W-:Y:S02]  /*0e00*/  SHF.L.W.U32.HI R3, R17, 0xd, R16 ;  /* 0x0000000d11037819 */ /* 0x000fe40000010e10 */
[----:B-1----:R-:W-:-:S07]  /*0e10*/  SHF.L.W.U32.HI R2, R16, 0xd, R17 ;  /* 0x0000000d10027819 */ /* 0x002fce0000010e11 */
.L_x_105:
[----:B------:R-:W-:Y:S01]  /*0e20*/  BSSY.RECONVERGENT B0, `(.L_x_103) ;  /* 0x0000025000007945 */ /* 0x000fe20003800200 */
[----:B------:R-:W-:Y:S02]  /*0e30*/  IMAD.MOV.U32 R17, RZ, RZ, 0x3f800000 ;  /* 0x3f800000ff117424 */ /* 0x000fe400078e00ff */
[----:B------:R-:W-:-:S07]  /*0e40*/  IMAD.MOV.U32 R14, RZ, RZ, RZ ;  /* 0x000000ffff0e7224 */ /* 0x000fce00078e00ff */
.L_x_104:
[----:B------:R-:W-:Y:S01]  /*0e50*/  IMAD R19, R9, 0x5, RZ ;  /* 0x0000000509137824 */ /* 0x000fe200078e02ff */
[----:B------:R-:W-:Y:S01]  /*0e60*/  LOP3.LUT R16, R2, R5, RZ, 0x3c, !PT ;  /* 0x0000000502107212 */ /* 0x000fe200078e3cff */
[----:B------:R-:W-:Y:S01]  /*0e70*/  IMAD.WIDE.U32 R12, R5, 0x5, RZ ;  /* 0x00000005050c7825 */ /* 0x000fe200078e00ff */
[----:B------:R-:W-:Y:S02]  /*0e80*/  ISETP.GE.U32.AND P0, PT, R14, 0x3e7, PT ;  /* 0x000003e70e00780c */ /* 0x000fe40003f06070 */
[----:B------:R-:W-:Y:S01]  /*0e90*/  LOP3.LUT R6, R6, R7, RZ, 0x3c, !PT ;  /* 0x0000000706067212 */ /* 0x000fe200078e3cff */
[----:B------:R-:W-:Y:S01]  /*0ea0*/  IMAD.IADD R19, R13, 0x1, R19 ;  /* 0x000000010d137824 */ /* 0x000fe200078e0213 */
[----:B------:R-:W-:Y:S02]  /*0eb0*/  SHF.L.U64.HI R21, R5, 0x11, R9 ;  /* 0x0000001105157819 */ /* 0x000fe40000010209 */
[----:B------:R-:W-:Y:S02]  /*0ec0*/  LOP3.LUT R10, R10, R11, RZ, 0x3c, !PT ;  /* 0x0000000b0a0a7212 */ /* 0x000fe400078e3cff */
[----:B------:R-:W-:-:S02]  /*0ed0*/  SHF.L.W.U32.HI R13, R12, 0x7, R19 ;  /* 0x000000070c0d7819 */ /* 0x000fc40000010e13 */
[----:B------:R-:W-:Y:S02]  /*0ee0*/  SHF.L.W.U32.HI R12, R19, 0x7, R12 ;  /* 0x00000007130c7819 */ /* 0x000fe40000010e0c */
[----:B------:R-:W-:Y:S01]  /*0ef0*/  LOP3.LUT R7, R7, R16, RZ, 0x3c, !PT ;  /* 0x0000001007077212 */ /* 0x000fe200078e3cff */
[----:B------:R-:W-:Y:S02]  /*0f00*/  IMAD R19, R13, 0x9, RZ ;  /* 0x000000090d137824 */ /* 0x000fe400078e02ff */
[----:B------:R-:W-:-:S04]  /*0f10*/  IMAD.WIDE.U32 R12, R12, 0x9, RZ ;  /* 0x000000090c0c7825 */ /* 0x000fc800078e00ff */
[----:B------:R-:W-:Y:S01]  /*0f20*/  IMAD.IADD R12, R13, 0x1, R19 ;  /* 0x000000010d0c7824 */ /* 0x000fe200078e0213 */
[----:B------:R-:W-:Y:S01]  /*0f30*/  LOP3.LUT R19, R3, R9, RZ, 0x3c, !PT ;  /* 0x0000000903137212 */ /* 0x000fe200078e3cff */
[----:B------:R-:W-:Y:S01]  /*0f40*/  IMAD.MOV.U32 R13, RZ, RZ, RZ ;  /* 0x000000ffff0d7224 */ /* 0x000fe200078e00ff */
[----:B------:R-:W-:Y:S01]  /*0f50*/  LOP3.LUT R9, R9, R10, RZ, 0x3c, !PT ;  /* 0x0000000a09097212 */ /* 0x000fe200078e3cff */
[C---:B------:R-:W-:Y:S01]  /*0f60*/  IMAD.SHL.U32 R3, R5.reuse, 0x20000, RZ ;  /* 0x0002000005037824 */ /* 0x040fe200078e00ff */
[----:B------:R-:W-:Y:S02]  /*0f70*/  SHF.R.U32.HI R12, RZ, 0x8, R12 ;  /* 0x00000008ff0c7819 */ /* 0x000fe4000001160c */
[----:B------:R-:W-:Y:S02]  /*0f80*/  LOP3.LUT R5, R5, R6, RZ, 0x3c, !PT ;  /* 0x0000000605057212 */ /* 0x000fe400078e3cff */
[----:B------:R-:W-:Y:S02]  /*0f90*/  LOP3.LUT R6, R6, R3, RZ, 0x3c, !PT ;  /* 0x0000000306067212 */ /* 0x000fe400078e3cff */
[----:B------:R-:W0:Y:S01]  /*0fa0*/  I2F.U64 R12, R12 ;  /* 0x0000000c000c7312 */ /* 0x000e220000301000 */
[----:B------:R-:W-:-:S02]  /*0fb0*/  SHF.L.W.U32.HI R3, R19, 0xd, R16 ;  /* 0x0000000d13037819 */ /* 0x000fc40000010e10 */
[----:B------:R-:W-:Y:S02]  /*0fc0*/  LOP3.LUT R10, R10, R21, RZ, 0x3c, !PT ;  /* 0x000000150a0a7212 */ /* 0x000fe400078e3cff */
[----:B------:R-:W-:Y:S01]  /*0fd0*/  LOP3.LUT R11, R11, R19, RZ, 0x3c, !PT ;  /* 0x000000130b0b7212 */ /* 0x000fe200078e3cff */
[----:B0-----:R-:W-:Y:S01]  /*0fe0*/  FMUL R2, R12, 5.9604644775390625e-08 ;  /* 0x338000000c027820 */ /* 0x001fe20000400000 */
[----:B------:R-:W-:Y:S01]  /*0ff0*/  SHF.L.W.U32.HI R12, R16, 0xd, R19 ;  /* 0x0000000d100c7819 */ /* 0x000fe20000010e13 */
[----:B------:R-:W-:Y:S02]  /*1000*/  IMAD.MOV.U32 R16, RZ, RZ, R14 ;  /* 0x000000ffff107224 */ /* 0x000fe400078e000e */
[----:B------:R-:W-:Y:S01]  /*1010*/  FMUL R17, R2, R17 ;  /* 0x0000001102117220 */ /* 0x000fe20000400000 */
[----:B------:R-:W-:-:S04]  /*1020*/  VIADD R2, R14, 0x1 ;  /* 0x000000010e027836 */ /* 0x000fc80000000000 */
[----:B------:R-:W-:Y:S01]  /*1030*/  FSETP.GT.AND P1, PT, R17, R8, PT ;  /* 0x000000081100720b */ /* 0x000fe20003f24000 */
[----:B------:R-:W-:Y:S02]  /*1040*/  IMAD.MOV.U32 R14, RZ, RZ, R2 ;  /* 0x000000ffff0e7224 */ /* 0x000fe400078e0002 */
[----:B------:R-:W-:-:S10]  /*1050*/  IMAD.MOV.U32 R2, RZ, RZ, R12 ;  /* 0x000000ffff027224 */ /* 0x000fd400078e000c */
[----:B------:R-:W-:Y:S05]  /*1060*/  @!P0 BRA P1, `(.L_x_104) ;  /* 0xfffffffc00788947 */ /* 0x000fea000083ffff */
[----:B------:R-:W-:Y:S05]  /*1070*/  BSYNC.RECONVERGENT B0 ;  /* 0x0000000000007941 */ /* 0x000fea0003800200 */
.L_x_103:
[----:B------:R-:W0:Y:S01]  /*1080*/  LDCU.64 UR6, c[0x0][0x380] ;  /* 0x00007000ff0677ac */ /* 0x000e220008000a00 */
[----:B------:R-:W-:Y:S01]  /*1090*/  I2FP.F32.U32 R17, R16 ;  /* 0x0000001000117245 */ /* 0x000fe20000201000 */
[----:B------:R-:W1:Y:S01]  /*10a0*/  LDCU.64 UR8, c[0x0][0x398] ;  /* 0x00007300ff0877ac */ /* 0x000e620008000a00 */
        /* <DEDUP_REMOVED lines=9> */
.L_x_106:
        /* <DEDUP_REMOVED lines=12> */
.L_x_238:


//--------------------- .text.gumbel_softmax_kernel --------------------------
	.section	.text.gumbel_softmax_kernel,"ax",@progbits
	.align	128
        .global         gumbel_softmax_kernel
        .type           gumbel_softmax_kernel,@function
        .size           gumbel_softmax_kernel,(.L_x_239 - gumbel_softmax_kernel)
        .other          gumbel_softmax_kernel,@"STO_CUDA_ENTRY STV_DEFAULT"
gumbel_softmax_kernel:
.text.gumbel_softmax_kernel:
        /* <DEDUP_REMOVED lines=78> */
[----:B------:R-:W-:Y:S01]  /*04e0*/  SHF.R.U64 R11, R6, 0x1f, R7 ;  /* 0x0000001f060b7819 */ /* 0x000fe20000001207 */
[----:B------:R-:W-:Y:S01]  /*04f0*/  IMAD R13, R10, -0x6b2fb645, R13 ;  /* 0x94d049bb0a0d7824 */ /* 0x000fe200078e020d */
[----:B------:R-:W-:Y:S01]  /*0500*/  LOP3.LUT R3, R8, R5, RZ, 0x3c, !PT ;  /* 0x0000000508037212 */ /* 0x000fe200078e3cff */
[----:B------:R-:W-:Y:S01]  /*0510*/  IMAD.WIDE.U32 R4, R10, 0x133111eb, RZ ;  /* 0x133111eb0a047825 */ /* 0x000fe200078e00ff */
[----:B------:R-:W-:Y:S02]  /*0520*/  LOP3.LUT R6, R11, R6, RZ, 0x3c, !PT ;  /* 0x000000060b067212 */ /* 0x000fe400078e3cff */
[----:B------:R-:W-:Y:S01]  /*0530*/  SHF.R.U32.HI R8, RZ, 0x1f, R7 ;  /* 0x0000001fff087819 */ /* 0x000fe20000011607 */
[----:B------:R-:W-:Y:S01]  /*0540*/  IMAD.IADD R11, R5, 0x1, R13 ;  /* 0x00000001050b7824 */ /* 0x000fe200078e020d */
[----:B------:R-:W-:Y:S01]  /*0550*/  LOP3.LUT R15, R0, R15, R2, 0x96, !PT ;  /* 0x0000000f000f7212 */ /* 0x000fe200078e9602 */
[----:B------:R-:W-:Y:S01]  /*0560*/  IMAD.SHL.U32 R2, R6, 0x20000, RZ ;  /* 0x0002000006027824 */ /* 0x000fe200078e00ff */
[----:B------:R-:W-:-:S02]  /*0570*/  LOP3.LUT R5, R8, R7, RZ, 0x3c, !PT ;  /* 0x0000000708057212 */ /* 0x000fc400078e3cff */
[----:B------:R-:W-:Y:S02]  /*0580*/  SHF.R.U64 R13, R4, 0x1f, R11 ;  /* 0x0000001f040d7819 */ /* 0x000fe4000000120b */
[----:B------:R-:W-:Y:S02]  /*0590*/  SHF.R.U32.HI R10, RZ, 0x1f, R9 ;  /* 0x0000001fff0a7819 */ /* 0x000fe40000011609 */
[----:B------:R-:W-:Y:S02]  /*05a0*/  SHF.R.U32.HI R8, RZ, 0x1f, R11 ;  /* 0x0000001fff087819 */ /* 0x000fe4000001160b */
[C---:B------:R-:W-:Y:S02]  /*05b0*/  LOP3.LUT R13, R6.reuse, R13, R4, 0x96, !PT ;  /* 0x0000000d060d7212 */ /* 0x040fe400078e9604 */
[----:B------:R-:W-:Y:S02]  /*05c0*/  LOP3.LUT R10, R3, R10, R9, 0x96, !PT ;  /* 0x0000000a030a7212 */ /* 0x000fe400078e9609 */
[----:B------:R-:W-:-:S02]  /*05d0*/  SHF.L.U64.HI R7, R6, 0x11, R5 ;  /* 0x0000001106077819 */ /* 0x000fc40000010205 */
[----:B------:R-:W-:Y:S02]  /*05e0*/  LOP3.LUT R4, R5, R8, R11, 0x96, !PT ;  /* 0x0000000805047212 */ /* 0x000fe400078e960b */
[----:B------:R-:W-:Y:S02]  /*05f0*/  LOP3.LUT R11, R15, R2, RZ, 0x3c, !PT ;  /* 0x000000020f0b7212 */ /* 0x000fe400078e3cff */
[----:B------:R-:W-:Y:S02]  /*0600*/  LOP3.LUT R2, R10, R7, RZ, 0x3c, !PT ;  /* 0x000000070a027212 */ /* 0x000fe400078e3cff */
[----:B------:R-:W-:Y:S02]  /*0610*/  SHF.L.W.U32.HI R7, R13, 0xd, R4 ;  /* 0x0000000d0d077819 */ /* 0x000fe40000010e04 */
[--C-:B------:R-:W-:Y:S02]  /*0620*/  LOP3.LUT R11, R11, R0, R13.reuse, 0x96, !PT ;  /* 0x000000000b0b7212 */ /* 0x100fe400078e960d */
[----:B------:R-:W-:-:S02]  /*0630*/  SHF.L.W.U32.HI R8, R4, 0xd, R13 ;  /* 0x0000000d04087819 */ /* 0x000fc40000010e0d */
[----:B------:R-:W-:Y:S02]  /*0640*/  LOP3.LUT R12, R6, R15, RZ, 0x3c, !PT ;  /* 0x0000000f060c7212 */ /* 0x000fe400078e3cff */
[-CC-:B------:R-:W-:Y:S02]  /*0650*/  LOP3.LUT R7, R7, R6.reuse, R15.reuse, 0x96, !PT ;  /* 0x0000000607077212 */ /* 0x180fe400078e960f */
[----:B------:R-:W-:Y:S02]  /*0660*/  LOP3.LUT R9, R11, R6, R15, 0x96, !PT ;  /* 0x000000060b097212 */ /* 0x000fe400078e960f */
[----:B------:R-:W-:Y:S02]  /*0670*/  LOP3.LUT R2, R2, R3, R4, 0x96, !PT ;  /* 0x0000000302027212 */ /* 0x000fe400078e9604 */
[----:B------:R-:W-:Y:S02]  /*0680*/  LOP3.LUT R6, R8, R5, R10, 0x96, !PT ;  /* 0x0000000508067212 */ /* 0x000fe400078e960a */
[----:B------:R-:W-:-:S02]  /*0690*/  LOP3.LUT R15, R5, R10, RZ, 0x3c, !PT ;  /* 0x0000000a050f7212 */ /* 0x000fc400078e3cff */
[C---:B------:R-:W-:Y:S02]  /*06a0*/  LOP3.LUT R8, R7.reuse, R0, R13, 0x96, !PT ;  /* 0x0000000007087212 */ /* 0x040fe400078e960d */
[----:B------:R-:W-:Y:S02]  /*06b0*/  LOP3.LUT R10, R2, R5, R10, 0x96, !PT ;  /* 0x00000005020a7212 */ /* 0x000fe400078e960a */
[----:B------:R-:W-:Y:S02]  /*06c0*/  SHF.L.W.U32.HI R0, R7, 0xd, R6 ;  /* 0x0000000d07007819 */ /* 0x000fe40000010e06 */
[----:B------:R-:W-:Y:S02]  /*06d0*/  SHF.L.W.U32.HI R5, R6, 0xd, R7 ;  /* 0x0000000d06057819 */ /* 0x000fe40000010e07 */
[C---:B------:R-:W-:Y:S01]  /*06e0*/  SHF.L.U64.HI R15, R12.reuse, 0x11, R15 ;  /* 0x000000110c0f7819 */ /* 0x040fe2000001020f */
[----:B------:R-:W-:Y:S01]  /*06f0*/  IMAD.SHL.U32 R12, R12, 0x20000, RZ ;  /* 0x000200000c0c7824 */ /* 0x000fe200078e00ff */
[----:B------:R-:W-:-:S02]  /*0700*/  LOP3.LUT R7, R0, R9, RZ, 0x3c, !PT ;  /* 0x0000000900077212 */ /* 0x000fc400078e3cff */
[----:B------:R-:W-:Y:S01]  /*0710*/  LOP3.LUT R0, R5, R10, RZ, 0x3c, !PT ;  /* 0x0000000a05007212 */ /* 0x000fe200078e3cff */
[----:B------:R-:W-:Y:S01]  /*0720*/  IMAD.SHL.U32 R5, R9, 0x20000, RZ ;  /* 0x0002000009057824 */ /* 0x000fe200078e00ff */
[----:B------:R-:W-:Y:S02]  /*0730*/  LOP3.LUT R3, R6, R3, R4, 0x96, !PT ;  /* 0x0000000306037212 */ /* 0x000fe400078e9604 */
[----:B------:R-:W-:Y:S02]  /*0740*/  LOP3.LUT R6, R8, R11, R12, 0x96, !PT ;  /* 0x0000000b08067212 */ /* 0x000fe400078e960c */
[----:B------:R-:W-:Y:S02]  /*0750*/  LOP3.LUT R15, R3, R2, R15, 0x96, !PT ;  /* 0x00000002030f7212 */ /* 0x000fe400078e960f */
[----:B------:R-:W-:Y:S02]  /*0760*/  LOP3.LUT R12, R6, R5, RZ, 0x3c, !PT ;  /* 0x00000005060c7212 */ /* 0x000fe400078e3cff */
[----:B------:R-:W-:-:S02]  /*0770*/  SHF.L.U64.HI R2, R9, 0x11, R10 ;  /* 0x0000001109027819 */ /* 0x000fc4000001020a */
[----:B------:R-:W-:Y:S02]  /*0780*/  SHF.L.W.U32.HI R4, R7, 0xd, R0 ;  /* 0x0000000d07047819 */ /* 0x000fe40000010e00 */
[--C-:B------:R-:W-:Y:S02]  /*0790*/  LOP3.LUT R12, R12, R8, R7.reuse, 0x96, !PT ;  /* 0x000000080c0c7212 */ /* 0x100fe400078e9607 */
[----:B------:R-:W-:Y:S02]  /*07a0*/  SHF.L.W.U32.HI R5, R0, 0xd, R7 ;  /* 0x0000000d00057819 */ /* 0x000fe40000010e07 */
[----:B------:R-:W-:Y:S02]  /*07b0*/  LOP3.LUT R13, R15, R2, RZ, 0x3c, !PT ;  /* 0x000000020f0d7212 */ /* 0x000fe400078e3cff */
[----:B------:R-:W-:Y:S02]  /*07c0*/  LOP3.LUT R4, R4, R9, R6, 0x96, !PT ;  /* 0x0000000904047212 */ /* 0x000fe400078e9606 */
[----:B------:R-:W-:-:S02]  /*07d0*/  LOP3.LUT R11, R9, R6, RZ, 0x3c, !PT ;  /* 0x00000006090b7212 */ /* 0x000fc400078e3cff */
[----:B------:R-:W-:Y:S02]  /*07e0*/  LOP3.LUT R9, R12, R9, R6, 0x96, !PT ;  /* 0x000000090c097212 */ /* 0x000fe400078e9606 */
[----:B------:R-:W-:Y:S02]  /*07f0*/  LOP3.LUT R5, R5, R10, R15, 0x96, !PT ;  /* 0x0000000a05057212 */ /* 0x000fe400078e960f */
[----:B------:R-:W-:Y:S02]  /*0800*/  LOP3.LUT R6, R10, R15, RZ, 0x3c, !PT ;  /* 0x0000000f0a067212 */ /* 0x000fe400078e3cff */
[----:B------:R-:W-:Y:S02]  /*0810*/  LOP3.LUT R13, R13, R3, R0, 0x96, !PT ;  /* 0x000000030d0d7212 */ /* 0x000fe400078e9600 */
[C---:B------:R-:W-:Y:S02]  /*0820*/  LOP3.LUT R8, R4.reuse, R8, R7, 0x96, !PT ;  /* 0x0000000804087212 */ /* 0x040fe400078e9607 */
[----:B------:R-:W-:-:S02]  /*0830*/  SHF.L.W.U32.HI R2, R4, 0xd, R5 ;  /* 0x0000000d04027819 */ /* 0x000fc40000010e05 */
[----:B------:R-:W-:Y:S02]  /*0840*/  SHF.L.W.U32.HI R7, R5, 0xd, R4 ;  /* 0x0000000d05077819 */ /* 0x000fe40000010e04 */
[C---:B------:R-:W-:Y:S01]  /*0850*/  SHF.L.U64.HI R4, R11.reuse, 0x11, R6 ;  /* 0x000000110b047819 */ /* 0x040fe20000010206 */
[----:B------:R-:W-:Y:S01]  /*0860*/  IMAD.SHL.U32 R11, R11, 0x20000, RZ ;  /* 0x000200000b0b7824 */ /* 0x000fe200078e00ff */
[----:B------:R-:W-:Y:S02]  /*0870*/  LOP3.LUT R10, R13, R10, R15, 0x96, !PT ;  /* 0x0000000a0d0a7212 */ /* 0x000fe400078e960f */
[----:B------:R-:W-:Y:S02]  /*0880*/  LOP3.LUT R2, R2, R9, RZ, 0x3c, !PT ;  /* 0x0000000902027212 */ /* 0x000fe400078e3cff */
[----:B------:R-:W-:Y:S02]  /*0890*/  LOP3.LUT R7, R7, R10, RZ, 0x3c, !PT ;  /* 0x0000000a07077212 */ /* 0x000fe400078e3cff */
[----:B------:R-:W-:Y:S01]  /*08a0*/  LOP3.LUT R12, R8, R12, R11, 0x96, !PT ;  /* 0x0000000c080c7212 */ /* 0x000fe200078e960b */
[----:B------:R-:W-:Y:S01]  /*08b0*/  IMAD.SHL.U32 R11, R9, 0x20000, RZ ;  /* 0x00020000090b7824 */ /* 0x000fe200078e00ff */
[----:B------:R-:W-:-:S02]  /*08c0*/  LOP3.LUT R14, R5, R3, R0, 0x96, !PT ;  /* 0x00000003050e7212 */ /* 0x000fc400078e9600 */
[----:B------:R-:W-:Y:S02]  /*08d0*/  SHF.L.W.U32.HI R0, R2, 0xd, R7 ;  /* 0x0000000d02007819 */ /* 0x000fe40000010e07 */
[----:B------:R-:W-:Y:S02]  /*08e0*/  LOP3.LUT R11, R12, R11, RZ, 0x3c, !PT ;  /* 0x0000000b0c0b7212 */ /* 0x000fe400078e3cff */
[----:B------:R-:W-:Y:S02]  /*08f0*/  LOP3.LUT R5, R0, R9, R12, 0x96, !PT ;  /* 0x0000000900057212 */ /* 0x000fe400078e960c */
[----:B------:R-:W-:Y:S02]  /*0900*/  LOP3.LUT R13, R14, R13, R4, 0x96, !PT ;  /* 0x0000000d0e0d7212 */ /* 0x000fe400078e9604 */
[----:B------:R-:W-:Y:S02]  /*0910*/  SHF.L.U64.HI R0, R9, 0x11, R10 ;  /* 0x0000001109007819 */ /* 0x000fe4000001020a */
[----:B------:R-:W-:-:S02]  /*0920*/  LOP3.LUT R6, R11, R8, R2, 0x96, !PT ;  /* 0x000000080b067212 */ /* 0x000fc400078e9602 */
[--C-:B------:R-:W-:Y:S02]  /*0930*/  SHF.L.W.U32.HI R3, R7, 0xd, R2.reuse ;  /* 0x0000000d07037819 */ /* 0x100fe40000010e02 */
[----:B------:R-:W-:Y:S02]  /*0940*/  LOP3.LUT R8, R5, R8, R2, 0x96, !PT ;  /* 0x0000000805087212 */ /* 0x000fe400078e9602 */
[----:B------:R-:W-:Y:S02]  /*0950*/  LOP3.LUT R2, R13, R0, RZ, 0x3c, !PT ;  /* 0x000000000d027212 */ /* 0x000fe400078e3cff */
[----:B------:R-:W-:Y:S02]  /*0960*/  LOP3.LUT R11, R9, R12, RZ, 0x3c, !PT ;  /* 0x0000000c090b7212 */ /* 0x000fe400078e3cff */
[----:B------:R-:W-:Y:S02]  /*0970*/  LOP3.LUT R4, R10, R13, RZ, 0x3c, !PT ;  /* 0x0000000d0a047212 */ /* 0x000fe400078e3cff */
[----:B------:R-:W-:-:S02]  /*0980*/  LOP3.LUT R0, R3, R10, R13, 0x96, !PT ;  /* 0x0000000a03007212 */ /* 0x000fc400078e960d */
[-CC-:B------:R-:W-:Y:S02]  /*0990*/  LOP3.LUT R15, R2, R14.reuse, R7.reuse, 0x96, !PT ;  /* 0x0000000e020f7212 */ /* 0x180fe400078e9607 */
[C---:B------:R-:W-:Y:S01]  /*09a0*/  SHF.L.U64.HI R2, R11.reuse, 0x11, R4 ;  /* 0x000000110b027819 */ /* 0x040fe20000010204 */
[----:B------:R-:W-:Y:S01]  /*09b0*/  IMAD.SHL.U32 R11, R11, 0x20000, RZ ;  /* 0x000200000b0b7824 */ /* 0x000fe200078e00ff */
[C---:B------:R-:W-:Y:S02]  /*09c0*/  LOP3.LUT R7, R0.reuse, R14, R7, 0x96, !PT ;  /* 0x0000000e00077212 */ /* 0x040fe400078e9607 */
[----:B------:R-:W-:Y:S02]  /*09d0*/  SHF.L.W.U32.HI R3, R0, 0xd, R5 ;  /* 0x0000000d00037819 */ /* 0x000fe40000010e05 */
[----:B------:R-:W-:Y:S02]  /*09e0*/  LOP3.LUT R9, R6, R9, R12, 0x96, !PT ;  /* 0x0000000906097212 */ /* 0x000fe400078e960c */
[----:B------:R-:W-:-:S02]  /*09f0*/  LOP3.LUT R10, R15, R10, R13, 0x96, !PT ;  /* 0x0000000a0f0a7212 */ /* 0x000fc400078e960d */
[----:B------:R-:W-:Y:S02]  /*0a00*/  SHF.L.W.U32.HI R0, R5, 0xd, R0 ;  /* 0x0000000d05007819 */ /* 0x000fe40000010e00 */
[----:B------:R-:W-:Y:S02]  /*0a10*/  LOP3.LUT R6, R8, R6, R11, 0x96, !PT ;  /* 0x0000000608067212 */ /* 0x000fe400078e960b */
[----:B------:R-:W-:Y:S02]  /*0a20*/  LOP3.LUT R15, R7, R15, R2, 0x96, !PT ;  /* 0x0000000f070f7212 */ /* 0x000fe400078e9602 */
[----:B------:R-:W-:Y:S02]  /*0a30*/  LOP3.LUT R4, R0, R9, RZ, 0x3c, !PT ;  /* 0x0000000900047212 */ /* 0x000fe400078e3cff */
[----:B------:R-:W-:Y:S01]  /*0a40*/  LOP3.LUT R13, R3, R10, RZ, 0x3c, !PT ;  /* 0x0000000a030d7212 */ /* 0x000fe200078e3cff */
[----:B------:R-:W-:Y:S06]  /*0a50*/  @P0 EXIT ;  /* 0x000000000000094d */ /* 0x000fec0003800000 */
[----:B------:R-:W0:Y:S01]  /*0a60*/  LDCU.64 UR4, c[0x0][0x3a0] ;  /* 0x00007400ff0477ac */ /* 0x000e220008000a00 */
[C---:B------:R-:W-:Y:S01]  /*0a70*/  IMAD.SHL.U32 R11, R9.reuse, 0x20000, RZ ;  /* 0x00020000090b7824 */ /* 0x040fe200078e00ff */
[----:B------:R-:W-:Y:S02]  /*0a80*/  SHF.L.W.U32.HI R0, R4, 0xd, R13 ;  /* 0x0000000d04007819 */ /* 0x000fe40000010e0d */
[----:B------:R-:W-:Y:S01]  /*0a90*/  SHF.L.U64.HI R2, R9, 0x11, R10 ;  /* 0x0000001109027819 */ /* 0x000fe2000001020a */
[----:B------:R-:W1:Y:S01]  /*0aa0*/  LDCU.64 UR6, c[0x0][0x358] ;  /* 0x00006b00ff0677ac */ /* 0x000e620008000a00 */
[----:B------:R-:W-:Y:S02]  /*0ab0*/  LOP3.LUT R11, R6, R11, RZ, 0x3c, !PT ;  /* 0x0000000b060b7212 */ /* 0x000fe400078e3cff */
[----:B------:R-:W-:Y:S02]  /*0ac0*/  LOP3.LUT R5, R0, R9, R6, 0x96, !PT ;  /* 0x0000000900057212 */ /* 0x000fe400078e9606 */
[----:B------:R-:W-:-:S02]  /*0ad0*/  SHF.L.W.U32.HI R3, R13, 0xd, R4 ;  /* 0x0000000d0d037819 */ /* 0x000fc40000010e04 */
[--C-:B------:R-:W-:Y:S01]  /*0ae0*/  LOP3.LUT R12, R11, R8, R4.reuse, 0x96, !PT ;  /* 0x000000080b0c7212 */ /* 0x100fe200078e9604 */
[----:B------:R-:W-:Y:S01]  /*0af0*/  IMAD.MOV.U32 R11, RZ, RZ, RZ ;  /* 0x000000ffff0b7224 */ /* 0x000fe200078e00ff */
[----:B------:R-:W-:Y:S02]  /*0b00*/  LOP3.LUT R2, R15, R2, RZ, 0x3c, !PT ;  /* 0x000000020f027212 */ /* 0x000fe400078e3cff */
[----:B------:R-:W-:Y:S02]  /*0b10*/  LOP3.LUT R8, R5, R8, R4, 0x96, !PT ;  /* 0x0000000805087212 */ /* 0x000fe400078e9604 */
[----:B------:R-:W-:Y:S01]  /*0b20*/  LOP3.LUT R0, R3, R10, R15, 0x96, !PT ;  /* 0x0000000a03007212 */ /* 0x000fe200078e960f */
[----:B0-----:R-:W-:Y:S01]  /*0b30*/  UISETP.NE.U32.AND UP0, UPT, UR4, URZ, UPT ;  /* 0x000000ff0400728c */ /* 0x001fe2000bf05070 */
[----:B------:R-:W-:Y:S02]  /*0b40*/  LOP3.LUT R3, R9, R6, RZ, 0x3c, !PT ;  /* 0x0000000609037212 */ /* 0x000fe400078e3cff */
[----:B------:R-:W-:Y:S01]  /*0b50*/  LOP3.LUT R4, R10, R15, RZ, 0x3c, !PT ;  /* 0x0000000f0a047212 */ /* 0x000fe200078e3cff */
[----:B------:R-:W-:Y:S01]  /*0b60*/  UISETP.NE.AND.EX UP0, UPT, UR5, URZ, UPT, UP0 ;  /* 0x000000ff0500728c */ /* 0x000fe2000bf05300 */
[----:B------:R-:W-:-:S02]  /*0b70*/  LOP3.LUT R2, R2, R7, R13, 0x96, !PT ;  /* 0x0000000702027212 */ /* 0x000fc400078e960d */
[C---:B------:R-:W-:Y:S01]  /*0b80*/  SHF.L.U64.HI R4, R3.reuse, 0x11, R4 ;  /* 0x0000001103047819 */ /* 0x040fe20000010204 */
[----:B------:R-:W-:Y:S01]  /*0b90*/  IMAD.SHL.U32 R3, R3, 0x20000, RZ ;  /* 0x0002000003037824 */ /* 0x000fe200078e00ff */
[----:B------:R-:W-:Y:S02]  /*0ba0*/  LOP3.LUT R7, R0, R7, R13, 0x96, !PT ;  /* 0x0000000700077212 */ /* 0x000fe400078e960d */
[----:B------:R-:W-:Y:S02]  /*0bb0*/  LOP3.LUT R9, R12, R9, R6, 0x96, !PT ;  /* 0x000000090c097212 */ /* 0x000fe400078e9606 */
[----:B------:R-:W-:Y:S02]  /*0bc0*/  SHF.L.W.U32.HI R13, R0, 0xd, R5 ;  /* 0x0000000d000d7819 */ /* 0x000fe40000010e05 */
[----:B------:R-:W-:Y:S01]  /*0bd0*/  LOP3.LUT R10, R2, R10, R15, 0x96, !PT ;  /* 0x0000000a020a7212 */ /* 0x000fe200078e960f */
[----:B------:R-:W-:Y:S01]  /*0be0*/  IMAD.SHL.U32 R15, R9, 0x20000, RZ ;  /* 0x00020000090f7824 */ /* 0x000fe200078e00ff */
[----:B------:R-:W-:-:S02]  /*0bf0*/  SHF.L.W.U32.HI R0, R5, 0xd, R0 ;  /* 0x0000000d05007819 */ /* 0x000fc40000010e00 */
[----:B------:R-:W-:Y:S02]  /*0c00*/  LOP3.LUT R12, R8, R12, R3, 0x96, !PT ;  /* 0x0000000c080c7212 */ /* 0x000fe400078e9603 */
[----:B------:R-:W-:Y:S02]  /*0c10*/  LOP3.LUT R5, R7, R2, R4, 0x96, !PT ;  /* 0x0000000207057212 */ /* 0x000fe400078e9604 */
[----:B------:R-:W-:Y:S02]  /*0c20*/  SHF.L.U64.HI R2, R9, 0x11, R10 ;  /* 0x0000001109027819 */ /* 0x000fe4000001020a */
[----:B------:R-:W-:Y:S02]  /*0c30*/  LOP3.LUT R3, R0, R9, RZ, 0x3c, !PT ;  /* 0x0000000900037212 */ /* 0x000fe400078e3cff */
[----:B------:R-:W-:Y:S02]  /*0c40*/  LOP3.LUT R0, R13, R10, RZ, 0x3c, !PT ;  /* 0x0000000a0d007212 */ /* 0x000fe400078e3cff */
[----:B------:R-:W-:-:S02]  /*0c50*/  LOP3.LUT R13, R5, R2, RZ, 0x3c, !PT ;  /* 0x00000002050d7212 */ /* 0x000fc400078e3cff */
[----:B------:R-:W-:Y:S02]  /*0c60*/  LOP3.LUT R6, R12, R15, RZ, 0x3c, !PT ;  /* 0x0000000f0c067212 */ /* 0x000fe400078e3cff */
[----:B------:R-:W-:Y:S02]  /*0c70*/  LOP3.LUT R23, R9, R12, RZ, 0x3c, !PT ;  /* 0x0000000c09177212 */ /* 0x000fe400078e3cff */
[----:B------:R-:W-:Y:S02]  /*0c80*/  LOP3.LUT R20, R10, R5, RZ, 0x3c, !PT ;  /* 0x000000050a147212 */ /* 0x000fe400078e3cff */
[----:B------:R-:W-:Y:S02]  /*0c90*/  SHF.L.W.U32.HI R2, R0, 0xd, R3 ;  /* 0x0000000d00027819 */ /* 0x000fe40000010e03 */
[----:B------:R-:W-:Y:S01]  /*0ca0*/  SHF.L.W.U32.HI R4, R3, 0xd, R0 ;  /* 0x0000000d03047819 */ /* 0x000fe20000010e00 */
[----:B-1----:R-:W-:Y:S06]  /*0cb0*/  BRA.U UP0, `(.L_x_107) ;  /* 0x0000000100287547 */ /* 0x002fec000b800000 */
[----:B------:R-:W0:Y:S02]  /*0cc0*/  LDCU.64 UR4, c[0x0][0x380] ;  /* 0x00007000ff0477ac */ /* 0x000e240008000a00 */
.L_x_108:
[----:B0-----:R-:W-:-:S04]  /*0cd0*/  LEA R2, P0, R18, UR4, 0x3 ;  /* 0x0000000412027c11 */ /* 0x001fc8000f8018ff */
[----:B------:R-:W-:Y:S02]  /*0ce0*/  LEA.HI.X R3, R18, UR5, R11, 0x3, P0 ;  /* 0x0000000512037c11 */ /* 0x000fe400080f1c0b */
[----:B------:R-:W-:-:S03]  /*0cf0*/  IADD3 R18, P0, PT, R19, R18, RZ ;  /* 0x0000001213127210 */ /* 0x000fc60007f1e0ff */
[----:B------:R1:W-:Y:S02]  /*0d00*/  STG.E.64 desc[UR6][R2.64], RZ ;  /* 0x000000ff02007986 */ /* 0x0003e4000c101b06 */
[----:B------:R-:W-:Y:S01]  /*0d10*/  IMAD.X R11, RZ, RZ, R11, P0 ;  /* 0x000000ffff0b7224 */ /* 0x000fe200000e060b */
[----:B------:R-:W-:-:S04]  /*0d20*/  ISETP.GE.U32.AND P0, PT, R18, UR8, PT ;  /* 0x0000000812007c0c */ /* 0x000fc8000bf06070 */
[----:B------:R-:W-:-:S13]  /*0d30*/  ISETP.GE.U32.AND.EX P0, PT, R11, UR9, PT, P0 ;  /* 0x000000090b007c0c */ /* 0x000fda000bf06100 */
[----:B-1----:R-:W-:Y:S05]  /*0d40*/  @!P0 BRA `(.L_x_108) ;  /* 0xfffffffc00e08947 */ /* 0x002fea000383ffff */
[----:B------:R-:W-:Y:S05]  /*0d50*/  EXIT ;  /* 0x000000000000794d */ /* 0x000fea0003800000 */
.L_x_107:
[C---:B------:R-:W-:Y:S01]  /*0d60*/  SHF.L.U64.HI R20, R23.reuse, 0x11, R20 ;  /* 0x0000001117147819 */ /* 0x040fe20000010214 */
[----:B------:R-:W-:Y:S01]  /*0d70*/  IMAD.SHL.U32 R23, R23, 0x20000, RZ ;  /* 0x0002000017177824 */ /* 0x000fe200078e00ff */
[----:B------:R-:W-:Y:S01]  /*0d80*/  LOP3.LUT R6, R6, R8, R3, 0x96, !PT ;  /* 0x0000000806067212 */ /* 0x000fe200078e9603 */
[----:B------:R-:W-:Y:S01]  /*0d90*/  ULOP3.LUT UR4, UR4, 0xfffffffe, URZ, 0xc0, !UPT ;  /* 0xfffffffe04047892 */ /* 0x000fe2000f8ec0ff */
[----:B------:R-:W-:Y:S02]  /*0da0*/  LOP3.LUT R13, R13, R7, R0, 0x96, !PT ;  /* 0x000000070d0d7212 */ /* 0x000fe400078e9600 */
[-CC-:B------:R-:W-:Y:S02]  /*0db0*/  LOP3.LUT R4, R4, R9.reuse, R12.reuse, 0x96, !PT ;  /* 0x0000000904047212 */ /* 0x180fe400078e960c */
[----:B------:R-:W-:Y:S02]  /*0dc0*/  LOP3.LUT R15, R2, R10, R5, 0x96, !PT ;  /* 0x0000000a020f7212 */ /* 0x000fe400078e9605 */
[----:B------:R-:W-:-:S02]  /*0dd0*/  LOP3.LUT R9, R6, R9, R12, 0x96, !PT ;  /* 0x0000000906097212 */ /* 0x000fc400078e960c */
[C---:B------:R-:W-:Y:S02]  /*0de0*/  LOP3.LUT R10, R13.reuse, R10, R5, 0x96, !PT ;  /* 0x0000000a0d0a7212 */ /* 0x040fe400078e9605 */
[----:B------:R-:W-:Y:S02]  /*0df0*/  LOP3.LUT R20, R13, R20, RZ, 0x3c, !PT ;  /* 0x000000140d147212 */ /* 0x000fe400078e3cff */
[----:B------:R-:W-:Y:S02]  /*0e00*/  LOP3.LUT R23, R6, R23, RZ, 0x3c, !PT ;  /* 0x0000001706177212 */ /* 0x000fe400078e3cff */
[----:B------:R-:W-:Y:S02]  /*0e10*/  LOP3.LUT R8, R4, R8, R3, 0x96, !PT ;  /* 0x0000000804087212 */ /* 0x000fe400078e9603 */
[C---:B------:R-:W-:Y:S02]  /*0e20*/  LOP3.LUT R7, R15.reuse, R7, R0, 0x96, !PT ;  /* 0x000000070f077212 */ /* 0x040fe400078e9600 */
[----:B------:R-:W-:-:S02]  /*0e30*/  SHF.L.W.U32.HI R13, R15, 0xd, R4 ;  /* 0x0000000d0f0d7819 */ /* 0x000fc40000010e04 */
[----:B------:R-:W-:-:S07]  /*0e40*/  SHF.L.W.U32.HI R12, R4, 0xd, R15 ;  /* 0x0000000d040c7819 */ /* 0x000fce0000010e0f */
.L_x_112:
[----:B------:R-:W0:Y:S01]  /*0e50*/  LDC.64 R14, c[0x0][0x3a0] ;  /* 0x0000e800ff0e7b82 */ /* 0x000e220000000a00 */
[----:B------:R-:W-:Y:S02]  /*0e60*/  IMAD.MOV.U32 R5, RZ, RZ, -0x800000 ;  /* 0xff800000ff057424 */ /* 0x000fe400078e00ff */
[----:B------:R-:W-:Y:S02]  /*0e70*/  IMAD.MOV.U32 R21, RZ, RZ, RZ ;  /* 0x000000ffff157224 */ /* 0x000fe400078e00ff */
[----:B------:R-:W-:Y:S02]  /*0e80*/  IMAD.MOV.U32 R0, RZ, RZ, RZ ;  /* 0x000000ffff007224 */ /* 0x000fe400078e00ff */
[----:B------:R-:W-:Y:S02]  /*0e90*/  IMAD.MOV.U32 R6, RZ, RZ, RZ ;  /* 0x000000ffff067224 */ /* 0x000fe400078e00ff */
[----:B------:R-:W-:Y:S01]  /*0ea0*/  IMAD.MOV.U32 R3, RZ, RZ, RZ ;  /* 0x000000ffff037224 */ /* 0x000fe200078e00ff */
[----:B0-----:R-:W-:-:S04]  /*0eb0*/  ISETP.NE.U32.AND P0, PT, R14, 0x1, PT ;  /* 0x000000010e00780c */ /* 0x001fc80003f05070 */
[----:B------:R-:W-:-:S13]  /*0ec0*/  ISETP.NE.AND.EX P0, PT, R15, RZ, PT, P0 ;  /* 0x000000ff0f00720c */ /* 0x000fda0003f05300 */
[----:B------:R-:W-:Y:S05]  /*0ed0*/  @!P0 BRA `(.L_x_109) ;  /* 0x0000000800d48947 */ /* 0x000fea0003800000 */
[----:B------:R-:W0:Y:S01]  /*0ee0*/  LDCU.64 UR8, c[0x0][0x388] ;  /* 0x00007100ff0877ac */ /* 0x000e220008000a00 */
[-C--:B------:R-:W-:Y:S02]  /*0ef0*/  IMAD R0, R11, R14.reuse, RZ ;  /* 0x0000000e0b007224 */ /* 0x080fe400078e02ff */
[----:B------:R-:W-:-:S04]  /*0f00*/  IMAD.WIDE.U32 R2, R18, R14, RZ ;  /* 0x0000000e12027225 */ /* 0x000fc800078e00ff */
[----:B------:R-:W-:Y:S02]  /*0f10*/  IMAD R21, R18, R15, R0 ;  /* 0x0000000f12157224 */ /* 0x000fe400078e0200 */
[----:B------:R-:W-:Y:S02]  /*0f20*/  IMAD.MOV.U32 R5, RZ, RZ, -0x800000 ;  /* 0xff800000ff057424 */ /* 0x000fe400078e00ff */
[----:B------:R-:W-:Y:S02]  /*0f30*/  IMAD.IADD R21, R3, 0x1, R21 ;  /* 0x0000000103157824 */ /* 0x000fe400078e0215 */
[----:B------:R-:W-:Y:S02]  /*0f40*/  IMAD.MOV.U32 R0, RZ, RZ, RZ ;  /* 0x000000ffff007224 */ /* 0x000fe400078e00ff */
[----:B------:R-:W-:Y:S01]  /*0f50*/  IMAD.MOV.U32 R6, RZ, RZ, RZ ;  /* 0x000000ffff067224 */ /* 0x000fe200078e00ff */
[----:B0-----:R-:W-:-:S04]  /*0f60*/  LEA R4, P0, R2, UR8, 0x2 ;  /* 0x0000000802047c11 */ /* 0x001fc8000f8010ff */
[----:B------:R-:W-:Y:S02]  /*0f70*/  IADD3 R4, P1, PT, R4, 0x4, RZ ;  /* 0x0000000404047810 */ /* 0x000fe40007f3e0ff */
[----:B------:R-:W-:Y:S02]  /*0f80*/  LEA.HI.X R21, R2, UR9, R21, 0x2, P0 ;  /* 0x0000000902157c11 */ /* 0x000fe400080f1415 */
[----:B------:R-:W-:-:S03]  /*0f90*/  CS2R R2, SRZ ;  /* 0x0000000000027805 */ /* 0x000fc6000001ff00 */
[----:B------:R-:W-:-:S07]  /*0fa0*/  IMAD.X R21, RZ, RZ, R21, P1 ;  /* 0x000000ffff157224 */ /* 0x000fce00008e0615 */
.L_x_110:
[----:B------:R-:W-:Y:S01]  /*0fb0*/  IMAD R25, R10, 0x5, RZ ;  /* 0x000000050a197824 */ /* 0x000fe200078e02ff */
[----:B------:R-:W-:Y:S01]  /*0fc0*/  LOP3.LUT R24, R13, R10, RZ, 0x3c, !PT ;  /* 0x0000000a0d187212 */ /* 0x000fe200078e3cff */
[----:B------:R-:W-:Y:S01]  /*0fd0*/  IMAD.WIDE.U32 R16, R9, 0x5, RZ ;  /* 0x0000000509107825 */ /* 0x000fe200078e00ff */
[----:B------:R-:W-:Y:S02]  /*0fe0*/  LOP3.LUT R13, R12, R9, RZ, 0x3c, !PT ;  /* 0x000000090c0d7212 */ /* 0x000fe400078e3cff */
[----:B------:R-:W-:Y:S01]  /*0ff0*/  LOP3.LUT R12, R23, R8, RZ, 0x3c, !PT ;  /* 0x00000008170c7212 */ /* 0x000fe200078e3cff */
[----:B------:R-:W-:Y:S01]  /*1000*/  IMAD.IADD R25, R17, 0x1, R25 ;  /* 0x0000000111197824 */ /* 0x000fe200078e0219 */
[----:B------:R-:W-:Y:S01]  /*1010*/  SHF.L.W.U32.HI R22, R24, 0xd, R13 ;  /* 0x0000000d18167819 */ /* 0x000fe20000010e0d */
[----:B------:R-:W-:-:S03]  /*1020*/  IMAD.SHL.U32 R23, R9, 0x20000, RZ ;  /* 0x0002000009177824 */ /* 0x000fc600078e00ff */
[----:B------:R-:W-:Y:S02]  /*1030*/  SHF.L.W.U32.HI R17, R16, 0x7, R25 ;  /* 0x0000000710117819 */ /* 0x000fe40000010e19 */
[----:B------:R-:W-:-:S03]  /*1040*/  SHF.L.W.U32.HI R16, R25, 0x7, R16 ;  /* 0x0000000719107819 */ /* 0x000fc60000010e10 */
[----:B------:R-:W-:Y:S02]  /*1050*/  IMAD R25, R17, 0x9, RZ ;  /* 0x0000000911197824 */ /* 0x000fe400078e02ff */
[----:B------:R-:W-:-:S04]  /*1060*/  IMAD.WIDE.U32 R16, R16, 0x9, RZ ;  /* 0x0000000910107825 */ /* 0x000fc800078e00ff */
[----:B------:R-:W-:Y:S01]  /*1070*/  IMAD.IADD R16, R17, 0x1, R25 ;  /* 0x0000000111107824 */ /* 0x000fe200078e0219 */
[----:B------:R-:W-:Y:S02]  /*1080*/  LOP3.LUT R17, R20, R7, RZ, 0x3c, !PT ;  /* 0x0000000714117212 */ /* 0x000fe400078e3cff */
[----:B------:R-:W-:Y:S02]  /*1090*/  SHF.L.U64.HI R20, R9, 0x11, R10 ;  /* 0x0000001109147819 */ /* 0x000fe4000001020a */
[----:B------:R-:W-:Y:S02]  /*10a0*/  LOP3.LUT R22, R22, R10, R17, 0x96, !PT ;  /* 0x0000000a16167212 */ /* 0x000fe400078e9611 */
[----:B------:R-:W-:Y:S02]  /*10b0*/  LOP3.LUT R27, R17, R20, RZ, 0x3c, !PT ;  /* 0x00000014111b7212 */ /* 0x000fe400078e3cff */
[----:B------:R-:W-:Y:S02]  /*10c0*/  SHF.L.W.U32.HI R25, R13, 0xd, R24 ;  /* 0x0000000d0d197819 */ /* 0x000fe40000010e18 */
[----:B------:R-:W-:-:S02]  /*10d0*/  LOP3.LUT R20, R12, R23, RZ, 0x3c, !PT ;  /* 0x000000170c147212 */ /* 0x000fc400078e3cff */
[-CC-:B------:R-:W-:Y:S02]  /*10e0*/  LOP3.LUT R27, R27, R7.reuse, R24.reuse, 0x96, !PT ;  /* 0x000000071b1b7212 */ /* 0x180fe400078e9618 */
[----:B------:R-:W-:Y:S02]  /*10f0*/  LOP3.LUT R7, R22, R7, R24, 0x96, !PT ;  /* 0x0000000716077212 */ /* 0x000fe400078e9618 */
[----:B------:R-:W-:Y:S02]  /*1100*/  LOP3.LUT R25, R25, R9, R12, 0x96, !PT ;  /* 0x0000000919197212 */ /* 0x000fe400078e960c */
[----:B------:R-:W-:Y:S02]  /*1110*/  LOP3.LUT R20, R20, R8, R13, 0x96, !PT ;  /* 0x0000000814147212 */ /* 0x000fe400078e960d */
[----:B------:R-:W-:Y:S02]  /*1120*/  LOP3.LUT R24, R10, R17, RZ, 0x3c, !PT ;  /* 0x000000110a187212 */ /* 0x000fe400078e3cff */
[----:B------:R-:W-:-:S02]  /*1130*/  LOP3.LUT R23, R9, R12, RZ, 0x3c, !PT ;  /* 0x0000000c09177212 */ /* 0x000fc400078e3cff */
[----:B------:R-:W-:Y:S02]  /*1140*/  LOP3.LUT R8, R25, R8, R13, 0x96, !PT ;  /* 0x0000000819087212 */ /* 0x000fe400078e960d */
[----:B------:R-:W-:Y:S01]  /*1150*/  LOP3.LUT R9, R20, R9, R12, 0x96, !PT ;  /* 0x0000000914097212 */ /* 0x000fe200078e960c */
[----:B------:R-:W-:Y:S01]  /*1160*/  IMAD.WIDE.U32 R12, R23, 0x5, RZ ;  /* 0x00000005170c7825 */ /* 0x000fe200078e00ff */
[----:B------:R-:W-:Y:S02]  /*1170*/  LOP3.LUT R10, R27, R10, R17, 0x96, !PT ;  /* 0x0000000a1b0a7212 */ /* 0x000fe400078e9611 */
[C---:B------:R-:W-:Y:S01]  /*1180*/  SHF.L.U64.HI R28, R23.reuse, 0x11, R24 ;  /* 0x00000011171c7819 */ /* 0x040fe20000010218 */
[----:B------:R-:W-:Y:S02]  /*1190*/  IMAD R17, R24, 0x5, RZ ;  /* 0x0000000518117824 */ /* 0x000fe400078e02ff */
[----:B------:R-:W-:Y:S02]  /*11a0*/  IMAD.SHL.U32 R23, R23, 0x20000, RZ ;  /* 0x0002000017177824 */ /* 0x000fe400078e00ff */
[----:B------:R-:W-:-:S03]  /*11b0*/  IMAD.IADD R17, R13, 0x1, R17 ;  /* 0x000000010d117824 */ /* 0x000fc600078e0211 */
[----:B------:R-:W-:Y:S02]  /*11c0*/  LOP3.LUT R23, R20, R23, RZ, 0x3c, !PT ;  /* 0x0000001714177212 */ /* 0x000fe400078e3cff */
[----:B------:R-:W-:Y:S02]  /*11d0*/  SHF.L.W.U32.HI R13, R12, 0x7, R17 ;  /* 0x000000070c0d7819 */ /* 0x000fe40000010e11 */
[----:B------:R-:W-:Y:S02]  /*11e0*/  SHF.L.W.U32.HI R17, R17, 0x7, R12 ;  /* 0x0000000711117819 */ /* 0x000fe40000010e0c */
[----:B------:R-:W-:Y:S01]  /*11f0*/  SHF.R.U32.HI R12, RZ, 0x8, R16 ;  /* 0x00000008ff0c7819 */ /* 0x000fe20000011610 */
[----:B------:R-:W-:Y:S01]  /*1200*/  IMAD R13, R13, 0x9, RZ ;  /* 0x000000090d0d7824 */ /* 0x000fe200078e02ff */
[----:B------:R-:W-:Y:S01]  /*1210*/  LOP3.LUT R20, R27, R28, RZ, 0x3c, !PT ;  /* 0x0000001c1b147212 */ /* 0x000fe200078e3cff */
[----:B------:R-:W-:-:S04]  /*1220*/  IMAD.WIDE.U32 R16, R17, 0x9, RZ ;  /* 0x0000000911107825 */ /* 0x000fc800078e00ff */
[----:B------:R-:W-:Y:S02]  /*1230*/  IMAD.IADD R16, R17, 0x1, R13 ;  /* 0x0000000111107824 */ /* 0x000fe400078e020d */
[----:B------:R-:W-:Y:S02]  /*1240*/  IMAD.MOV.U32 R13, RZ, RZ, RZ ;  /* 0x000000ffff0d7224 */ /* 0x000fe400078e00ff */
[----:B------:R-:W-:Y:S02]  /*1250*/  IMAD.MOV.U32 R17, RZ, RZ, 0x3e055027 ;  /* 0x3e055027ff117424 */ /* 0x000fe400078e00ff */
[----:B------:R-:W0:Y:S02]  /*1260*/  I2F.U64 R12, R12 ;  /* 0x0000000c000c7312 */ /* 0x000e240000301000 */
[----:B0-----:R-:W-:-:S05]  /*1270*/  FMUL R29, R12, 5.9604644775390625e-08 ;  /* 0x338000000c1d7820 */ /* 0x001fca0000400000 */
[----:B------:R-:W-:-:S04]  /*1280*/  FMNMX R29, R29, 1.00000001335143196e-10, !PT ;  /* 0x2edbe6ff1d1d7809 */ /* 0x000fc80007800000 */
[C---:B------:R-:W-:Y:S01]  /*1290*/  ISETP.GT.U32.AND P0, PT, R29.reuse, 0x7f7fffff, PT ;  /* 0x7f7fffff1d00780c */ /* 0x040fe20003f04070 */
[----:B------:R-:W-:-:S05]  /*12a0*/  VIADD R26, R29, 0xc0d55555 ;  /* 0xc0d555551d1a7836 */ /* 0x000fca0000000000 */
[----:B------:R-:W-:-:S04]  /*12b0*/  LOP3.LUT R26, R26, 0xff800000, RZ, 0xc0, !PT ;  /* 0xff8000001a1a7812 */ /* 0x000fc800078ec0ff */
[----:B------:R-:W-:Y:S01]  /*12c0*/  I2FP.F32.S32 R12, R26 ;  /* 0x0000001a000c7245 */ /* 0x000fe20000201400 */
[----:B------:R-:W-:-:S04]  /*12d0*/  IMAD.IADD R24, R29, 0x1, -R26 ;  /* 0x000000011d187824 */ /* 0x000fc800078e0a1a */
[----:B------:R-:W-:Y:S01]  /*12e0*/  FADD R24, R24, -1 ;  /* 0xbf80000018187421 */ /* 0x000fe20000000000 */
[----:B------:R-:W-:-:S03]  /*12f0*/  FFMA R12, R12, 1.1920928955078125e-07, RZ ;  /* 0x340000000c0c7823 */ /* 0x000fc600000000ff */
[----:B------:R-:W-:-:S04]  /*1300*/  FFMA R13, R24, -R17, 0.14084610342979431152 ;  /* 0x3e1039f6180d7423 */ /* 0x000fc80000000811 */
[----:B------:R-:W-:-:S04]  /*1310*/  FFMA R13, R24, R13, -0.12148627638816833496 ;  /* 0xbdf8cdcc180d7423 */ /* 0x000fc8000000000d */
[----:B------:R-:W-:-:S04]  /*1320*/  FFMA R13, R24, R13, 0.13980610668659210205 ;  /* 0x3e0f2955180d7423 */ /* 0x000fc8000000000d */
[----:B------:R-:W-:-:S04]  /*1330*/  FFMA R13, R24, R13, -0.16684235632419586182 ;  /* 0xbe2ad8b9180d7423 */ /* 0x000fc8000000000d */
[----:B------:R-:W-:-:S04]  /*1340*/  FFMA R13, R24, R13, 0.20012299716472625732 ;  /* 0x3e4ced0b180d7423 */ /* 0x000fc8000000000d */
[----:B------:R-:W-:-:S04]  /*1350*/  FFMA R13, R24, R13, -0.24999669194221496582 ;  /* 0xbe7fff22180d7423 */ /* 0x000fc8000000000d */
[----:B------:R-:W-:-:S04]  /*1360*/  FFMA R13, R24, R13, 0.33333182334899902344 ;  /* 0x3eaaaa78180d7423 */ /* 0x000fc8000000000d */
[----:B------:R-:W-:-:S04]  /*1370*/  FFMA R13, R24, R13, -0.5 ;  /* 0xbf000000180d7423 */ /* 0x000fc8000000000d */
[----:B------:R-:W-:-:S04]  /*1380*/  FMUL R13, R24, R13 ;  /* 0x0000000d180d7220 */ /* 0x000fc80000400000 */
[----:B------:R-:W-:Y:S01]  /*1390*/  FFMA R13, R24, R13, R24 ;  /* 0x0000000d180d7223 */ /* 0x000fe20000000018 */
[----:B------:R-:W-:-:S03]  /*13a0*/  IMAD.MOV.U32 R24, RZ, RZ, 0x7f800000 ;  /* 0x7f800000ff187424 */ /* 0x000fc600078e00ff */
[----:B------:R-:W-:Y:S01]  /*13b0*/  FFMA R12, R12, 0.69314718246459960938, R13 ;  /* 0x3f3172180c0c7823 */ /* 0x000fe2000000000d */
[----:B------:R-:W-:-:S04]  /*13c0*/  @P0 FFMA R12, R29, R24, +INF ;  /* 0x7f8000001d0c0423 */ /* 0x000fc80000000018 */
[C---:B------:R-:W-:Y:S01]  /*13d0*/  FMUL R27, R12.reuse, -8388608 ;  /* 0xcb0000000c1b7820 */ /* 0x040fe20000400000 */
[----:B------:R-:W-:-:S04]  /*13e0*/  FSETP.GT.AND P0, PT, R12, -1.175494350822287508e-38, PT ;  /* 0x808000000c00780b */ /* 0x000fc80003f04000 */
[----:B------:R-:W-:Y:S02]  /*13f0*/  FSEL R27, R27, -R12, P0 ;  /* 0x8000000c1b1b7208 */ /* 0x000fe40000000000 */
[----:B------:R-:W-:Y:S02]  /*1400*/  FSEL R13, RZ, -23, !P0 ;  /* 0xc1b80000ff0d7808 */ /* 0x000fe40004000000 */
[C---:B------:R-:W-:Y:S01]  /*1410*/  ISETP.GT.U32.AND P1, PT, R27.reuse, 0x7f7fffff, PT ;  /* 0x7f7fffff1b00780c */ /* 0x040fe20003f24070 */
[C---:B------:R-:W-:Y:S01]  /*1420*/  VIADD R12, R27.reuse, 0xc0d55555 ;  /* 0xc0d555551b0c7836 */ /* 0x040fe20000000000 */
[----:B------:R-:W-:-:S04]  /*1430*/  FSETP.NEU.AND P0, PT, R27, RZ, PT ;  /* 0x000000ff1b00720b */ /* 0x000fc80003f0d000 */
[----:B------:R-:W-:-:S05]  /*1440*/  LOP3.LUT R12, R12, 0xff800000, RZ, 0xc0, !PT ;  /* 0xff8000000c0c7812 */ /* 0x000fca00078ec0ff */
[----:B------:R-:W-:Y:S01]  /*1450*/  IMAD.IADD R26, R27, 0x1, -R12 ;  /* 0x000000011b1a7824 */ /* 0x000fe200078e0a0c */
[----:B------:R-:W-:-:S05]  /*1460*/  I2FP.F32.S32 R12, R12 ;  /* 0x0000000c000c7245 */ /* 0x000fca0000201400 */
[----:B------:R-:W-:Y:S01]  /*1470*/  FFMA R13, R12, 1.1920928955078125e-07, R13 ;  /* 0x340000000c0d7823 */ /* 0x000fe2000000000d */
[----:B------:R-:W-:-:S04]  /*1480*/  FADD R12, R26, -1 ;  /* 0xbf8000001a0c7421 */ /* 0x000fc80000000000 */
        /* <DEDUP_REMOVED lines=10> */
[----:B------:R-:W-:-:S03]  /*1530*/  SHF.R.U32.HI R12, RZ, 0x8, R16 ;  /* 0x00000008ff0c7819 */ /* 0x000fc60000011610 */
[----:B------:R-:W-:Y:S01]  /*1540*/  FFMA R16, R13, 0.69314718246459960938, R26 ;  /* 0x3f3172180d107823 */ /* 0x000fe2000000001a */
[----:B------:R-:W-:Y:S02]  /*1550*/  IMAD.MOV.U32 R13, RZ, RZ, RZ ;  /* 0x000000ffff0d7224 */ /* 0x000fe400078e00ff */
[----:B------:R-:W-:Y:S02]  /*1560*/  @P1 FFMA R16, R27, R24, +INF ;  /* 0x7f8000001b101423 */ /* 0x000fe40000000018 */
        /* <DEDUP_REMOVED lines=19> */
[----:B------:R-:W-:-:S04]  /*16a0*/  FFMA R27, R28, R27, R28 ;  /* 0x0000001b1c1b7223 */ /* 0x000fc8000000001c */
[----:B------:R-:W-:Y:S01]  /*16b0*/  FFMA R27, R12, 0.69314718246459960938, R27 ;  /* 0x3f3172180c1b7823 */ /* 0x000fe2000000001b */
[----:B------:R-:W-:-:S04]  /*16c0*/  @P1 FFMA R27, R29, R24, +INF ;  /* 0x7f8000001d1b1423 */ /* 0x000fc80000000018 */
[C---:B------:R-:W-:Y:S01]  /*16d0*/  FMUL R12, R27.reuse, -8388608 ;  /* 0xcb0000001b0c7820 */ /* 0x040fe20000400000 */
[----:B------:R-:W-:-:S04]  /*16e0*/  FSETP.GT.AND P1, PT, R27, -1.175494350822287508e-38, PT ;  /* 0x808000001b00780b */ /* 0x000fc80003f24000 */
[----:B------:R-:W-:Y:S02]  /*16f0*/  FSEL R27, R12, -R27, P1 ;  /* 0x8000001b0c1b7208 */ /* 0x000fe40000800000 */
[----:B------:R-:W-:-:S03]  /*1700*/  FSEL R26, RZ, -23, !P1 ;  /* 0xc1b80000ff1a7808 */ /* 0x000fc60004800000 */
[----:B------:R-:W-:-:S05]  /*1710*/  VIADD R12, R27, 0xc0d55555 ;  /* 0xc0d555551b0c7836 */ /* 0x000fca0000000000 */
[----:B------:R-:W-:-:S04]  /*1720*/  LOP3.LUT R12, R12, 0xff800000, RZ, 0xc0, !PT ;  /* 0xff8000000c0c7812 */ /* 0x000fc800078ec0ff */
[----:B------:R-:W-:Y:S01]  /*1730*/  I2FP.F32.S32 R29, R12 ;  /* 0x0000000c001d7245 */ /* 0x000fe20000201400 */
[----:B------:R-:W-:-:S04]  /*1740*/  IMAD.IADD R13, R27, 0x1, -R12 ;  /* 0x000000011b0d7824 */ /* 0x000fc800078e0a0c */
[----:B------:R-:W-:Y:S01]  /*1750*/  FADD R12, R13, -1 ;  /* 0xbf8000000d0c7421 */ /* 0x000fe20000000000 */
[----:B------:R-:W-:Y:S01]  /*1760*/  FFMA R26, R29, 1.1920928955078125e-07, R26 ;  /* 0x340000001d1a7823 */ /* 0x000fe2000000001a */
[----:B------:R-:W-:Y:S02]  /*1770*/  IMAD.MOV.U32 R13, RZ, RZ, R21 ;  /* 0x000000ffff0d7224 */ /* 0x000fe400078e0015 */
        /* <DEDUP_REMOVED lines=10> */
[----:B------:R-:W-:-:S05]  /*1820*/  IMAD.MOV.U32 R12, RZ, RZ, R4 ;  /* 0x000000ffff0c7224 */ /* 0x000fca00078e0004 */
[----:B------:R-:W2:Y:S01]  /*1830*/  LDG.E.CONSTANT R17, desc[UR6][R12.64+-0x4] ;  /* 0xfffffc060c117981 */ /* 0x000ea2000c1e9900 */
[C---:B------:R-:W-:Y:S01]  /*1840*/  ISETP.GT.U32.AND P1, PT, R27.reuse, 0x7f7fffff, PT ;  /* 0x7f7fffff1b00780c */ /* 0x040fe20003f24070 */
[----:B------:R-:W-:Y:S02]  /*1850*/  FFMA R26, R26, 0.69314718246459960938, R29 ;  /* 0x3f3172181a1a7823 */ /* 0x000fe4000000001d */
[----:B------:R-:W3:Y:S01]  /*1860*/  LDG.E.CONSTANT R21, desc[UR6][R12.64] ;  /* 0x000000060c157981 */ /* 0x000ee2000c1e9900 */
[----:B------:R-:W-:Y:S02]  /*1870*/  FSEL R16, R16, -INF , P0 ;  /* 0xff80000010107808 */ /* 0x000fe40000000000 */
[----:B------:R-:W-:-:S07]  /*1880*/  FSETP.NEU.AND P0, PT, R27, RZ, PT ;  /* 0x000000ff1b00720b */ /* 0x000fce0003f0d000 */
[----:B------:R-:W-:-:S05]  /*1890*/  @P1 FFMA R26, R27, R24, +INF ;  /* 0x7f8000001b1a1423 */ /* 0x000fca0000000018 */
[----:B------:R-:W-:Y:S01]  /*18a0*/  FSEL R26, R26, -INF , P0 ;  /* 0xff8000001a1a7808 */ /* 0x000fe20000000000 */
[----:B--2---:R-:W-:-:S04]  /*18b0*/  FADD R16, -R16, R17 ;  /* 0x0000001110107221 */ /* 0x004fc80000000100 */
[----:B---3--:R-:W-:Y:S01]  /*18c0*/  FADD R26, -R26, R21 ;  /* 0x000000151a1a7221 */ /* 0x008fe20000000100 */
[----:B------:R-:W-:-:S04]  /*18d0*/  FSETP.GT.AND P0, PT, R16, R5, PT ;  /* 0x000000051000720b */ /* 0x000fc80003f04000 */
[----:B------:R-:W-:Y:S02]  /*18e0*/  FSEL R5, R16, R5, P0 ;  /* 0x0000000510057208 */ /* 0x000fe40000000000 */
[----:B------:R-:W-:Y:S02]  /*18f0*/  IADD3 R16, P2, PT, R2, 0x1, RZ ;  /* 0x0000000102107810 */ /* 0x000fe40007f5e0ff */
[----:B------:R-:W-:-:S03]  /*1900*/  FSETP.GT.AND P1, PT, R26, R5, PT ;  /* 0x000000051a00720b */ /* 0x000fc60003f24000 */
[----:B------:R-:W-:Y:S01]  /*1910*/  IMAD.X R17, RZ, RZ, R0, P2 ;  /* 0x000000ffff117224 */ /* 0x000fe200010e0600 */
[----:B------:R-:W-:-:S09]  /*1920*/  FSEL R5, R26, R5, P1 ;  /* 0x000000051a057208 */ /* 0x000fd20000800000 */
[C---:B------:R-:W-:Y:S02]  /*1930*/  @!P1 SEL R16, R2.reuse, R6, P0 ;  /* 0x0000000602109207 */ /* 0x040fe40000000000 */
[----:B------:R-:W-:Y:S02]  /*1940*/  IADD3 R2, P2, PT, R2, 0x2, RZ ;  /* 0x0000000202027810 */ /* 0x000fe40007f5e0ff */
[----:B------:R-:W-:Y:S01]  /*1950*/  @!P1 SEL R17, R0, R3, P0 ;  /* 0x0000000300119207 */ /* 0x000fe20000000000 */
[----:B------:R-:W-:Y:S01]  /*1960*/  IMAD.MOV.U32 R6, RZ, RZ, R16 ;  /* 0x000000ffff067224 */ /* 0x000fe200078e0010 */
[----:B------:R-:W-:Y:S01]  /*1970*/  ISETP.NE.U32.AND P0, PT, R2, UR4, PT ;  /* 0x0000000402007c0c */ /* 0x000fe2000bf05070 */
[----:B------:R-:W-:Y:S01]  /*1980*/  IMAD.X R0, RZ, RZ, R0, P2 ;  /* 0x000000ffff007224 */ /* 0x000fe200010e0600 */
[----:B------:R-:W-:Y:S01]  /*1990*/  IADD3 R4, P2, PT, R12, 0x8, RZ ;  /* 0x000000080c047810 */ /* 0x000fe20007f5e0ff */
[----:B------:R-:W-:Y:S01]  /*19a0*/  IMAD.MOV.U32 R3, RZ, RZ, R17 ;  /* 0x000000ffff037224 */ /* 0x000fe200078e0011 */
[----:B------:R-:W-:-:S02]  /*19b0*/  SHF.L.W.U32.HI R12, R25, 0xd, R22 ;  /* 0x0000000d190c7819 */ /* 0x000fc40000010e16 */
[----:B------:R-:W-:Y:S01]  /*19c0*/  ISETP.NE.AND.EX P0, PT, R0, R15, PT, P0 ;  /* 0x0000000f0000720c */ /* 0x000fe20003f05300 */
[----:B------:R-:W-:Y:S01]  /*19d0*/  IMAD.X R21, RZ, RZ, R13, P2 ;  /* 0x000000ffff157224 */ /* 0x000fe200010e060d */
[----:B------:R-:W-:-:S11]  /*19e0*/  SHF.L.W.U32.HI R13, R22, 0xd, R25 ;  /* 0x0000000d160d7819 */ /* 0x000fd60000010e19 */
[----:B------:R-:W-:Y:S05]  /*19f0*/  @P0 BRA `(.L_x_110) ;  /* 0xfffffff4006c0947 */ /* 0x000fea000383ffff */
[----:B------:R-:W0:Y:S01]  /*1a00*/  LDCU UR5, c[0x0][0x3a4] ;  /* 0x00007480ff0577ac */ /* 0x000e220008000800 */
[----:B------:R-:W-:Y:S02]  /*1a10*/  IMAD.U32 R21, RZ, RZ, UR4 ;  /* 0x00000004ff157e24 */ /* 0x000fe4000f8e00ff */
[----:B0-----:R-:W-:-:S07]  /*1a20*/  IMAD.U32 R0, RZ, RZ, UR5 ;  /* 0x00000005ff007e24 */ /* 0x001fce000f8e00ff */
.L_x_109:
[----:B------:R-:W-:-:S13]  /*1a30*/  LOP3.LUT P0, RZ, R14, 0x1, RZ, 0xc0, !PT ;  /* 0x000000010eff7812 */ /* 0x000fda000780c0ff */
[----:B------:R-:W-:Y:S05]  /*1a40*/  @!P0 BRA `(.L_x_111) ;  /* 0x00000004005c8947 */ /* 0x000fea0003800000 */
[----:B------:R-:W0:Y:S01]  /*1a50*/  LDCU.64 UR8, c[0x0][0x388] ;  /* 0x00007100ff0877ac */ /* 0x000e220008000a00 */
[-C--:B------:R-:W-:Y:S02]  /*1a60*/  IMAD R2, R11, R14.reuse, RZ ;  /* 0x0000000e0b027224 */ /* 0x080fe400078e02ff */
[----:B------:R-:W-:Y:S02]  /*1a70*/  IMAD.MOV.U32 R16, RZ, RZ, R21 ;  /* 0x000000ffff107224 */ /* 0x000fe400078e0015 */
[----:B------:R-:W-:Y:S02]  /*1a80*/  IMAD.MOV.U32 R17, RZ, RZ, R0 ;  /* 0x000000ffff117224 */ /* 0x000fe400078e0000 */
[C---:B------:R-:W-:Y:S02]  /*1a90*/  IMAD R15, R18.reuse, R15, R2 ;  /* 0x0000000f120f7224 */ /* 0x040fe400078e0202 */
[----:B------:R-:W-:-:S04]  /*1aa0*/  IMAD.WIDE.U32 R16, R18, R14, R16 ;  /* 0x0000000e12107225 */ /* 0x000fc800078e0010 */
[----:B------:R-:W-:Y:S01]  /*1ab0*/  IMAD.IADD R15, R15, 0x1, R17 ;  /* 0x000000010f0f7824 */ /* 0x000fe200078e0211 */
[----:B0-----:R-:W-:-:S04]  /*1ac0*/  LEA R14, P0, R16, UR8, 0x2 ;  /* 0x00000008100e7c11 */ /* 0x001fc8000f8010ff */
[----:B------:R-:W-:-:S05]  /*1ad0*/  LEA.HI.X R15, R16, UR9, R15, 0x2, P0 ;  /* 0x00000009100f7c11 */ /* 0x000fca00080f140f */
[----:B------:R0:W2:Y:S01]  /*1ae0*/  LDG.E.CONSTANT R14, desc[UR6][R14.64] ;  /* 0x000000060e0e7981 */ /* 0x0000a2000c1e9900 */
[----:B------:R-:W-:Y:S02]  /*1af0*/  IMAD R25, R10, 0x5, RZ ;  /* 0x000000050a197824 */ /* 0x000fe400078e02ff */
[----:B------:R-:W-:-:S04]  /*1b00*/  IMAD.WIDE.U32 R16, R9, 0x5, RZ ;  /* 0x0000000509107825 */ /* 0x000fc800078e00ff */
[----:B------:R-:W-:Y:S02]  /*1b10*/  IMAD.IADD R17, R17, 0x1, R25 ;  /* 0x0000000111117824 */ /* 0x000fe400078e0219 */
[----:B------:R-:W-:-:S03]  /*1b20*/  IMAD.MOV.U32 R4, RZ, RZ, 0x3e055027 ;  /* 0x3e055027ff047424 */ /* 0x000fc600078e00ff */
[----:B------:R-:W-:Y:S02]  /*1b30*/  SHF.L.W.U32.HI R2, R16, 0x7, R17 ;  /* 0x0000000710027819 */ /* 0x000fe40000010e11 */
[----:B------:R-:W-:-:S03]  /*1b40*/  SHF.L.W.U32.HI R16, R17, 0x7, R16 ;  /* 0x0000000711107819 */ /* 0x000fc60000010e10 */
[----:B------:R-:W-:Y:S02]  /*1b50*/  IMAD R25, R2, 0x9, RZ ;  /* 0x0000000902197824 */ /* 0x000fe400078e02ff */
[----:B------:R-:W-:-:S04]  /*1b60*/  IMAD.WIDE.U32 R16, R16, 0x9, RZ ;  /* 0x0000000910107825 */ /* 0x000fc800078e00ff */
[----:B------:R-:W-:Y:S02]  /*1b70*/  IMAD.IADD R16, R17, 0x1, R25 ;  /* 0x0000000111107824 */ /* 0x000fe400078e0219 */
[----:B------:R-:W-:-:S03]  /*1b80*/  IMAD.MOV.U32 R17, RZ, RZ, RZ ;  /* 0x000000ffff117224 */ /* 0x000fc600078e00ff */
[----:B------:R-:W-:-:S06]  /*1b90*/  SHF.R.U32.HI R16, RZ, 0x8, R16 ;  /* 0x00000008ff107819 */ /* 0x000fcc0000011610 */
[----:B------:R-:W0:Y:S02]  /*1ba0*/  I2F.U64 R16, R16 ;  /* 0x0000001000107312 */ /* 0x000e240000301000 */
[----:B0-----:R-:W-:-:S05]  /*1bb0*/  FMUL R15, R16, 5.9604644775390625e-08 ;  /* 0x33800000100f7820 */ /* 0x001fca0000400000 */
[----:B------:R-:W-:-:S04]  /*1bc0*/  FMNMX R15, R15, 1.00000001335143196e-10, !PT ;  /* 0x2edbe6ff0f0f7809 */ /* 0x000fc80007800000 */
[C---:B------:R-:W-:Y:S01]  /*1bd0*/  ISETP.GT.U32.AND P0, PT, R15.reuse, 0x7f7fffff, PT ;  /* 0x7f7fffff0f00780c */ /* 0x040fe20003f04070 */
[----:B------:R-:W-:-:S05]  /*1be0*/  VIADD R2, R15, 0xc0d55555 ;  /* 0xc0d555550f027836 */ /* 0x000fca0000000000 */
[----:B------:R-:W-:-:S05]  /*1bf0*/  LOP3.LUT R2, R2, 0xff800000, RZ, 0xc0, !PT ;  /* 0xff80000002027812 */ /* 0x000fca00078ec0ff */
[----:B------:R-:W-:Y:S01]  /*1c00*/  IMAD.IADD R25, R15, 0x1, -R2 ;  /* 0x000000010f197824 */ /* 0x000fe200078e0a02 */
[----:B------:R-:W-:-:S03]  /*1c10*/  I2FP.F32.S32 R2, R2 ;  /* 0x0000000200027245 */ /* 0x000fc60000201400 */
[----:B------:R-:W-:Y:S02]  /*1c20*/  FADD R25, R25, -1 ;  /* 0xbf80000019197421 */ /* 0x000fe40000000000 */
[----:B------:R-:W-:Y:S01]  /*1c30*/  FFMA R16, R2, 1.1920928955078125e-07, RZ ;  /* 0x3400000002107823 */ /* 0x000fe200000000ff */
[----:B------:R-:W-:Y:S02]  /*1c40*/  IMAD.MOV.U32 R2, RZ, RZ, 0x7f800000 ;  /* 0x7f800000ff027424 */ /* 0x000fe400078e00ff */
        /* <DEDUP_REMOVED lines=14> */
[----:B------:R-:W-:-:S05]  /*1d30*/  FSEL R15, R15, -R16, P0 ;  /* 0x800000100f0f7208 */ /* 0x000fca0000000000 */
[----:B------:R-:W-:-:S05]  /*1d40*/  VIADD R16, R15, 0xc0d55555 ;  /* 0xc0d555550f107836 */ /* 0x000fca0000000000 */
[----:B------:R-:W-:-:S04]  /*1d50*/  LOP3.LUT R16, R16, 0xff800000, RZ, 0xc0, !PT ;  /* 0xff80000010107812 */ /* 0x000fc800078ec0ff */
[----:B------:R-:W-:Y:S01]  /*1d60*/  I2FP.F32.S32 R25, R16 ;  /* 0x0000001000197245 */ /* 0x000fe20000201400 */
[----:B------:R-:W-:-:S04]  /*1d70*/  IMAD.IADD R17, R15, 0x1, -R16 ;  /* 0x000000010f117824 */ /* 0x000fc800078e0a10 */
        /* <DEDUP_REMOVED lines=8> */
[----:B------:R-:W-:Y:S01]  /*1e00*/  FFMA R22, R17, R4, -0.5 ;  /* 0xbf00000011167423 */ /* 0x000fe20000000004 */
[----:B------:R-:W-:Y:S02]  /*1e10*/  FSEL R4, RZ, -23, !P0 ;  /* 0xc1b80000ff047808 */ /* 0x000fe40004000000 */
[----:B------:R-:W-:Y:S01]  /*1e20*/  ISETP.GT.U32.AND P0, PT, R15, 0x7f7fffff, PT ;  /* 0x7f7fffff0f00780c */ /* 0x000fe20003f04070 */
[----:B------:R-:W-:Y:S02]  /*1e30*/  FMUL R22, R17, R22 ;  /* 0x0000001611167220 */ /* 0x000fe40000400000 */
[----:B------:R-:W-:Y:S02]  /*1e40*/  FFMA R4, R25, 1.1920928955078125e-07, R4 ;  /* 0x3400000019047823 */ /* 0x000fe40000000004 */
[----:B------:R-:W-:-:S04]  /*1e50*/  FFMA R17, R17, R22, R17 ;  /* 0x0000001611117223 */ /* 0x000fc80000000011 */
[----:B------:R-:W-:-:S04]  /*1e60*/  FFMA R4, R4, 0.69314718246459960938, R17 ;  /* 0x3f31721804047823 */ /* 0x000fc80000000011 */
[C---:B------:R-:W-:Y:S01]  /*1e70*/  @P0 FFMA R4, R15.reuse, R2, +INF ;  /* 0x7f8000000f040423 */ /* 0x040fe20000000002 */
[----:B------:R-:W-:Y:S01]  /*1e80*/  FSETP.NEU.AND P0, PT, R15, RZ, PT ;  /* 0x000000ff0f00720b */ /* 0x000fe20003f0d000 */
[----:B------:R-:W-:-:S03]  /*1e90*/  IMAD.SHL.U32 R2, R9, 0x20000, RZ ;  /* 0x0002000009027824 */ /* 0x000fc600078e00ff */
[----:B------:R-:W-:Y:S02]  /*1ea0*/  FSEL R15, R4, -INF , P0 ;  /* 0xff800000040f7808 */ /* 0x000fe40000000000 */
[-CC-:B------:R-:W-:Y:S02]  /*1eb0*/  LOP3.LUT R4, R9, R23.reuse, R8.reuse, 0x96, !PT ;  /* 0x0000001709047212 */ /* 0x180fe400078e9608 */
[----:B------:R-:W-:Y:S02]  /*1ec0*/  LOP3.LUT R23, R2, R23, R8, 0x96, !PT ;  /* 0x0000001702177212 */ /* 0x000fe400078e9608 */
[----:B------:R-:W-:Y:S02]  /*1ed0*/  LOP3.LUT R8, R8, R12, R9, 0x96, !PT ;  /* 0x0000000c08087212 */ /* 0x000fe400078e9609 */
[----:B------:R-:W-:Y:S02]  /*1ee0*/  LOP3.LUT R12, R12, R9, RZ, 0x3c, !PT ;  /* 0x000000090c0c7212 */ /* 0x000fe400078e3cff */
[----:B------:R-:W-:Y:S01]  /*1ef0*/  LOP3.LUT R2, R7, R13, R10, 0x96, !PT ;  /* 0x0000000d07027212 */ /* 0x000fe200078e960a */
[----:B--2---:R-:W-:Y:S01]  /*1f00*/  FADD R14, -R15, R14 ;  /* 0x0000000e0f0e7221 */ /* 0x004fe20000000100 */
[----:B------:R-:W-:-:S02]  /*1f10*/  SHF.L.U64.HI R15, R9, 0x11, R10 ;  /* 0x00000011090f7819 */ /* 0x000fc4000001020a */
[----:B------:R-:W-:Y:S02]  /*1f20*/  LOP3.LUT R9, R13, R10, RZ, 0x3c, !PT ;  /* 0x0000000a0d097212 */ /* 0x000fe400078e3cff */
[----:B------:R-:W-:Y:S02]  /*1f30*/  FSETP.GT.AND P0, PT, R14, R5, PT ;  /* 0x000000050e00720b */ /* 0x000fe40003f04000 */
[-CC-:B------:R-:W-:Y:S02]  /*1f40*/  LOP3.LUT R10, R10, R20.reuse, R7.reuse, 0x96, !PT ;  /* 0x000000140a0a7212 */ /* 0x180fe400078e9607 */
[----:B------:R-:W-:Y:S02]  /*1f50*/  SHF.L.W.U32.HI R13, R9, 0xd, R12 ;  /* 0x0000000d090d7819 */ /* 0x000fe40000010e0c */
[----:B------:R-:W-:Y:S01]  /*1f60*/  LOP3.LUT R20, R15, R20, R7, 0x96, !PT ;  /* 0x000000140f147212 */ /* 0x000fe200078e9607 */
[----:B------:R-:W-:Y:S01]  /*1f70*/  IMAD.MOV.U32 R7, RZ, RZ, R2 ;  /* 0x000000ffff077224 */ /* 0x000fe200078e0002 */
[----:B------:R-:W-:Y:S01]  /*1f80*/  SHF.L.W.U32.HI R12, R12, 0xd, R9 ;  /* 0x0000000d0c0c7819 */ /* 0x000fe20000010e09 */
[----:B------:R-:W-:Y:S01]  /*1f90*/  IMAD.MOV.U32 R9, RZ, RZ, R4 ;  /* 0x000000ffff097224 */ /* 0x000fe200078e0004 */
[----:B------:R-:W-:-:S02]  /*1fa0*/  SEL R6, R21, R6, P0 ;  /* 0x0000000615067207 */ /* 0x000fc40000000000 */
[----:B------:R-:W-:-:S07]  /*1fb0*/  SEL R3, R0, R3, P0 ;  /* 0x0000000300037207 */ /* 0x000fce0000000000 */
.L_x_111:
[----:B------:R-:W0:Y:S01]  /*1fc0*/  LDCU.64 UR8, c[0x0][0x380] ;  /* 0x00007000ff0877ac */ /* 0x000e220008000a00 */
[----:B------:R-:W-:Y:S01]  /*1fd0*/  IMAD.MOV.U32 R2, RZ, RZ, R6 ;  /* 0x000000ffff027224 */ /* 0x000fe200078e0006 */
[----:B------:R-:W1:Y:S01]  /*1fe0*/  LDCU.64 UR10, c[0x0][0x398] ;  /* 0x00007300ff0a77ac */ /* 0x000e620008000a00 */
[----:B0-----:R-:W-:-:S04]  /*1ff0*/  LEA R4, P0, R18, UR8, 0x3 ;  /* 0x0000000812047c11 */ /* 0x001fc8000f8018ff */
[----:B------:R-:W-:Y:S02]  /*2000*/  LEA.HI.X R5, R18, UR9, R11, 0x3, P0 ;  /* 0x0000000912057c11 */ /* 0x000fe400080f1c0b */
[----:B------:R-:W-:-:S03]  /*2010*/  IADD3 R18, P0, PT, R19, R18, RZ ;  /* 0x0000001213127210 */ /* 0x000fc60007f1e0ff */
[----:B------:R0:W-:Y:S02]  /*2020*/  STG.E.64 desc[UR6][R4.64], R2 ;  /* 0x0000000204007986 */ /* 0x0001e4000c101b06 */
[----:B------:R-:W-:Y:S01]  /*2030*/  IMAD.X R11, RZ, RZ, R11, P0 ;  /* 0x000000ffff0b7224 */ /* 0x000fe200000e060b */
[----:B-1----:R-:W-:-:S04]  /*2040*/  ISETP.GE.U32.AND P0, PT, R18, UR10, PT ;  /* 0x0000000a12007c0c */ /* 0x002fc8000bf06070 */
[----:B------:R-:W-:-:S13]  /*2050*/  ISETP.GE.U32.AND.EX P0, PT, R11, UR11, PT, P0 ;  /* 0x0000000b0b007c0c */ /* 0x000fda000bf06100 */
[----:B0-----:R-:W-:Y:S05]  /*2060*/  @!P0 BRA `(.L_x_112) ;  /* 0xffffffec00788947 */ /* 0x001fea000383ffff */
[----:B------:R-:W-:Y:S05]  /*2070*/  EXIT ;  /* 0x000000000000794d */ /* 0x000fea0003800000 */
.L_x_113:
        /* <DEDUP_REMOVED lines=16> */
.L_x_239:


//--------------------- .text.multinomial_kernel  --------------------------
	.section	.text.multinomial_kernel,"ax",@progbits
	.align	128
        .global         multinomial_kernel
        .type           multinomial_kernel,@function
        .size           multinomial_kernel,(.L_x_240 - multinomial_kernel)
        .other          multinomial_kernel,@"STO_CUDA_ENTRY STV_DEFAULT"
multinomial_kernel:
.text.multinomial_kernel:
[----:B------:R-:W-:Y:S01]  /*0000*/  LDC R1, c[0x0][0x37c] ;  /* 0x0000df00ff017b82 */ /* 0x000fe20000000800 */
[----:B------:R-:W0:Y:S07]  /*0010*/  S2R R5, SR_TID.X ;  /* 0x0000000000057919 */ /* 0x000e2e0000002100 */
[----:B------:R-:W0:Y:S01]  /*0020*/  S2UR UR4, SR_CTAID.X ;  /* 0x00000000000479c3 */ /* 0x000e220000002500 */
[----:B------:R-:W1:Y:S07]  /*0030*/  LDCU.128 UR8, c[0x0][0x3a0] ;  /* 0x00007400ff0877ac */ /* 0x000e6e0008000c00 */
[----:B------:R-:W0:Y:S01]  /*0040*/  LDC R0, c[0x0][0x360] ;  /* 0x0000d800ff007b82 */ /* 0x000e220000000800 */
[----:B------:R-:W2:Y:S07]  /*0050*/  LDCU UR6, c[0x0][0x370] ;  /* 0x00006e00ff0677ac */ /* 0x000eae0008000800 */
[----:B------:R-:W3:Y:S01]  /*0060*/  LDC.64 R2, c[0x0][0x398] ;  /* 0x0000e600ff027b82 */ /* 0x000ee20000000a00 */
[C---:B0-----:R-:W-:Y:S01]  /*0070*/  IMAD R5, R0.reuse, UR4, R5 ;  /* 0x0000000400057c24 */ /* 0x041fe2000f8e0205 */
[----:B------:R-:W0:Y:S01]  /*0080*/  LDCU.64 UR4, c[0x0][0x390] ;  /* 0x00007200ff0477ac */ /* 0x000e220008000a00 */
[----:B--2---:R-:W-:-:S03]  /*0090*/  IMAD R0, R0, UR6, RZ ;  /* 0x0000000600007c24 */ /* 0x004fc6000f8e02ff */
[C---:B-1----:R-:W-:Y:S01]  /*00a0*/  ISETP.GE.U32.AND P0, PT, R5.reuse, UR10, PT ;  /* 0x0000000a05007c0c */ /* 0x042fe2000bf06070 */
[----:B---3--:R-:W-:-:S03]  /*00b0*/  IMAD.WIDE.U32 R2, R5, 0x7f4a7c15, R2 ;  /* 0x7f4a7c1505027825 */ /* 0x008fc600078e0002 */
[----:B------:R-:W-:Y:S01]  /*00c0*/  ISETP.GE.U32.AND.EX P0, PT, RZ, UR11, PT, P0 ;  /* 0x0000000bff007c0c */ /* 0x000fe2000bf06100 */
[----:B------:R-:W-:-:S05]  /*00d0*/  IMAD R7, R5, -0x61c88647, R3 ;  /* 0x9e3779b905077824 */ /* 0x000fca00078e0203 */
[----:B------:R-:W-:Y:S01]  /*00e0*/  SHF.R.U32.HI R3, RZ, 0x1e, R7 ;  /* 0x0000001eff037819 */ /* 0x000fe20000011607 */
[----:B0-----:R-:W-:-:S03]  /*00f0*/  ULEA UR4, UP0, UR8, UR4, 0x2 ;  /* 0x0000000408047291 */ /* 0x001fc6000f8010ff */
[----:B------:R-:W-:Y:S02]  /*0100*/  LOP3.LUT R3, R3, R7, RZ, 0x3c, !PT ;  /* 0x0000000703037212 */ /* 0x000fe400078e3cff */
[----:B------:R-:W-:Y:S01]  /*0110*/  SHF.R.U64 R7, R2, 0x1e, R7 ;  /* 0x0000001e02077819 */ /* 0x000fe20000001207 */
[----:B------:R-:W-:Y:S01]  /*0120*/  ULEA.HI.X UR5, UR8, UR5, UR9, 0x2, UP0 ;  /* 0x0000000508057291 */ /* 0x000fe200080f1409 */
[----:B------:R-:W-:Y:S02]  /*0130*/  IMAD.U32 R8, RZ, RZ, UR4 ;  /* 0x00000004ff087e24 */ /* 0x000fe4000f8e00ff */
[----:B------:R-:W-:Y:S01]  /*0140*/  LOP3.LUT R2, R7, R2, RZ, 0x3c, !PT ;  /* 0x0000000207027212 */ /* 0x000fe200078e3cff */
[----:B------:R-:W-:Y:S02]  /*0150*/  IMAD R3, R3, 0x1ce4e5b9, RZ ;  /* 0x1ce4e5b903037824 */ /* 0x000fe400078e02ff */
[----:B------:R-:W-:Y:S02]  /*0160*/  IMAD.U32 R9, RZ, RZ, UR5 ;  /* 0x00000005ff097e24 */ /* 0x000fe4000f8e00ff */
[----:B------:R-:W-:-:S02]  /*0170*/  IMAD R11, R2, -0x40a7b893, R3 ;  /* 0xbf58476d020b7824 */ /* 0x000fc400078e0203 */
[----:B------:R-:W-:-:S04]  /*0180*/  IMAD.WIDE.U32 R2, R2, 0x1ce4e5b9, RZ ;  /* 0x1ce4e5b902027825 */ /* 0x000fc800078e00ff */
[----:B------:R-:W-:-:S05]  /*0190*/  IMAD.IADD R11, R3, 0x1, R11 ;  /* 0x00000001030b7824 */ /* 0x000fca00078e020b */
[----:B------:R-:W-:Y:S01]  /*01a0*/  SHF.R.U32.HI R4, RZ, 0x1b, R11 ;  /* 0x0000001bff047819 */ /* 0x000fe2000001160b */
[----:B------:R-:W-:Y:S06]  /*01b0*/  @P0 EXIT ;  /* 0x000000000000094d */ /* 0x000fec0003800000 */
[----:B------:R-:W-:Y:S01]  /*01c0*/  UISETP.NE.U32.AND UP0, UPT, UR8, URZ, UPT ;  /* 0x000000ff0800728c */ /* 0x000fe2000bf05070 */
[----:B------:R-:W-:Y:S01]  /*01d0*/  SHF.R.U64 R7, R2, 0x1b, R11 ;  /* 0x0000001b02077819 */ /* 0x000fe2000000120b */
[----:B------:R-:W0:Y:S01]  /*01e0*/  LDCU.64 UR4, c[0x0][0x358] ;  /* 0x00006b00ff0477ac */ /* 0x000e220008000a00 */
[----:B------:R-:W-:Y:S01]  /*01f0*/  LOP3.LUT R3, R4, R11, RZ, 0x3c, !PT ;  /* 0x0000000b04037212 */ /* 0x000fe200078e3cff */
[----:B------:R-:W-:Y:S01]  /*0200*/  IMAD.MOV.U32 R4, RZ, RZ, RZ ;  /* 0x000000ffff047224 */ /* 0x000fe200078e00ff */
[----:B------:R-:W-:Y:S01]  /*0210*/  LOP3.LUT R2, R7, R2, RZ, 0x3c, !PT ;  /* 0x0000000207027212 */ /* 0x000fe200078e3cff */
[----:B------:R-:W-:Y:S02]  /*0220*/  UISETP.NE.AND.EX UP0, UPT, UR9, URZ, UPT, UP0 ;  /* 0x000000ff0900728c */ /* 0x000fe4000bf05300 */
[----:B------:R-:W-:-:S04]  /*0230*/  IMAD R3, R3, 0x133111eb, RZ ;  /* 0x133111eb03037824 */ /* 0x000fc800078e02ff */
[----:B------:R-:W-:-:S03]  /*0240*/  IMAD R3, R2, -0x6b2fb645, R3 ;  /* 0x94d049bb02037824 */ /* 0x000fc600078e0203 */
[----:B------:R-:W-:Y:S05]  /*0250*/  BRA.U !UP0, `(.L_x_114) ;  /* 0x0000000d08f07547 */ /* 0x000fea000b800000 */
[----:B------:R-:W-:Y:S01]  /*0260*/  IMAD.WIDE.U32 R10, R2, 0x133111eb, RZ ;  /* 0x133111eb020a7825 */ /* 0x000fe200078e00ff */
[----:B0-----:R0:W5:Y:S01]  /*0270*/  LDG.E.CONSTANT R6, desc[UR4][R8.64+-0x4] ;  /* 0xfffffc0408067981 */ /* 0x001162000c1e9900 */
[----:B------:R-:W1:Y:S02]  /*0280*/  LDCU.64 UR8, c[0x0][0x390] ;  /* 0x00007200ff0877ac */ /* 0x000e640008000a00 */
        /* <DEDUP_REMOVED lines=10> */
[----:B0-----:R-:W-:Y:S02]  /*0330*/  SHF.R.U64 R9, R2, 0x1b, R11 ;  /* 0x0000001b02097819 */ /* 0x001fe4000000120b */
        /* <DEDUP_REMOVED lines=28> */
[----:B------:R-:W-:Y:S01]  /*0500*/  IMAD R9, R3, -0x40a7b893, R12 ;  /* 0xbf58476d03097824 */ /* 0x000fe200078e020c */
[----:B------:R-:W-:-:S03]  /*0510*/  SHF.R.U32.HI R12, RZ, 0x1f, R7 ;  /* 0x0000001fff0c7819 */ /* 0x000fc60000011607 */
[----:B------:R-:W-:-:S05]  /*0520*/  IMAD.IADD R9, R17, 0x1, R9 ;  /* 0x0000000111097824 */ /* 0x000fca00078e0209 */
[--C-:B------:R-:W-:Y:S02]  /*0530*/  SHF.R.U32.HI R3, RZ, 0x1b, R9.reuse ;  /* 0x0000001bff037819 */ /* 0x100fe40000011609 */
[----:B------:R-:W-:Y:S02]  /*0540*/  SHF.R.U64 R11, R16, 0x1b, R9 ;  /* 0x0000001b100b7819 */ /* 0x000fe40000001209 */
[----:B------:R-:W-:Y:S02]  /*0550*/  LOP3.LUT R3, R3, R9, RZ, 0x3c, !PT ;  /* 0x0000000903037212 */ /* 0x000fe400078e3cff */
[----:B------:R-:W-:Y:S02]  /*0560*/  LOP3.LUT R11, R11, R16, RZ, 0x3c, !PT ;  /* 0x000000100b0b7212 */ /* 0x000fe400078e3cff */
[----:B------:R-:W-:Y:S01]  /*0570*/  SHF.R.U64 R9, R10, 0x1f, R7 ;  /* 0x0000001f0a097819 */ /* 0x000fe20000001207 */
[----:B------:R-:W-:Y:S01]  /*0580*/  IMAD R14, R3, 0x133111eb, RZ ;  /* 0x133111eb030e7824 */ /* 0x000fe200078e02ff */
[----:B------:R-:W-:-:S02]  /*0590*/  SHF.R.U64 R3, R8, 0x1f, R15 ;  /* 0x0000001f08037819 */ /* 0x000fc4000000120f */
[----:B------:R-:W-:Y:S01]  /*05a0*/  LOP3.LUT R9, R9, R10, RZ, 0x3c, !PT ;  /* 0x0000000a09097212 */ /* 0x000fe200078e3cff */
[----:B------:R-:W-:Y:S01]  /*05b0*/  IMAD R17, R11, -0x6b2fb645, R14 ;  /* 0x94d049bb0b117824 */ /* 0x000fe200078e020e */
[----:B------:R-:W-:Y:S01]  /*05c0*/  LOP3.LUT R3, R3, R8, RZ, 0x3c, !PT ;  /* 0x0000000803037212 */ /* 0x000fe200078e3cff */
[----:B------:R-:W-:Y:S01]  /*05d0*/  IMAD.WIDE.U32 R10, R11, 0x133111eb, RZ ;  /* 0x133111eb0b0a7825 */ /* 0x000fe200078e00ff */
[----:B------:R-:W-:Y:S02]  /*05e0*/  SHF.R.U32.HI R8, RZ, 0x1f, R15 ;  /* 0x0000001fff087819 */ /* 0x000fe4000001160f */
[----:B------:R-:W-:Y:S01]  /*05f0*/  LOP3.LUT R7, R12, R7, RZ, 0x3c, !PT ;  /* 0x000000070c077212 */ /* 0x000fe200078e3cff */
[----:B------:R-:W-:Y:S01]  /*0600*/  IMAD.IADD R17, R11, 0x1, R17 ;  /* 0x000000010b117824 */ /* 0x000fe200078e0211 */
[--C-:B------:R-:W-:Y:S01]  /*0610*/  SHF.R.U64 R12, R2, 0x1f, R13.reuse ;  /* 0x0000001f020c7819 */ /* 0x100fe2000000120d */
[----:B------:R-:W-:Y:S01]  /*0620*/  IMAD.SHL.U32 R11, R3, 0x20000, RZ ;  /* 0x00020000030b7824 */ /* 0x000fe200078e00ff */
[----:B------:R-:W-:-:S02]  /*0630*/  SHF.R.U32.HI R14, RZ, 0x1f, R13 ;  /* 0x0000001fff0e7819 */ /* 0x000fc4000001160d */
[----:B------:R-:W-:Y:S02]  /*0640*/  LOP3.LUT R8, R8, R15, RZ, 0x3c, !PT ;  /* 0x0000000f08087212 */ /* 0x000fe400078e3cff */
[----:B------:R-:W-:Y:S02]  /*0650*/  LOP3.LUT R2, R9, R12, R2, 0x96, !PT ;  /* 0x0000000c09027212 */ /* 0x000fe400078e9602 */
[----:B------:R-:W-:Y:S02]  /*0660*/  LOP3.LUT R21, R7, R14, R13, 0x96, !PT ;  /* 0x0000000e07157212 */ /* 0x000fe400078e960d */
[--C-:B------:R-:W-:Y:S02]  /*0670*/  SHF.R.U64 R16, R10, 0x1f, R17.reuse ;  /* 0x0000001f0a107819 */ /* 0x100fe40000001211 */
[----:B------:R-:W-:Y:S02]  /*0680*/  SHF.R.U32.HI R13, RZ, 0x1f, R17 ;  /* 0x0000001fff0d7819 */ /* 0x000fe40000011611 */
[----:B------:R-:W-:-:S02]  /*0690*/  SHF.L.U64.HI R12, R3, 0x11, R8 ;  /* 0x00000011030c7819 */ /* 0x000fc40000010208 */
[----:B------:R-:W-:Y:S02]  /*06a0*/  LOP3.LUT R16, R3, R16, R10, 0x96, !PT ;  /* 0x0000001003107212 */ /* 0x000fe400078e960a */
[----:B------:R-:W-:Y:S02]  /*06b0*/  LOP3.LUT R18, R8, R13, R17, 0x96, !PT ;  /* 0x0000000d08127212 */ /* 0x000fe400078e9611 */
[----:B------:R-:W-:Y:S02]  /*06c0*/  LOP3.LUT R10, R21, R12, RZ, 0x3c, !PT ;  /* 0x0000000c150a7212 */ /* 0x000fe400078e3cff */
[----:B------:R-:W-:Y:S02]  /*06d0*/  LOP3.LUT R12, R2, R11, RZ, 0x3c, !PT ;  /* 0x0000000b020c7212 */ /* 0x000fe400078e3cff */
[--C-:B------:R-:W-:Y:S02]  /*06e0*/  LOP3.LUT R19, R10, R7, R18.reuse, 0x96, !PT ;  /* 0x000000070a137212 */ /* 0x100fe400078e9612 */
[----:B------:R-:W-:-:S02]  /*06f0*/  SHF.L.W.U32.HI R10, R16, 0xd, R18 ;  /* 0x0000000d100a7819 */ /* 0x000fc40000010e12 */
[----:B------:R-:W-:Y:S02]  /*0700*/  SHF.L.W.U32.HI R11, R18, 0xd, R16 ;  /* 0x0000000d120b7819 */ /* 0x000fe40000010e10 */
[----:B------:R-:W-:Y:S02]  /*0710*/  LOP3.LUT R14, R10, R3, R2, 0x96, !PT ;  /* 0x000000030a0e7212 */ /* 0x000fe400078e9602 */
[----:B------:R-:W-:Y:S02]  /*0720*/  LOP3.LUT R15, R8, R21, RZ, 0x3c, !PT ;  /* 0x00000015080f7212 */ /* 0x000fe400078e3cff */
[----:B------:R-:W-:Y:S02]  /*0730*/  LOP3.LUT R10, R3, R2, RZ, 0x3c, !PT ;  /* 0x00000002030a7212 */ /* 0x000fe400078e3cff */
[----:B------:R-:W-:Y:S02]  /*0740*/  LOP3.LUT R17, R12, R9, R16, 0x96, !PT ;  /* 0x000000090c117212 */ /* 0x000fe400078e9610 */
[----:B------:R-:W-:-:S02]  /*0750*/  LOP3.LUT R13, R11, R8, R21, 0x96, !PT ;  /* 0x000000080b0d7212 */ /* 0x000fc400078e9615 */
[C---:B------:R-:W-:Y:S01]  /*0760*/  SHF.L.U64.HI R12, R10.reuse, 0x11, R15 ;  /* 0x000000110a0c7819 */ /* 0x040fe2000001020f */
[----:B------:R-:W-:Y:S01]  /*0770*/  IMAD.SHL.U32 R10, R10, 0x20000, RZ ;  /* 0x000200000a0a7824 */ /* 0x000fe200078e00ff */
[C---:B------:R-:W-:Y:S02]  /*0780*/  LOP3.LUT R9, R14.reuse, R9, R16, 0x96, !PT ;  /* 0x000000090e097212 */ /* 0x040fe400078e9610 */
[----:B------:R-:W-:Y:S02]  /*0790*/  LOP3.LUT R8, R19, R8, R21, 0x96, !PT ;  /* 0x0000000813087212 */ /* 0x000fe400078e9615 */
[----:B------:R-:W-:Y:S02]  /*07a0*/  LOP3.LUT R11, R17, R3, R2, 0x96, !PT ;  /* 0x00000003110b7212 */ /* 0x000fe400078e9602 */
[----:B------:R-:W-:Y:S02]  /*07b0*/  LOP3.LUT R7, R13, R7, R18, 0x96, !PT ;  /* 0x000000070d077212 */ /* 0x000fe400078e9612 */
[----:B------:R-:W-:-:S02]  /*07c0*/  SHF.L.W.U32.HI R2, R14, 0xd, R13 ;  /* 0x0000000d0e027819 */ /* 0x000fc40000010e0d */
[----:B------:R-:W-:Y:S02]  /*07d0*/  LOP3.LUT R17, R9, R17, R10, 0x96, !PT ;  /* 0x0000001109117212 */ /* 0x000fe400078e960a */
[----:B------:R-:W-:Y:S01]  /*07e0*/  SHF.L.W.U32.HI R3, R13, 0xd, R14 ;  /* 0x0000000d0d037819 */ /* 0x000fe20000010e0e */
[----:B------:R-:W-:Y:S01]  /*07f0*/  IMAD.SHL.U32 R14, R11, 0x20000, RZ ;  /* 0x000200000b0e7824 */ /* 0x000fe200078e00ff */
[----:B------:R-:W-:Y:S02]  /*0800*/  LOP3.LUT R19, R7, R19, R12, 0x96, !PT ;  /* 0x0000001307137212 */ /* 0x000fe400078e960c */
[----:B------:R-:W-:Y:S02]  /*0810*/  SHF.L.U64.HI R10, R11, 0x11, R8 ;  /* 0x000000110b0a7819 */ /* 0x000fe40000010208 */
[----:B------:R-:W-:Y:S02]  /*0820*/  LOP3.LUT R12, R2, R11, RZ, 0x3c, !PT ;  /* 0x0000000b020c7212 */ /* 0x000fe400078e3cff */
[----:B------:R-:W-:-:S02]  /*0830*/  LOP3.LUT R16, R3, R8, RZ, 0x3c, !PT ;  /* 0x0000000803107212 */ /* 0x000fc400078e3cff */
[----:B------:R-:W-:Y:S02]  /*0840*/  LOP3.LUT R2, R19, R10, RZ, 0x3c, !PT ;  /* 0x0000000a13027212 */ /* 0x000fe400078e3cff */
[----:B------:R-:W-:Y:S02]  /*0850*/  LOP3.LUT R14, R17, R14, RZ, 0x3c, !PT ;  /* 0x0000000e110e7212 */ /* 0x000fe400078e3cff */
[--C-:B------:R-:W-:Y:S02]  /*0860*/  LOP3.LUT R21, R2, R7, R16.reuse, 0x96, !PT ;  /* 0x0000000702157212 */ /* 0x100fe400078e9610 */
[----:B------:R-:W-:Y:S02]  /*0870*/  SHF.L.W.U32.HI R2, R12, 0xd, R16 ;  /* 0x0000000d0c027819 */ /* 0x000fe40000010e10 */
[----:B------:R-:W-:Y:S02]  /*0880*/  SHF.L.W.U32.HI R3, R16, 0xd, R12 ;  /* 0x0000000d10037819 */ /* 0x000fe40000010e0c */
[----:B------:R-:W-:-:S02]  /*0890*/  LOP3.LUT R2, R2, R11, R17, 0x96, !PT ;  /* 0x0000000b02027212 */ /* 0x000fc400078e9611 */
[----:B------:R-:W-:Y:S02]  /*08a0*/  LOP3.LUT R15, R8, R19, RZ, 0x3c, !PT ;  /* 0x00000013080f7212 */ /* 0x000fe400078e3cff */
[----:B------:R-:W-:Y:S02]  /*08b0*/  LOP3.LUT R10, R11, R17, RZ, 0x3c, !PT ;  /* 0x000000110b0a7212 */ /* 0x000fe400078e3cff */
[-CC-:B------:R-:W-:Y:S02]  /*08c0*/  LOP3.LUT R14, R14, R9.reuse, R12.reuse, 0x96, !PT ;  /* 0x000000090e0e7212 */ /* 0x180fe400078e960c */
[-C--:B------:R-:W-:Y:S02]  /*08d0*/  LOP3.LUT R13, R3, R8.reuse, R19, 0x96, !PT ;  /* 0x00000008030d7212 */ /* 0x080fe400078e9613 */
[----:B------:R-:W-:Y:S02]  /*08e0*/  LOP3.LUT R9, R2, R9, R12, 0x96, !PT ;  /* 0x0000000902097212 */ /* 0x000fe400078e960c */
[C---:B------:R-:W-:Y:S01]  /*08f0*/  SHF.L.U64.HI R12, R10.reuse, 0x11, R15 ;  /* 0x000000110a0c7819 */ /* 0x040fe2000001020f */
[----:B------:R-:W-:Y:S01]  /*0900*/  IMAD.SHL.U32 R10, R10, 0x20000, RZ ;  /* 0x000200000a0a7824 */ /* 0x000fe200078e00ff */
[----:B------:R-:W-:-:S02]  /*0910*/  LOP3.LUT R8, R21, R8, R19, 0x96, !PT ;  /* 0x0000000815087212 */ /* 0x000fc400078e9613 */
[C---:B------:R-:W-:Y:S02]  /*0920*/  LOP3.LUT R7, R13.reuse, R7, R16, 0x96, !PT ;  /* 0x000000070d077212 */ /* 0x040fe400078e9610 */
[----:B------:R-:W-:Y:S02]  /*0930*/  LOP3.LUT R11, R14, R11, R17, 0x96, !PT ;  /* 0x0000000b0e0b7212 */ /* 0x000fe400078e9611 */
[----:B------:R-:W-:Y:S02]  /*0940*/  SHF.L.W.U32.HI R3, R13, 0xd, R2 ;  /* 0x0000000d0d037819 */ /* 0x000fe40000010e02 */
[----:B------:R-:W-:Y:S02]  /*0950*/  SHF.L.W.U32.HI R2, R2, 0xd, R13 ;  /* 0x0000000d02027819 */ /* 0x000fe40000010e0d */
[----:B------:R-:W-:Y:S02]  /*0960*/  LOP3.LUT R17, R9, R14, R10, 0x96, !PT ;  /* 0x0000000e09117212 */ /* 0x000fe400078e960a */
[----:B------:R-:W-:Y:S01]  /*0970*/  LOP3.LUT R21, R7, R21, R12, 0x96, !PT ;  /* 0x0000001507157212 */ /* 0x000fe200078e960c */
[C---:B------:R-:W-:Y:S01]  /*0980*/  IMAD.SHL.U32 R12, R11.reuse, 0x20000, RZ ;  /* 0x000200000b0c7824 */ /* 0x040fe200078e00ff */
[----:B------:R-:W-:-:S02]  /*0990*/  SHF.L.U64.HI R10, R11, 0x11, R8 ;  /* 0x000000110b0a7819 */ /* 0x000fc40000010208 */
[----:B------:R-:W-:Y:S02]  /*09a0*/  LOP3.LUT R14, R2, R11, RZ, 0x3c, !PT ;  /* 0x0000000b020e7212 */ /* 0x000fe400078e3cff */
[----:B------:R-:W-:Y:S02]  /*09b0*/  LOP3.LUT R16, R3, R8, RZ, 0x3c, !PT ;  /* 0x0000000803107212 */ /* 0x000fe400078e3cff */
[----:B------:R-:W-:Y:S02]  /*09c0*/  LOP3.LUT R2, R21, R10, RZ, 0x3c, !PT ;  /* 0x0000000a15027212 */ /* 0x000fe400078e3cff */
[----:B------:R-:W-:Y:S02]  /*09d0*/  SHF.L.W.U32.HI R3, R16, 0xd, R14 ;  /* 0x0000000d10037819 */ /* 0x000fe40000010e0e */
[----:B------:R-:W-:Y:S02]  /*09e0*/  LOP3.LUT R12, R17, R12, RZ, 0x3c, !PT ;  /* 0x0000000c110c7212 */ /* 0x000fe400078e3cff */
[----:B------:R-:W-:-:S02]  /*09f0*/  LOP3.LUT R19, R2, R7, R16, 0x96, !PT ;  /* 0x0000000702137212 */ /* 0x000fc400078e9610 */
[----:B------:R-:W-:Y:S02]  /*0a00*/  SHF.L.W.U32.HI R2, R14, 0xd, R16 ;  /* 0x0000000d0e027819 */ /* 0x000fe40000010e10 */
[----:B------:R-:W-:Y:S02]  /*0a10*/  LOP3.LUT R15, R8, R21, RZ, 0x3c, !PT ;  /* 0x00000015080f7212 */ /* 0x000fe400078e3cff */
[----:B------:R-:W-:Y:S02]  /*0a20*/  LOP3.LUT R13, R3, R8, R21, 0x96, !PT ;  /* 0x00000008030d7212 */ /* 0x000fe400078e9615 */
[----:B------:R-:W-:Y:S02]  /*0a30*/  LOP3.LUT R18, R11, R17, RZ, 0x3c, !PT ;  /* 0x000000110b127212 */ /* 0x000fe400078e3cff */
[----:B------:R-:W-:Y:S02]  /*0a40*/  LOP3.LUT R12, R12, R9, R14, 0x96, !PT ;  /* 0x000000090c0c7212 */ /* 0x000fe400078e960e */
[----:B------:R-:W-:-:S02]  /*0a50*/  LOP3.LUT R2, R2, R11, R17, 0x96, !PT ;  /* 0x0000000b02027212 */ /* 0x000fc400078e9611 */
[----:B------:R-:W-:Y:S02]  /*0a60*/  LOP3.LUT R7, R13, R7, R16, 0x96, !PT ;  /* 0x000000070d077212 */ /* 0x000fe400078e9610 */
[C---:B------:R-:W-:Y:S01]  /*0a70*/  SHF.L.U64.HI R10, R18.reuse, 0x11, R15 ;  /* 0x00000011120a7819 */ /* 0x040fe2000001020f */
[----:B------:R-:W-:Y:S01]  /*0a80*/  IMAD.SHL.U32 R18, R18, 0x20000, RZ ;  /* 0x0002000012127824 */ /* 0x000fe200078e00ff */
[----:B------:R-:W-:Y:S02]  /*0a90*/  LOP3.LUT R8, R19, R8, R21, 0x96, !PT ;  /* 0x0000000813087212 */ /* 0x000fe400078e9615 */
[----:B------:R-:W-:Y:S02]  /*0aa0*/  LOP3.LUT R11, R12, R11, R17, 0x96, !PT ;  /* 0x0000000b0c0b7212 */ /* 0x000fe400078e9611 */
[C---:B------:R-:W-:Y:S02]  /*0ab0*/  LOP3.LUT R9, R2.reuse, R9, R14, 0x96, !PT ;  /* 0x0000000902097212 */ /* 0x040fe400078e960e */
[----:B------:R-:W-:Y:S01]  /*0ac0*/  SHF.L.W.U32.HI R3, R13, 0xd, R2 ;  /* 0x0000000d0d037819 */ /* 0x000fe20000010e02 */
[----:B------:R-:W-:Y:S01]  /*0ad0*/  IMAD.SHL.U32 R14, R11, 0x20000, RZ ;  /* 0x000200000b0e7824 */ /* 0x000fe200078e00ff */
[----:B------:R-:W-:-:S02]  /*0ae0*/  SHF.L.W.U32.HI R2, R2, 0xd, R13 ;  /* 0x0000000d02027819 */ /* 0x000fc40000010e0d */
[----:B------:R-:W-:Y:S02]  /*0af0*/  LOP3.LUT R19, R7, R19, R10, 0x96, !PT ;  /* 0x0000001307137212 */ /* 0x000fe400078e960a */
[----:B------:R-:W-:Y:S02]  /*0b00*/  SHF.L.U64.HI R10, R11, 0x11, R8 ;  /* 0x000000110b0a7819 */ /* 0x000fe40000010208 */
[----:B------:R-:W-:Y:S02]  /*0b10*/  LOP3.LUT R16, R2, R11, RZ, 0x3c, !PT ;  /* 0x0000000b02107212 */ /* 0x000fe400078e3cff */
[----:B------:R-:W-:Y:S02]  /*0b20*/  LOP3.LUT R17, R3, R8, RZ, 0x3c, !PT ;  /* 0x0000000803117212 */ /* 0x000fe400078e3cff */
[----:B------:R-:W-:Y:S02]  /*0b30*/  LOP3.LUT R2, R19, R10, RZ, 0x3c, !PT ;  /* 0x0000000a13027212 */ /* 0x000fe400078e3cff */
[----:B------:R-:W-:-:S02]  /*0b40*/  LOP3.LUT R18, R9, R12, R18, 0x96, !PT ;  /* 0x0000000c09127212 */ /* 0x000fc400078e9612 */
[--C-:B------:R-:W-:Y:S02]  /*0b50*/  LOP3.LUT R21, R2, R7, R17.reuse, 0x96, !PT ;  /* 0x0000000702157212 */ /* 0x100fe400078e9611 */
[----:B------:R-:W-:Y:S02]  /*0b60*/  SHF.L.W.U32.HI R2, R16, 0xd, R17 ;  /* 0x0000000d10027819 */ /* 0x000fe40000010e11 */
[----:B------:R-:W-:Y:S02]  /*0b70*/  LOP3.LUT R14, R18, R14, RZ, 0x3c, !PT ;  /* 0x0000000e120e7212 */ /* 0x000fe400078e3cff */
[----:B------:R-:W-:Y:S02]  /*0b80*/  SHF.L.W.U32.HI R3, R17, 0xd, R16 ;  /* 0x0000000d11037819 */ /* 0x000fe40000010e10 */
[----:B------:R-:W-:Y:S02]  /*0b90*/  LOP3.LUT R12, R2, R11, R18, 0x96, !PT ;  /* 0x0000000b020c7212 */ /* 0x000fe400078e9612 */
[----:B------:R-:W-:-:S02]  /*0ba0*/  LOP3.LUT R15, R8, R19, RZ, 0x3c, !PT ;  /* 0x00000013080f7212 */ /* 0x000fc400078e3cff */
[--C-:B------:R-:W-:Y:S02]  /*0bb0*/  LOP3.LUT R13, R3, R8, R19.reuse, 0x96, !PT ;  /* 0x00000008030d7212 */ /* 0x100fe400078e9613 */
[----:B------:R-:W-:Y:S02]  /*0bc0*/  LOP3.LUT R14, R14, R9, R16, 0x96, !PT ;  /* 0x000000090e0e7212 */ /* 0x000fe400078e9610 */
[----:B------:R-:W-:Y:S02]  /*0bd0*/  LOP3.LUT R2, R11, R18, RZ, 0x3c, !PT ;  /* 0x000000120b027212 */ /* 0x000fe400078e3cff */
[----:B------:R-:W-:Y:S02]  /*0be0*/  LOP3.LUT R8, R21, R8, R19, 0x96, !PT ;  /* 0x0000000815087212 */ /* 0x000fe400078e9613 */
[----:B------:R-:W-:Y:S02]  /*0bf0*/  LOP3.LUT R7, R13, R7, R17, 0x96, !PT ;  /* 0x000000070d077212 */ /* 0x000fe400078e9611 */
[----:B------:R-:W-:-:S02]  /*0c00*/  LOP3.LUT R11, R14, R11, R18, 0x96, !PT ;  /* 0x0000000b0e0b7212 */ /* 0x000fc400078e9612 */
[C---:B------:R-:W-:Y:S01]  /*0c10*/  SHF.L.U64.HI R10, R2.reuse, 0x11, R15 ;  /* 0x00000011020a7819 */ /* 0x040fe2000001020f */
[----:B------:R-:W-:Y:S01]  /*0c20*/  IMAD.SHL.U32 R2, R2, 0x20000, RZ ;  /* 0x0002000002027824 */ /* 0x000fe200078e00ff */
[----:B------:R-:W-:Y:S02]  /*0c30*/  SHF.L.W.U32.HI R3, R13, 0xd, R12 ;  /* 0x0000000d0d037819 */ /* 0x000fe40000010e0c */
[C---:B------:R-:W-:Y:S02]  /*0c40*/  LOP3.LUT R9, R12.reuse, R9, R16, 0x96, !PT ;  /* 0x000000090c097212 */ /* 0x040fe400078e9610 */
[----:B------:R-:W-:Y:S02]  /*0c50*/  SHF.L.W.U32.HI R12, R12, 0xd, R13 ;  /* 0x0000000d0c0c7819 */ /* 0x000fe40000010e0d */
[----:B------:R-:W-:Y:S02]  /*0c60*/  LOP3.LUT R21, R7, R21, R10, 0x96, !PT ;  /* 0x0000001507157212 */ /* 0x000fe400078e960a */
[----:B------:R-:W-:Y:S01]  /*0c70*/  LOP3.LUT R19, R3, R8, RZ, 0x3c, !PT ;  /* 0x0000000803137212 */ /* 0x000fe200078e3cff */
[C---:B------:R-:W-:Y:S01]  /*0c80*/  IMAD.SHL.U32 R3, R11.reuse, 0x20000, RZ ;  /* 0x000200000b037824 */ /* 0x040fe200078e00ff */
[----:B------:R-:W-:-:S02]  /*0c90*/  SHF.L.U64.HI R10, R11, 0x11, R8 ;  /* 0x000000110b0a7819 */ /* 0x000fc40000010208 */
[----:B------:R-:W-:Y:S02]  /*0ca0*/  LOP3.LUT R2, R9, R14, R2, 0x96, !PT ;  /* 0x0000000e09027212 */ /* 0x000fe400078e9602 */
[----:B------:R-:W-:Y:S02]  /*0cb0*/  LOP3.LUT R12, R12, R11, RZ, 0x3c, !PT ;  /* 0x0000000b0c0c7212 */ /* 0x000fe400078e3cff */
[----:B------:R-:W-:Y:S02]  /*0cc0*/  LOP3.LUT R10, R21, R10, RZ, 0x3c, !PT ;  /* 0x0000000a150a7212 */ /* 0x000fe400078e3cff */
[----:B------:R-:W-:Y:S02]  /*0cd0*/  LOP3.LUT R17, R11, R2, RZ, 0x3c, !PT ;  /* 0x000000020b117212 */ /* 0x000fe400078e3cff */
[----:B------:R-:W-:Y:S02]  /*0ce0*/  LOP3.LUT R16, R8, R21, RZ, 0x3c, !PT ;  /* 0x0000001508107212 */ /* 0x000fe400078e3cff */
[----:B------:R-:W-:-:S02]  /*0cf0*/  LOP3.LUT R14, R2, R3, RZ, 0x3c, !PT ;  /* 0x00000003020e7212 */ /* 0x000fc400078e3cff */
[----:B------:R-:W-:Y:S02]  /*0d00*/  SHF.L.W.U32.HI R3, R19, 0xd, R12 ;  /* 0x0000000d13037819 */ /* 0x000fe40000010e0c */
[--C-:B------:R-:W-:Y:S02]  /*0d10*/  SHF.L.W.U32.HI R13, R12, 0xd, R19.reuse ;  /* 0x0000000d0c0d7819 */ /* 0x100fe40000010e13 */
[----:B------:R-:W-:Y:S02]  /*0d20*/  LOP3.LUT R15, R10, R7, R19, 0x96, !PT ;  /* 0x000000070a0f7212 */ /* 0x000fe400078e9613 */
[----:B------:R-:W-:Y:S02]  /*0d30*/  SHF.L.U64.HI R10, R17, 0x11, R16 ;  /* 0x00000011110a7819 */ /* 0x000fe40000010210 */
[----:B------:R-:W-:Y:S01]  /*0d40*/  LOP3.LUT R16, R3, R8, R21, 0x96, !PT ;  /* 0x0000000803107212 */ /* 0x000fe200078e9615 */
[----:B------:R-:W-:Y:S01]  /*0d50*/  IMAD.SHL.U32 R3, R17, 0x20000, RZ ;  /* 0x0002000011037824 */ /* 0x000fe200078e00ff */
[----:B------:R-:W-:-:S02]  /*0d60*/  LOP3.LUT R13, R13, R11, R2, 0x96, !PT ;  /* 0x0000000b0d0d7212 */ /* 0x000fc400078e9602 */
[-CC-:B------:R-:W-:Y:S02]  /*0d70*/  LOP3.LUT R14, R14, R9.reuse, R12.reuse, 0x96, !PT ;  /* 0x000000090e0e7212 */ /* 0x180fe400078e960c */
[----:B------:R-:W-:Y:S02]  /*0d80*/  LOP3.LUT R9, R13, R9, R12, 0x96, !PT ;  /* 0x000000090d097212 */ /* 0x000fe400078e960c */
[C---:B------:R-:W-:Y:S02]  /*0d90*/  LOP3.LUT R11, R14.reuse, R11, R2, 0x96, !PT ;  /* 0x0000000b0e0b7212 */ /* 0x040fe400078e9602 */
[----:B------:R-:W-:Y:S02]  /*0da0*/  LOP3.LUT R12, R14, R3, RZ, 0x3c, !PT ;  /* 0x000000030e0c7212 */ /* 0x000fe400078e3cff */
[C---:B------:R-:W-:Y:S02]  /*0db0*/  LOP3.LUT R8, R15.reuse, R8, R21, 0x96, !PT ;  /* 0x000000080f087212 */ /* 0x040fe400078e9615 */
[----:B------:R-:W-:-:S02]  /*0dc0*/  LOP3.LUT R10, R15, R10, RZ, 0x3c, !PT ;  /* 0x0000000a0f0a7212 */ /* 0x000fc400078e3cff */
[C---:B------:R-:W-:Y:S02]  /*0dd0*/  LOP3.LUT R7, R16.reuse, R7, R19, 0x96, !PT ;  /* 0x0000000710077212 */ /* 0x040fe400078e9613 */
[----:B------:R-:W-:Y:S02]  /*0de0*/  SHF.L.W.U32.HI R3, R16, 0xd, R13 ;  /* 0x0000000d10037819 */ /* 0x000fe40000010e0d */
[----:B-1----:R-:W-:-:S07]  /*0df0*/  SHF.L.W.U32.HI R2, R13, 0xd, R16 ;  /* 0x0000000d0d027819 */ /* 0x002fce0000010e10 */
.L_x_117:
[----:B------:R-:W-:Y:S01]  /*0e00*/  IMAD R13, R8, 0x5, RZ ;  /* 0x00000005080d7824 */ /* 0x000fe200078e02ff */
[----:B------:R-:W0:Y:S01]  /*0e10*/  LDCU.64 UR6, c[0x0][0x3a0] ;  /* 0x00007400ff0677ac */ /* 0x000e220008000a00 */
[----:B------:R-:W-:Y:S01]  /*0e20*/  IMAD.WIDE.U32 R14, R11, 0x5, RZ ;  /* 0x000000050b0e7825 */ /* 0x000fe200078e00ff */
[----:B------:R-:W-:Y:S01]  /*0e30*/  LOP3.LUT R12, R12, R9, RZ, 0x3c, !PT ;  /* 0x000000090c0c7212 */ /* 0x000fe200078e3cff */
[----:B------:R-:W-:Y:S02]  /*0e40*/  BSSY.RECONVERGENT B0, `(.L_x_115) ;  /* 0x000002e000007945 */ /* 0x000fe40003800200 */
[----:B------:R-:W-:Y:S02]  /*0e50*/  IMAD.IADD R15, R15, 0x1, R13 ;  /* 0x000000010f0f7824 */ /* 0x000fe400078e020d */
[----:B------:R-:W-:-:S03]  /*0e60*/  IMAD.MOV.U32 R17, RZ, RZ, RZ ;  /* 0x000000ffff117224 */ /* 0x000fc600078e00ff */
[----:B------:R-:W-:Y:S02]  /*0e70*/  SHF.L.W.U32.HI R13, R14, 0x7, R15 ;  /* 0x000000070e0d7819 */ /* 0x000fe40000010e0f */
[----:B------:R-:W-:-:S03]  /*0e80*/  SHF.L.W.U32.HI R14, R15, 0x7, R14 ;  /* 0x000000070f0e7819 */ /* 0x000fc60000010e0e */
[----:B------:R-:W-:Y:S02]  /*0e90*/  IMAD R13, R13, 0x9, RZ ;  /* 0x000000090d0d7824 */ /* 0x000fe400078e02ff */
[----:B------:R-:W-:-:S04]  /*0ea0*/  IMAD.WIDE.U32 R14, R14, 0x9, RZ ;  /* 0x000000090e0e7825 */ /* 0x000fc800078e00ff */
[----:B------:R-:W-:Y:S01]  /*0eb0*/  IMAD.IADD R14, R15, 0x1, R13 ;  /* 0x000000010f0e7824 */ /* 0x000fe200078e020d */
[----:B------:R-:W-:Y:S01]  /*0ec0*/  LOP3.LUT R13, R3, R8, RZ, 0x3c, !PT ;  /* 0x00000008030d7212 */ /* 0x000fe200078e3cff */
[C---:B------:R-:W-:Y:S01]  /*0ed0*/  IMAD.SHL.U32 R15, R11.reuse, 0x20000, RZ ;  /* 0x000200000b0f7824 */ /* 0x040fe200078e00ff */
[----:B------:R-:W-:Y:S01]  /*0ee0*/  LOP3.LUT R3, R10, R7, RZ, 0x3c, !PT ;  /* 0x000000070a037212 */ /* 0x000fe200078e3cff */
[----:B0-----:R-:W-:Y:S01]  /*0ef0*/  IMAD.U32 R18, RZ, RZ, UR7 ;  /* 0x00000007ff127e24 */ /* 0x001fe2000f8e00ff */
[----:B------:R-:W-:Y:S02]  /*0f00*/  SHF.R.U32.HI R16, RZ, 0x8, R14 ;  /* 0x00000008ff107819 */ /* 0x000fe4000001160e */
[----:B------:R-:W-:Y:S02]  /*0f10*/  SHF.L.U64.HI R10, R11, 0x11, R8 ;  /* 0x000000110b0a7819 */ /* 0x000fe40000010208 */
[----:B------:R0:W1:Y:S01]  /*0f20*/  I2F.U64 R17, R16 ;  /* 0x0000001000117312 */ /* 0x0000620000301000 */
[----:B------:R-:W-:-:S02]  /*0f30*/  LOP3.LUT R8, R8, R3, RZ, 0x3c, !PT ;  /* 0x0000000308087212 */ /* 0x000fc400078e3cff */
[----:B------:R-:W-:Y:S02]  /*0f40*/  LOP3.LUT R10, R3, R10, RZ, 0x3c, !PT ;  /* 0x0000000a030a7212 */ /* 0x000fe400078e3cff */
[----:B------:R-:W-:Y:S02]  /*0f50*/  LOP3.LUT R14, R2, R11, RZ, 0x3c, !PT ;  /* 0x0000000b020e7212 */ /* 0x000fe400078e3cff */
[----:B------:R-:W-:Y:S02]  /*0f60*/  LOP3.LUT R11, R11, R12, RZ, 0x3c, !PT ;  /* 0x0000000c0b0b7212 */ /* 0x000fe400078e3cff */
[----:B------:R-:W-:Y:S01]  /*0f70*/  LOP3.LUT R12, R12, R15, RZ, 0x3c, !PT ;  /* 0x0000000f0c0c7212 */ /* 0x000fe200078e3cff */
[----:B------:R-:W-:Y:S01]  /*0f80*/  IMAD.U32 R15, RZ, RZ, UR6 ;  /* 0x00000006ff0f7e24 */ /* 0x000fe2000f8e00ff */
[----:B------:R-:W-:Y:S01]  /*0f90*/  LOP3.LUT R9, R9, R14, RZ, 0x3c, !PT ;  /* 0x0000000e09097212 */ /* 0x000fe200078e3cff */
[----:B0-----:R-:W-:Y:S01]  /*0fa0*/  IMAD.MOV.U32 R16, RZ, RZ, RZ ;  /* 0x000000ffff107224 */ /* 0x001fe200078e00ff */
[----:B------:R-:W-:Y:S01]  /*0fb0*/  LOP3.LUT R7, R7, R13, RZ, 0x3c, !PT ;  /* 0x0000000d07077212 */ /* 0x000fe200078e3cff */
[----:B-1----:R-:W-:Y:S01]  /*0fc0*/  FMUL R3, R17, 5.9604644775390625e-08 ;  /* 0x3380000011037820 */ /* 0x002fe20000400000 */
[----:B------:R-:W-:-:S03]  /*0fd0*/  IMAD.MOV.U32 R17, RZ, RZ, RZ ;  /* 0x000000ffff117224 */ /* 0x000fc600078e00ff */
[----:B-----5:R-:W-:-:S07]  /*0fe0*/  FMUL R23, R6, R3 ;  /* 0x0000000306177220 */ /* 0x020fce0000400000 */
.L_x_116:
[----:B------:R-:W-:-:S05]  /*0ff0*/  IADD3 R3, P0, PT, -R16, R15, RZ ;  /* 0x0000000f10037210 */ /* 0x000fca0007f1e1ff */
[----:B------:R-:W-:-:S05]  /*1000*/  IMAD.X R2, R18, 0x1, ~R17, P0 ;  /* 0x0000000112027824 */ /* 0x000fca00000e0e11 */
[--C-:B------:R-:W-:Y:S02]  /*1010*/  SHF.R.U64 R3, R3, 0x1, R2.reuse ;  /* 0x0000000103037819 */ /* 0x100fe40000001202 */
[----:B------:R-:W-:Y:S02]  /*1020*/  SHF.R.U32.HI R2, RZ, 0x1, R2 ;  /* 0x00000001ff027819 */ /* 0x000fe40000011602 */
[----:B------:R-:W-:-:S05]  /*1030*/  IADD3 R22, P0, PT, R16, R3, RZ ;  /* 0x0000000310167210 */ /* 0x000fca0007f1e0ff */
[----:B------:R-:W-:Y:S01]  /*1040*/  IMAD.X R21, R17, 0x1, R2, P0 ;  /* 0x0000000111157824 */ /* 0x000fe200000e0602 */
[----:B------:R-:W-:-:S04]  /*1050*/  LEA R2, P0, R22, UR8, 0x2 ;  /* 0x0000000816027c11 */ /* 0x000fc8000f8010ff */
[----:B------:R-:W-:-:S05]  /*1060*/  LEA.HI.X R3, R22, UR9, R21, 0x2, P0 ;  /* 0x0000000916037c11 */ /* 0x000fca00080f1415 */
[----:B------:R-:W2:Y:S01]  /*1070*/  LDG.E.CONSTANT R2, desc[UR4][R2.64] ;  /* 0x0000000402027981 */ /* 0x000ea2000c1e9900 */
[----:B------:R-:W-:-:S05]  /*1080*/  IADD3 R19, P1, PT, R22, 0x1, RZ ;  /* 0x0000000116137810 */ /* 0x000fca0007f3e0ff */
[----:B------:R-:W-:Y:S01]  /*1090*/  IMAD.X R20, RZ, RZ, R21, P1 ;  /* 0x000000ffff147224 */ /* 0x000fe200008e0615 */
[----:B--2---:R-:W-:-:S04]  /*10a0*/  FSETP.GTU.AND P0, PT, R2, R23, PT ;  /* 0x000000170200720b */ /* 0x004fc80003f0c000 */
[----:B------:R-:W-:Y:S02]  /*10b0*/  SEL R16, R19, R16, !P0 ;  /* 0x0000001013107207 */ /* 0x000fe40004000000 */
[----:B------:R-:W-:Y:S02]  /*10c0*/  SEL R15, R15, R22, !P0 ;  /* 0x000000160f0f7207 */ /* 0x000fe40004000000 */
[----:B------:R-:W-:Y:S02]  /*10d0*/  SEL R17, R20, R17, !P0 ;  /* 0x0000001114117207 */ /* 0x000fe40004000000 */
[----:B------:R-:W-:Y:S02]  /*10e0*/  SEL R18, R18, R21, !P0 ;  /* 0x0000001512127207 */ /* 0x000fe40004000000 */
[----:B------:R-:W-:-:S04]  /*10f0*/  ISETP.GE.U32.AND P0, PT, R16, R15, PT ;  /* 0x0000000f1000720c */ /* 0x000fc80003f06070 */
[----:B------:R-:W-:-:S13]  /*1100*/  ISETP.GE.U32.AND.EX P0, PT, R17, R18, PT, P0 ;  /* 0x000000121100720c */ /* 0x000fda0003f06100 */
[----:B------:R-:W-:Y:S05]  /*1110*/  @!P0 BRA `(.L_x_116) ;  /* 0xfffffffc00b48947 */ /* 0x000fea000383ffff */
[----:B------:R-:W-:Y:S05]  /*1120*/  BSYNC.RECONVERGENT B0 ;  /* 0x0000000000007941 */ /* 0x000fea0003800200 */
.L_x_115:
[----:B------:R-:W0:Y:S01]  /*1130*/  LDCU.64 UR6, c[0x0][0x380] ;  /* 0x00007000ff0677ac */ /* 0x000e220008000a00 */
[----:B------:R-:W-:Y:S02]  /*1140*/  SHF.L.W.U32.HI R15, R13, 0xd, R14 ;  /* 0x0000000d0d0f7819 */ /* 0x000fe40000010e0e */
[----:B------:R-:W-:Y:S01]  /*1150*/  SHF.L.W.U32.HI R14, R14, 0xd, R13 ;  /* 0x0000000d0e0e7819 */ /* 0x000fe20000010e0d */
[----:B------:R-:W1:Y:S01]  /*1160*/  LDCU.64 UR10, c[0x0][0x3a8] ;  /* 0x00007500ff0a77ac */ /* 0x000e620008000a00 */
[----:B0-----:R-:W-:-:S04]  /*1170*/  LEA R2, P0, R5, UR6, 0x3 ;  /* 0x0000000605027c11 */ /* 0x001fc8000f8018ff */
[----:B------:R-:W-:Y:S02]  /*1180*/  LEA.HI.X R3, R5, UR7, R4, 0x3, P0 ;  /* 0x0000000705037c11 */ /* 0x000fe400080f1c04 */
[----:B------:R-:W-:-:S03]  /*1190*/  IADD3 R5, P0, PT, R0, R5, RZ ;  /* 0x0000000500057210 */ /* 0x000fc60007f1e0ff */
[----:B------:R0:W-:Y:S02]  /*11a0*/  STG.E.64 desc[UR4][R2.64], R16 ;  /* 0x0000001002007986 */ /* 0x0001e4000c101b04 */
[----:B------:R-:W-:Y:S01]  /*11b0*/  IMAD.X R4, RZ, RZ, R4, P0 ;  /* 0x000000ffff047224 */ /* 0x000fe200000e0604 */
[----:B-1----:R-:W-:-:S04]  /*11c0*/  ISETP.GE.U32.AND P0, PT, R5, UR10, PT ;  /* 0x0000000a05007c0c */ /* 0x002fc8000bf06070 */
[----:B------:R-:W-:Y:S01]  /*11d0*/  ISETP.GE.U32.AND.EX P0, PT, R4, UR11, PT, P0 ;  /* 0x0000000b04007c0c */ /* 0x000fe2000bf06100 */
[----:B0-----:R-:W-:Y:S02]  /*11e0*/  IMAD.MOV.U32 R2, RZ, RZ, R14 ;  /* 0x000000ffff027224 */ /* 0x001fe400078e000e */
[----:B------:R-:W-:-:S10]  /*11f0*/  IMAD.MOV.U32 R3, RZ, RZ, R15 ;  /* 0x000000ffff037224 */ /* 0x000fd400078e000f */
[----:B------:R-:W-:Y:S05]  /*1200*/  @!P0 BRA `(.L_x_117) ;  /* 0xfffffff800fc8947 */ /* 0x000fea000383ffff */
[----:B------:R-:W-:Y:S05]  /*1210*/  EXIT ;  /* 0x000000000000794d */ /* 0x000fea0003800000 */
.L_x_114:
[----:B------:R-:W1:Y:S02]  /*1220*/  LDCU.64 UR6, c[0x0][0x380] ;  /* 0x00007000ff0677ac */ /* 0x000e640008000a00 */
.L_x_118:
[----:B-1----:R-:W-:-:S04]  /*1230*/  LEA R2, P0, R5, UR6, 0x3 ;  /* 0x0000000605027c11 */ /* 0x002fc8000f8018ff */
[----:B------:R-:W-:Y:S02]  /*1240*/  LEA.HI.X R3, R5, UR7, R4, 0x3, P0 ;  /* 0x0000000705037c11 */ /* 0x000fe400080f1c04 */
[----:B------:R-:W-:-:S03]  /*1250*/  IADD3 R5, P0, PT, R0, R5, RZ ;  /* 0x0000000500057210 */ /* 0x000fc60007f1e0ff */
[----:B0-----:R2:W-:Y:S02]  /*1260*/  STG.E.64 desc[UR4][R2.64], RZ ;  /* 0x000000ff02007986 */ /* 0x0015e4000c101b04 */
[----:B------:R-:W-:Y:S01]  /*1270*/  IMAD.X R4, RZ, RZ, R4, P0 ;  /* 0x000000ffff047224 */ /* 0x000fe200000e0604 */
[----:B------:R-:W-:-:S04]  /*1280*/  ISETP.GE.U32.AND P0, PT, R5, UR10, PT ;  /* 0x0000000a05007c0c */ /* 0x000fc8000bf06070 */
[----:B------:R-:W-:-:S13]  /*1290*/  ISETP.GE.U32.AND.EX P0, PT, R4, UR11, PT, P0 ;  /* 0x0000000b04007c0c */ /* 0x000fda000bf06100 */
[----:B--2---:R-:W-:Y:S05]  /*12a0*/  @!P0 BRA `(.L_x_118) ;  /* 0xfffffffc00e08947 */ /* 0x004fea000383ffff */
[----:B------:R-:W-:Y:S05]  /*12b0*/  EXIT ;  /* 0x000000000000794d */ /* 0x000fea0003800000 */
.L_x_119:
        /* <DEDUP_REMOVED lines=12> */
.L_x_240:


//--------------------- .text.random_swap_indices_kernel --------------------------
	.section	.text.random_swap_indices_kernel,"ax",@progbits
	.align	128
        .global         random_swap_indices_kernel
        .type           random_swap_indices_kernel,@function
        .size           random_swap_indices_kernel,(.L_x_229 - random_swap_indices_kernel)
        .other          random_swap_indices_kernel,@"STO_CUDA_ENTRY STV_DEFAULT"
random_swap_indices_kernel:
.text.random_swap_indices_kernel:
        /* <DEDUP_REMOVED lines=33> */
[--C-:B------:R-:W-:Y:S01]  /*0210*/  SHF.R.U32.HI R8, RZ, 0x1f, R5.reuse ;  /* 0x0000001fff087819 */ /* 0x100fe20000011605 */
[----:B------:R-:W-:Y:S01]  /*0220*/  IMAD R7, R2, 0x1ce4e5b9, RZ ;  /* 0x1ce4e5b902077824 */ /* 0x000fe200078e02ff */
[----:B------:R-:W-:Y:S01]  /*0230*/  SHF.R.U64 R15, R6, 0x1f, R5 ;  /* 0x0000001f060f7819 */ /* 0x000fe20000001205 */
[----:B------:R-:W-:-:S03]  /*0240*/  IMAD.WIDE.U32 R2, R4, 0x1ce4e5b9, RZ ;  /* 0x1ce4e5b904027825 */ /* 0x000fc600078e00ff */
[----:B------:R-:W-:Y:S01]  /*0250*/  LOP3.LUT R6, R15, R6, RZ, 0x3c, !PT ;  /* 0x000000060f067212 */ /* 0x000fe200078e3cff */
        /* <DEDUP_REMOVED lines=33> */
[----:B------:R-:W-:Y:S01]  /*0470*/  IMAD.WIDE.U32 R12, R3, 0x1ce4e5b9, RZ ;  /* 0x1ce4e5b9030c7825 */ /* 0x000fe200078e00ff */
[----:B------:R-:W-:-:S03]  /*0480*/  LOP3.LUT R19, R6, R19, R2, 0x96, !PT ;  /* 0x0000001306137212 */ /* 0x000fc600078e9602 */
[----:B------:R-:W-:-:S04]  /*0490*/  IMAD R3, R3, -0x40a7b893, R4 ;  /* 0xbf58476d03037824 */ /* 0x000fc800078e0204 */
[----:B------:R-:W-:-:S05]  /*04a0*/  IMAD.IADD R4, R13, 0x1, R3 ;  /* 0x000000010d047824 */ /* 0x000fca00078e0203 */
[--C-:B------:R-:W-:Y:S02]  /*04b0*/  SHF.R.U32.HI R3, RZ, 0x1b, R4.reuse ;  /* 0x0000001bff037819 */ /* 0x100fe40000011604 */
[----:B------:R-:W-:Y:S02]  /*04c0*/  SHF.R.U64 R13, R12, 0x1b, R4 ;  /* 0x0000001b0c0d7819 */ /* 0x000fe40000001204 */
[----:B------:R-:W-:Y:S02]  /*04d0*/  LOP3.LUT R3, R3, R4, RZ, 0x3c, !PT ;  /* 0x0000000403037212 */ /* 0x000fe400078e3cff */
[----:B------:R-:W-:Y:S02]  /*04e0*/  LOP3.LUT R4, R13, R12, RZ, 0x3c, !PT ;  /* 0x0000000c0d047212 */ /* 0x000fe400078e3cff */
[----:B------:R-:W-:Y:S01]  /*04f0*/  SHF.R.U64 R13, R10, 0x1f, R11 ;  /* 0x0000001f0a0d7819 */ /* 0x000fe2000000120b */
[----:B------:R-:W-:Y:S01]  /*0500*/  IMAD R17, R3, 0x133111eb, RZ ;  /* 0x133111eb03117824 */ /* 0x000fe200078e02ff */
[----:B------:R-:W-:-:S02]  /*0510*/  LOP3.LUT R3, R8, R5, RZ, 0x3c, !PT ;  /* 0x0000000508037212 */ /* 0x000fc400078e3cff */
[----:B------:R-:W-:Y:S01]  /*0520*/  LOP3.LUT R10, R13, R10, RZ, 0x3c, !PT ;  /* 0x0000000a0d0a7212 */ /* 0x000fe200078e3cff */
[C---:B------:R-:W-:Y:S01]  /*0530*/  IMAD R17, R4.reuse, -0x6b2fb645, R17 ;  /* 0x94d049bb04117824 */ /* 0x040fe200078e0211 */
[----:B------:R-:W-:Y:S01]  /*0540*/  SHF.R.U32.HI R8, RZ, 0x1f, R11 ;  /* 0x0000001fff087819 */ /* 0x000fe2000001160b */
[----:B------:R-:W-:Y:S01]  /*0550*/  IMAD.WIDE.U32 R4, R4, 0x133111eb, RZ ;  /* 0x133111eb04047825 */ /* 0x000fe200078e00ff */
[----:B------:R-:W-:-:S03]  /*0560*/  LOP3.LUT R18, R3, R18, R7, 0x96, !PT ;  /* 0x0000001203127212 */ /* 0x000fc600078e9607 */
[----:B------:R-:W-:Y:S01]  /*0570*/  IMAD.IADD R13, R5, 0x1, R17 ;  /* 0x00000001050d7824 */ /* 0x000fe200078e0211 */
[----:B------:R-:W-:Y:S01]  /*0580*/  LOP3.LUT R5, R8, R11, RZ, 0x3c, !PT ;  /* 0x0000000b08057212 */ /* 0x000fe200078e3cff */
[----:B------:R-:W-:-:S03]  /*0590*/  IMAD.SHL.U32 R2, R10, 0x20000, RZ ;  /* 0x000200000a027824 */ /* 0x000fc600078e00ff */
[--C-:B------:R-:W-:Y:S02]  /*05a0*/  SHF.R.U64 R15, R4, 0x1f, R13.reuse ;  /* 0x0000001f040f7819 */ /* 0x100fe4000000120d */
[----:B------:R-:W-:Y:S02]  /*05b0*/  SHF.R.U32.HI R16, RZ, 0x1f, R13 ;  /* 0x0000001fff107819 */ /* 0x000fe4000001160d */
[C---:B------:R-:W-:Y:S02]  /*05c0*/  SHF.L.U64.HI R7, R10.reuse, 0x11, R5 ;  /* 0x000000110a077819 */ /* 0x040fe40000010205 */
[----:B------:R-:W-:Y:S02]  /*05d0*/  LOP3.LUT R15, R10, R15, R4, 0x96, !PT ;  /* 0x0000000f0a0f7212 */ /* 0x000fe400078e9604 */
[----:B------:R-:W-:Y:S02]  /*05e0*/  LOP3.LUT R16, R5, R16, R13, 0x96, !PT ;  /* 0x0000001005107212 */ /* 0x000fe400078e960d */
[----:B------:R-:W-:-:S02]  /*05f0*/  LOP3.LUT R17, R19, R2, RZ, 0x3c, !PT ;  /* 0x0000000213117212 */ /* 0x000fc400078e3cff */
[----:B------:R-:W-:Y:S02]  /*0600*/  LOP3.LUT R12, R18, R7, RZ, 0x3c, !PT ;  /* 0x00000007120c7212 */ /* 0x000fe400078e3cff */
[--C-:B------:R-:W-:Y:S02]  /*0610*/  SHF.L.W.U32.HI R7, R15, 0xd, R16.reuse ;  /* 0x0000000d0f077819 */ /* 0x100fe40000010e10 */
[--C-:B------:R-:W-:Y:S02]  /*0620*/  SHF.L.W.U32.HI R4, R16, 0xd, R15.reuse ;  /* 0x0000000d10047819 */ /* 0x100fe40000010e0f */
[----:B------:R-:W-:Y:S02]  /*0630*/  LOP3.LUT R13, R10, R19, RZ, 0x3c, !PT ;  /* 0x000000130a0d7212 */ /* 0x000fe400078e3cff */
[----:B------:R-:W-:Y:S02]  /*0640*/  LOP3.LUT R17, R17, R6, R15, 0x96, !PT ;  /* 0x0000000611117212 */ /* 0x000fe400078e960f */
[----:B------:R-:W-:-:S02]  /*0650*/  LOP3.LUT R12, R12, R3, R16, 0x96, !PT ;  /* 0x000000030c0c7212 */ /* 0x000fc400078e9610 */
[-CC-:B------:R-:W-:Y:S02]  /*0660*/  LOP3.LUT R11, R7, R10.reuse, R19.reuse, 0x96, !PT ;  /* 0x0000000a070b7212 */ /* 0x180fe400078e9613 */
[-CC-:B------:R-:W-:Y:S02]  /*0670*/  LOP3.LUT R8, R4, R5.reuse, R18.reuse, 0x96, !PT ;  /* 0x0000000504087212 */ /* 0x180fe400078e9612 */
[----:B------:R-:W-:Y:S01]  /*0680*/  LOP3.LUT R2, R17, R10, R19, 0x96, !PT ;  /* 0x0000000a11027212 */ /* 0x000fe200078e9613 */
[----:B------:R-:W-:Y:S01]  /*0690*/  IMAD.SHL.U32 R10, R13, 0x20000, RZ ;  /* 0x000200000d0a7824 */ /* 0x000fe200078e00ff */
[----:B------:R-:W-:Y:S02]  /*06a0*/  LOP3.LUT R14, R5, R18, RZ, 0x3c, !PT ;  /* 0x00000012050e7212 */ /* 0x000fe400078e3cff */
[----:B------:R-:W-:Y:S02]  /*06b0*/  LOP3.LUT R5, R12, R5, R18, 0x96, !PT ;  /* 0x000000050c057212 */ /* 0x000fe400078e9612 */
[----:B------:R-:W-:-:S02]  /*06c0*/  SHF.L.W.U32.HI R7, R11, 0xd, R8 ;  /* 0x0000000d0b077819 */ /* 0x000fc40000010e08 */
[C---:B------:R-:W-:Y:S02]  /*06d0*/  SHF.L.W.U32.HI R4, R8.reuse, 0xd, R11 ;  /* 0x0000000d08047819 */ /* 0x040fe40000010e0b */
[----:B------:R-:W-:Y:S02]  /*06e0*/  LOP3.LUT R6, R11, R6, R15, 0x96, !PT ;  /* 0x000000060b067212 */ /* 0x000fe400078e960f */
[----:B------:R-:W-:Y:S02]  /*06f0*/  SHF.L.U64.HI R14, R13, 0x11, R14 ;  /* 0x000000110d0e7819 */ /* 0x000fe4000001020e */
[----:B------:R-:W-:Y:S01]  /*0700*/  LOP3.LUT R3, R8, R3, R16, 0x96, !PT ;  /* 0x0000000308037212 */ /* 0x000fe200078e9610 */
[----:B------:R-:W-:Y:S01]  /*0710*/  IMAD.SHL.U32 R8, R2, 0x20000, RZ ;  /* 0x0002000002087824 */ /* 0x000fe200078e00ff */
[----:B------:R-:W-:Y:S02]  /*0720*/  LOP3.LUT R13, R7, R2, RZ, 0x3c, !PT ;  /* 0x00000002070d7212 */ /* 0x000fe400078e3cff */
[----:B------:R-:W-:-:S02]  /*0730*/  LOP3.LUT R4, R4, R5, RZ, 0x3c, !PT ;  /* 0x0000000504047212 */ /* 0x000fc400078e3cff */
[----:B------:R-:W-:Y:S02]  /*0740*/  LOP3.LUT R17, R6, R17, R10, 0x96, !PT ;  /* 0x0000001106117212 */ /* 0x000fe400078e960a */
[----:B------:R-:W-:Y:S02]  /*0750*/  LOP3.LUT R12, R3, R12, R14, 0x96, !PT ;  /* 0x0000000c030c7212 */ /* 0x000fe400078e960e */
[----:B------:R-:W-:Y:S02]  /*0760*/  SHF.L.U64.HI R19, R2, 0x11, R5 ;  /* 0x0000001102137819 */ /* 0x000fe40000010205 */
[----:B------:R-:W-:Y:S02]  /*0770*/  SHF.L.W.U32.HI R7, R13, 0xd, R4 ;  /* 0x0000000d0d077819 */ /* 0x000fe40000010e04 */
[----:B------:R-:W-:Y:S02]  /*0780*/  LOP3.LUT R15, R17, R8, RZ, 0x3c, !PT ;  /* 0x00000008110f7212 */ /* 0x000fe400078e3cff */
[----:B------:R-:W-:-:S02]  /*0790*/  SHF.L.W.U32.HI R8, R4, 0xd, R13 ;  /* 0x0000000d04087819 */ /* 0x000fc40000010e0d */
[----:B------:R-:W-:Y:S02]  /*07a0*/  LOP3.LUT R16, R12, R19, RZ, 0x3c, !PT ;  /* 0x000000130c107212 */ /* 0x000fe400078e3cff */
[----:B------:R-:W-:Y:S02]  /*07b0*/  LOP3.LUT R11, R7, R2, R17, 0x96, !PT ;  /* 0x00000002070b7212 */ /* 0x000fe400078e9611 */
[-CC-:B------:R-:W-:Y:S02]  /*07c0*/  LOP3.LUT R15, R15, R6.reuse, R13.reuse, 0x96, !PT ;  /* 0x000000060f0f7212 */ /* 0x180fe400078e960d */
[----:B------:R-:W-:Y:S02]  /*07d0*/  LOP3.LUT R14, R8, R5, R12, 0x96, !PT ;  /* 0x00000005080e7212 */ /* 0x000fe400078e960c */
[----:B------:R-:W-:Y:S02]  /*07e0*/  LOP3.LUT R16, R16, R3, R4, 0x96, !PT ;  /* 0x0000000310107212 */ /* 0x000fe400078e9604 */
[----:B------:R-:W-:-:S02]  /*07f0*/  LOP3.LUT R6, R11, R6, R13, 0x96, !PT ;  /* 0x000000060b067212 */ /* 0x000fc400078e960d */
[----:B------:R-:W-:Y:S02]  /*0800*/  LOP3.LUT R10, R2, R17, RZ, 0x3c, !PT ;  /* 0x00000011020a7212 */ /* 0x000fe400078e3cff */
[----:B------:R-:W-:Y:S02]  /*0810*/  LOP3.LUT R13, R5, R12, RZ, 0x3c, !PT ;  /* 0x0000000c050d7212 */ /* 0x000fe400078e3cff */
[----:B------:R-:W-:Y:S02]  /*0820*/  LOP3.LUT R2, R15, R2, R17, 0x96, !PT ;  /* 0x000000020f027212 */ /* 0x000fe400078e9611 */
[----:B------:R-:W-:Y:S02]  /*0830*/  SHF.L.W.U32.HI R7, R11, 0xd, R14 ;  /* 0x0000000d0b077819 */ /* 0x000fe40000010e0e */
[----:B------:R-:W-:Y:S02]  /*0840*/  LOP3.LUT R5, R16, R5, R12, 0x96, !PT ;  /* 0x0000000510057212 */ /* 0x000fe400078e960c */
[----:B------:R-:W-:Y:S01]  /*0850*/  SHF.L.W.U32.HI R8, R14, 0xd, R11 ;  /* 0x0000000d0e087819 */ /* 0x000fe20000010e0b */
[C---:B------:R-:W-:Y:S01]  /*0860*/  IMAD.SHL.U32 R11, R10.reuse, 0x20000, RZ ;  /* 0x000200000a0b7824 */ /* 0x040fe200078e00ff */
[----:B------:R-:W-:-:S02]  /*0870*/  SHF.L.U64.HI R13, R10, 0x11, R13 ;  /* 0x000000110a0d7819 */ /* 0x000fc4000001020d */
[----:B------:R-:W-:Y:S02]  /*0880*/  LOP3.LUT R10, R7, R2, RZ, 0x3c, !PT ;  /* 0x00000002070a7212 */ /* 0x000fe400078e3cff */
[----:B------:R-:W-:Y:S02]  /*0890*/  LOP3.LUT R7, R8, R5, RZ, 0x3c, !PT ;  /* 0x0000000508077212 */ /* 0x000fe400078e3cff */
[----:B------:R-:W-:Y:S01]  /*08a0*/  LOP3.LUT R14, R14, R3, R4, 0x96, !PT ;  /* 0x000000030e0e7212 */ /* 0x000fe200078e9604 */
[----:B------:R-:W-:Y:S01]  /*08b0*/  IMAD.SHL.U32 R4, R2, 0x20000, RZ ;  /* 0x0002000002047824 */ /* 0x000fe200078e00ff */
[----:B------:R-:W-:Y:S02]  /*08c0*/  LOP3.LUT R15, R6, R15, R11, 0x96, !PT ;  /* 0x0000000f060f7212 */ /* 0x000fe400078e960b */
[----:B------:R-:W-:Y:S02]  /*08d0*/  SHF.L.W.U32.HI R3, R10, 0xd, R7 ;  /* 0x0000000d0a037819 */ /* 0x000fe40000010e07 */
[----:B------:R-:W-:-:S02]  /*08e0*/  LOP3.LUT R16, R14, R16, R13, 0x96, !PT ;  /* 0x000000100e107212 */ /* 0x000fc400078e960d */
[----:B------:R-:W-:Y:S02]  /*08f0*/  LOP3.LUT R13, R15, R4, RZ, 0x3c, !PT ;  /* 0x000000040f0d7212 */ /* 0x000fe400078e3cff */
[----:B------:R-:W-:Y:S02]  /*0900*/  SHF.L.U64.HI R11, R2, 0x11, R5 ;  /* 0x00000011020b7819 */ /* 0x000fe40000010205 */
[----:B------:R-:W-:Y:S02]  /*0910*/  LOP3.LUT R3, R3, R2, R15, 0x96, !PT ;  /* 0x0000000203037212 */ /* 0x000fe400078e960f */
[--C-:B------:R-:W-:Y:S02]  /*0920*/  SHF.L.W.U32.HI R4, R7, 0xd, R10.reuse ;  /* 0x0000000d07047819 */ /* 0x100fe40000010e0a */
[----:B------:R-:W-:Y:S02]  /*0930*/  LOP3.LUT R13, R13, R6, R10, 0x96, !PT ;  /* 0x000000060d0d7212 */ /* 0x000fe400078e960a */
[----:B------:R-:W-:-:S02]  /*0940*/  LOP3.LUT R12, R16, R11, RZ, 0x3c, !PT ;  /* 0x0000000b100c7212 */ /* 0x000fc400078e3cff */
[----:B------:R-:W-:Y:S02]  /*0950*/  LOP3.LUT R6, R3, R6, R10, 0x96, !PT ;  /* 0x0000000603067212 */ /* 0x000fe400078e960a */
[----:B------:R-:W-:Y:S02]  /*0960*/  LOP3.LUT R8, R4, R5, R16, 0x96, !PT ;  /* 0x0000000504087212 */ /* 0x000fe400078e9610 */
[----:B------:R-:W-:Y:S02]  /*0970*/  LOP3.LUT R10, R2, R15, RZ, 0x3c, !PT ;  /* 0x0000000f020a7212 */ /* 0x000fe400078e3cff */
[----:B------:R-:W-:Y:S02]  /*0980*/  LOP3.LUT R11, R5, R16, RZ, 0x3c, !PT ;  /* 0x00000010050b7212 */ /* 0x000fe400078e3cff */
[-CC-:B------:R-:W-:Y:S02]  /*0990*/  LOP3.LUT R12, R12, R14.reuse, R7.reuse, 0x96, !PT ;  /* 0x0000000e0c0c7212 */ /* 0x180fe400078e9607 */
[----:B------:R-:W-:-:S02]  /*09a0*/  LOP3.LUT R7, R8, R14, R7, 0x96, !PT ;  /* 0x0000000e08077212 */ /* 0x000fc400078e9607 */
[C---:B------:R-:W-:Y:S01]  /*09b0*/  SHF.L.U64.HI R14, R10.reuse, 0x11, R11 ;  /* 0x000000110a0e7819 */ /* 0x040fe2000001020b */
[----:B------:R-:W-:Y:S01]  /*09c0*/  IMAD.SHL.U32 R10, R10, 0x20000, RZ ;  /* 0x000200000a0a7824 */ /* 0x000fe200078e00ff */
[----:B------:R-:W-:Y:S02]  /*09d0*/  SHF.L.W.U32.HI R4, R8, 0xd, R3 ;  /* 0x0000000d08047819 */ /* 0x000fe40000010e03 */
[----:B------:R-:W-:Y:S02]  /*09e0*/  LOP3.LUT R2, R13, R2, R15, 0x96, !PT ;  /* 0x000000020d027212 */ /* 0x000fe400078e960f */
[----:B------:R-:W-:Y:S02]  /*09f0*/  LOP3.LUT R5, R12, R5, R16, 0x96, !PT ;  /* 0x000000050c057212 */ /* 0x000fe400078e9610 */
[----:B------:R-:W-:Y:S01]  /*0a00*/  SHF.L.W.U32.HI R3, R3, 0xd, R8 ;  /* 0x0000000d03037819 */ /* 0x000fe20000010e08 */
[----:B------:R-:W-:Y:S01]  /*0a10*/  IMAD.SHL.U32 R8, R2, 0x20000, RZ ;  /* 0x0002000002087824 */ /* 0x000fe200078e00ff */
[----:B------:R-:W-:-:S02]  /*0a20*/  LOP3.LUT R13, R6, R13, R10, 0x96, !PT ;  /* 0x0000000d060d7212 */ /* 0x000fc400078e960a */
[----:B------:R-:W-:Y:S02]  /*0a30*/  LOP3.LUT R10, R3, R2, RZ, 0x3c, !PT ;  /* 0x00000002030a7212 */ /* 0x000fe400078e3cff */
[----:B------:R-:W-:Y:S02]  /*0a40*/  LOP3.LUT R11, R4, R5, RZ, 0x3c, !PT ;  /* 0x00000005040b7212 */ /* 0x000fe400078e3cff */
[----:B------:R-:W-:Y:S02]  /*0a50*/  LOP3.LUT R12, R7, R12, R14, 0x96, !PT ;  /* 0x0000000c070c7212 */ /* 0x000fe400078e960e */
[----:B------:R-:W-:Y:S02]  /*0a60*/  SHF.L.W.U32.HI R3, R10, 0xd, R11 ;  /* 0x0000000d0a037819 */ /* 0x000fe40000010e0b */
[----:B------:R-:W-:Y:S02]  /*0a70*/  SHF.L.U64.HI R15, R2, 0x11, R5 ;  /* 0x00000011020f7819 */ /* 0x000fe40000010205 */
[----:B------:R-:W-:-:S02]  /*0a80*/  SHF.L.W.U32.HI R4, R11, 0xd, R10 ;  /* 0x0000000d0b047819 */ /* 0x000fc40000010e0a */
[----:B------:R-:W-:Y:S02]  /*0a90*/  LOP3.LUT R17, R13, R8, RZ, 0x3c, !PT ;  /* 0x000000080d117212 */ /* 0x000fe400078e3cff */
[----:B------:R-:W-:Y:S02]  /*0aa0*/  LOP3.LUT R3, R3, R2, R13, 0x96, !PT ;  /* 0x0000000203037212 */ /* 0x000fe400078e960d */
[----:B------:R-:W-:Y:S02]  /*0ab0*/  LOP3.LUT R16, R12, R15, RZ, 0x3c, !PT ;  /* 0x0000000f0c107212 */ /* 0x000fe400078e3cff */
[----:B------:R-:W-:Y:S02]  /*0ac0*/  LOP3.LUT R8, R4, R5, R12, 0x96, !PT ;  /* 0x0000000504087212 */ /* 0x000fe400078e960c */
[-CC-:B------:R-:W-:Y:S02]  /*0ad0*/  LOP3.LUT R17, R17, R6.reuse, R10.reuse, 0x96, !PT ;  /* 0x0000000611117212 */ /* 0x180fe400078e960a */
[----:B------:R-:W-:-:S02]  /*0ae0*/  LOP3.LUT R6, R3, R6, R10, 0x96, !PT ;  /* 0x0000000603067212 */ /* 0x000fc400078e960a */
[-CC-:B------:R-:W-:Y:S02]  /*0af0*/  LOP3.LUT R16, R16, R7.reuse, R11.reuse, 0x96, !PT ;  /* 0x0000000710107212 */ /* 0x180fe400078e960b */
[----:B------:R-:W-:Y:S02]  /*0b00*/  LOP3.LUT R7, R8, R7, R11, 0x96, !PT ;  /* 0x0000000708077212 */ /* 0x000fe400078e960b */
[----:B------:R-:W-:Y:S02]  /*0b10*/  LOP3.LUT R10, R2, R13, RZ, 0x3c, !PT ;  /* 0x0000000d020a7212 */ /* 0x000fe400078e3cff */
[----:B------:R-:W-:Y:S02]  /*0b20*/  LOP3.LUT R2, R17, R2, R13, 0x96, !PT ;  /* 0x0000000211027212 */ /* 0x000fe400078e960d */
[----:B------:R-:W-:Y:S01]  /*0b30*/  LOP3.LUT R11, R5, R12, RZ, 0x3c, !PT ;  /* 0x0000000c050b7212 */ /* 0x000fe200078e3cff */
[----:B------:R-:W-:Y:S06]  /*0b40*/  @P0 EXIT ;  /* 0x000000000000094d */ /* 0x000fec0003800000 */
[C---:B------:R-:W-:Y:S01]  /*0b50*/  SHF.L.U64.HI R11, R10.reuse, 0x11, R11 ;  /* 0x000000110a0b7819 */ /* 0x040fe2000001020b */
[----:B------:R-:W-:Y:S01]  /*0b60*/  IMAD.SHL.U32 R10, R10, 0x20000, RZ ;  /* 0x000200000a0a7824 */ /* 0x000fe200078e00ff */
[----:B------:R-:W-:Y:S01]  /*0b70*/  LOP3.LUT R5, R16, R5, R12, 0x96, !PT ;  /* 0x0000000510057212 */ /* 0x000fe200078e960c */
[----:B------:R-:W0:Y:S01]  /*0b80*/  LDCU.64 UR4, c[0x0][0x358] ;  /* 0x00006b00ff0477ac */ /* 0x000e220008000a00 */
[----:B------:R-:W-:Y:S02]  /*0b90*/  SHF.L.W.U32.HI R4, R8, 0xd, R3 ;  /* 0x0000000d08047819 */ /* 0x000fe40000010e03 */
[----:B------:R-:W-:Y:S01]  /*0ba0*/  SHF.L.W.U32.HI R3, R3, 0xd, R8 ;  /* 0x0000000d03037819 */ /* 0x000fe20000010e08 */
[----:B------:R-:W-:Y:S01]  /*0bb0*/  IMAD.SHL.U32 R8, R2, 0x20000, RZ ;  /* 0x0002000002087824 */ /* 0x000fe200078e00ff */
[----:B------:R-:W-:Y:S01]  /*0bc0*/  LOP3.LUT R16, R7, R16, R11, 0x96, !PT ;  /* 0x0000001007107212 */ /* 0x000fe200078e960b */
[----:B------:R-:W1:Y:S01]  /*0bd0*/  LDCU.64 UR8, c[0x0][0x390] ;  /* 0x00007200ff0877ac */ /* 0x000e620008000a00 */
[----:B------:R-:W-:-:S02]  /*0be0*/  LOP3.LUT R17, R6, R17, R10, 0x96, !PT ;  /* 0x0000001106117212 */ /* 0x000fc400078e960a */
[----:B------:R-:W-:Y:S01]  /*0bf0*/  SHF.L.U64.HI R11, R2, 0x11, R5 ;  /* 0x00000011020b7819 */ /* 0x000fe20000010205 */
[----:B------:R-:W2:Y:S01]  /*0c00*/  LDCU.64 UR6, c[0x0][0x380] ;  /* 0x00007000ff0677ac */ /* 0x000ea20008000a00 */
[----:B------:R-:W-:Y:S02]  /*0c10*/  LOP3.LUT R13, R17, R8, RZ, 0x3c, !PT ;  /* 0x00000008110d7212 */ /* 0x000fe400078e3cff */
[----:B------:R-:W-:Y:S02]  /*0c20*/  LOP3.LUT R12, R16, R11, RZ, 0x3c, !PT ;  /* 0x0000000b100c7212 */ /* 0x000fe400078e3cff */
[----:B------:R-:W-:Y:S02]  /*0c30*/  LOP3.LUT R8, R2, R17, RZ, 0x3c, !PT ;  /* 0x0000001102087212 */ /* 0x000fe400078e3cff */
[----:B------:R-:W-:Y:S02]  /*0c40*/  LOP3.LUT R11, R5, R16, RZ, 0x3c, !PT ;  /* 0x00000010050b7212 */ /* 0x000fe400078e3cff */
[----:B------:R-:W-:-:S02]  /*0c50*/  LOP3.LUT R14, R3, R2, RZ, 0x3c, !PT ;  /* 0x00000002030e7212 */ /* 0x000fc400078e3cff */
[----:B------:R-:W-:Y:S02]  /*0c60*/  LOP3.LUT R15, R4, R5, RZ, 0x3c, !PT ;  /* 0x00000005040f7212 */ /* 0x000fe400078e3cff */
[C---:B------:R-:W-:Y:S01]  /*0c70*/  SHF.L.U64.HI R10, R8.reuse, 0x11, R11 ;  /* 0x00000011080a7819 */ /* 0x040fe2000001020b */
[----:B------:R-:W-:Y:S01]  /*0c80*/  IMAD.SHL.U32 R8, R8, 0x20000, RZ ;  /* 0x0002000008087824 */ /* 0x000fe200078e00ff */
[----:B------:R-:W-:Y:S02]  /*0c90*/  SHF.L.W.U32.HI R3, R14, 0xd, R15 ;  /* 0x0000000d0e037819 */ /* 0x000fe40000010e0f */
[--C-:B------:R-:W-:Y:S02]  /*0ca0*/  LOP3.LUT R13, R13, R6, R14.reuse, 0x96, !PT ;  /* 0x000000060d0d7212 */ /* 0x100fe400078e960e */
[----:B------:R-:W-:Y:S02]  /*0cb0*/  SHF.L.W.U32.HI R4, R15, 0xd, R14 ;  /* 0x0000000d0f047819 */ /* 0x000fe40000010e0e */
[----:B------:R-:W-:-:S02]  /*0cc0*/  LOP3.LUT R11, R3, R2, R17, 0x96, !PT ;  /* 0x00000002030b7212 */ /* 0x000fc400078e9611 */
[----:B------:R-:W-:Y:S02]  /*0cd0*/  LOP3.LUT R3, R13, R8, RZ, 0x3c, !PT ;  /* 0x000000080d037212 */ /* 0x000fe400078e3cff */
[----:B------:R-:W-:Y:S02]  /*0ce0*/  LOP3.LUT R8, R4, R5, R16, 0x96, !PT ;  /* 0x0000000504087212 */ /* 0x000fe400078e9610 */
[-CC-:B------:R-:W-:Y:S02]  /*0cf0*/  LOP3.LUT R12, R12, R7.reuse, R15.reuse, 0x96, !PT ;  /* 0x000000070c0c7212 */ /* 0x180fe400078e960f */
[----:B------:R-:W-:Y:S02]  /*0d00*/  LOP3.LUT R6, R11, R6, R14, 0x96, !PT ;  /* 0x000000060b067212 */ /* 0x000fe400078e960e */
[C---:B------:R-:W-:Y:S02]  /*0d10*/  LOP3.LUT R7, R8.reuse, R7, R15, 0x96, !PT ;  /* 0x0000000708077212 */ /* 0x040fe400078e960f */
[----:B------:R-:W-:-:S02]  /*0d20*/  SHF.L.W.U32.HI R15, R8, 0xd, R11 ;  /* 0x0000000d080f7819 */ /* 0x000fc40000010e0b */
[----:B------:R-:W-:Y:S01]  /*0d30*/  SHF.L.W.U32.HI R14, R11, 0xd, R8 ;  /* 0x0000000d0b0e7819 */ /* 0x000fe20000010e08 */
[----:B------:R-:W-:Y:S01]  /*0d40*/  IMAD.MOV.U32 R8, RZ, RZ, RZ ;  /* 0x000000ffff087224 */ /* 0x000fe200078e00ff */
[----:B------:R-:W-:Y:S02]  /*0d50*/  LOP3.LUT R2, R13, R2, R17, 0x96, !PT ;  /* 0x000000020d027212 */ /* 0x000fe400078e9611 */
[C---:B------:R-:W-:Y:S02]  /*0d60*/  LOP3.LUT R5, R12.reuse, R5, R16, 0x96, !PT ;  /* 0x000000050c057212 */ /* 0x040fe400078e9610 */
[----:B012---:R-:W-:-:S07]  /*0d70*/  LOP3.LUT R4, R12, R10, RZ, 0x3c, !PT ;  /* 0x0000000a0c047212 */ /* 0x007fce00078e3cff */
.L_x_123:
[----:B------:R-:W-:Y:S01]  /*0d80*/  IMAD R13, R5, 0x5, RZ ;  /* 0x00000005050d7824 */ /* 0x000fe200078e02ff */
[----:B------:R-:W-:Y:S01]  /*0d90*/  IADD3 R21, P0, PT, R9, 0x1, RZ ;  /* 0x0000000109157810 */ /* 0x000fe20007f1e0ff */
[----:B------:R-:W-:Y:S01]  /*0da0*/  IMAD.WIDE.U32 R10, R2, 0x5, RZ ;  /* 0x00000005020a7825 */ /* 0x000fe200078e00ff */
[----:B------:R-:W-:Y:S01]  /*0db0*/  LOP3.LUT R4, R4, R7, RZ, 0x3c, !PT ;  /* 0x0000000704047212 */ /* 0x000fe200078e3cff */
[----:B------:R-:W-:Y:S01]  /*0dc0*/  BSSY.RECONVERGENT B0, `(.L_x_120) ;  /* 0x000002b000007945 */ /* 0x000fe20003800200 */
[----:B------:R-:W-:Y:S01]  /*0dd0*/  LOP3.LUT R3, R3, R6, RZ, 0x3c, !PT ;  /* 0x0000000603037212 */ /* 0x000fe200078e3cff */
[----:B------:R-:W-:Y:S02]  /*0de0*/  IMAD.IADD R13, R11, 0x1, R13 ;  /* 0x000000010b0d7824 */ /* 0x000fe400078e020d */
[----:B------:R-:W-:-:S03]  /*0df0*/  IMAD.X R19, RZ, RZ, R8, P0 ;  /* 0x000000ffff137224 */ /* 0x000fc600000e0608 */
[----:B------:R-:W-:Y:S02]  /*0e00*/  SHF.L.W.U32.HI R11, R10, 0x7, R13 ;  /* 0x000000070a0b7819 */ /* 0x000fe40000010e0d */
[----:B------:R-:W-:Y:S02]  /*0e10*/  SHF.L.W.U32.HI R12, R13, 0x7, R10 ;  /* 0x000000070d0c7819 */ /* 0x000fe40000010e0a */
[----:B------:R-:W-:Y:S01]  /*0e20*/  LOP3.LUT R10, R15, R5, RZ, 0x3c, !PT ;  /* 0x000000050f0a7212 */ /* 0x000fe200078e3cff */
[----:B------:R-:W-:Y:S01]  /*0e30*/  IMAD R11, R11, 0x9, RZ ;  /* 0x000000090b0b7824 */ /* 0x000fe200078e02ff */
[----:B------:R-:W-:Y:S01]  /*0e40*/  SHF.L.U64.HI R15, R2, 0x11, R5 ;  /* 0x00000011020f7819 */ /* 0x000fe20000010205 */
[----:B------:R-:W-:Y:S01]  /*0e50*/  IMAD.WIDE.U32 R12, R12, 0x9, RZ ;  /* 0x000000090c0c7825 */ /* 0x000fe200078e00ff */
[----:B------:R-:W-:Y:S02]  /*0e60*/  LOP3.LUT R5, R5, R4, RZ, 0x3c, !PT ;  /* 0x0000000405057212 */ /* 0x000fe400078e3cff */
[----:B------:R-:W-:Y:S01]  /*0e70*/  LOP3.LUT R4, R4, R15, RZ, 0x3c, !PT ;  /* 0x0000000f04047212 */ /* 0x000fe200078e3cff */
[----:B------:R-:W-:Y:S01]  /*0e80*/  IMAD.IADD R20, R13, 0x1, R11 ;  /* 0x000000010d147824 */ /* 0x000fe200078e020b */
[----:B------:R-:W-:Y:S01]  /*0e90*/  LOP3.LUT R11, R14, R2, RZ, 0x3c, !PT ;  /* 0x000000020e0b7212 */ /* 0x000fe200078e3cff */
[C---:B------:R-:W-:Y:S01]  /*0ea0*/  IMAD.SHL.U32 R14, R2.reuse, 0x20000, RZ ;  /* 0x00020000020e7824 */ /* 0x040fe200078e00ff */
[----:B------:R-:W-:-:S02]  /*0eb0*/  LOP3.LUT R2, R2, R3, RZ, 0x3c, !PT ;  /* 0x0000000302027212 */ /* 0x000fc400078e3cff */
[----:B------:R-:W-:Y:S02]  /*0ec0*/  LOP3.LUT R16, R20, R19, RZ, 0xfc, !PT ;  /* 0x0000001314107212 */ /* 0x000fe400078efcff */
[----:B------:R-:W-:Y:S02]  /*0ed0*/  LOP3.LUT R3, R3, R14, RZ, 0x3c, !PT ;  /* 0x0000000e03037212 */ /* 0x000fe400078e3cff */
[----:B------:R-:W-:Y:S02]  /*0ee0*/  ISETP.NE.U32.AND P0, PT, R16, RZ, PT ;  /* 0x000000ff1000720c */ /* 0x000fe40003f05070 */
[----:B------:R-:W-:Y:S02]  /*0ef0*/  LOP3.LUT R6, R6, R11, RZ, 0x3c, !PT ;  /* 0x0000000b06067212 */ /* 0x000fe400078e3cff */
[----:B------:R-:W-:-:S09]  /*0f00*/  LOP3.LUT R7, R7, R10, RZ, 0x3c, !PT ;  /* 0x0000000a07077212 */ /* 0x000fd200078e3cff */
[----:B------:R-:W-:Y:S05]  /*0f10*/  @P0 BRA `(.L_x_121) ;  /* 0x00000000004c0947 */ /* 0x000fea0003800000 */
[----:B------:R-:W0:Y:S01]  /*0f20*/  I2F.U32.RP R13, R21 ;  /* 0x00000015000d7306 */ /* 0x000e220000209000 */
[----:B------:R-:W-:-:S07]  /*0f30*/  ISETP.NE.U32.AND P1, PT, R21, RZ, PT ;  /* 0x000000ff1500720c */ /* 0x000fce0003f25070 */
[----:B0-----:R-:W0:Y:S02]  /*0f40*/  MUFU.RCP R13, R13 ;  /* 0x0000000d000d7308 */ /* 0x001e240000001000 */
[----:B0-----:R-:W-:Y:S02]  /*0f50*/  VIADD R14, R13, 0xffffffe ;  /* 0x0ffffffe0d0e7836 */ /* 0x001fe40000000000 */
[----:B------:R-:W-:-:S04]  /*0f60*/  IMAD.MOV.U32 R13, RZ, RZ, RZ ;  /* 0x000000ffff0d7224 */ /* 0x000fc800078e00ff */
[----:B------:R0:W1:Y:S02]  /*0f70*/  F2I.FTZ.U32.TRUNC.NTZ R15, R14 ;  /* 0x0000000e000f7305 */ /* 0x000064000021f000 */
[----:B0-----:R-:W-:Y:S02]  /*0f80*/  IMAD.MOV.U32 R14, RZ, RZ, RZ ;  /* 0x000000ffff0e7224 */ /* 0x001fe400078e00ff */
[----:B-1----:R-:W-:-:S04]  /*0f90*/  IMAD.MOV R16, RZ, RZ, -R15 ;  /* 0x000000ffff107224 */ /* 0x002fc800078e0a0f */
[----:B------:R-:W-:-:S04]  /*0fa0*/  IMAD R17, R16, R21, RZ ;  /* 0x0000001510117224 */ /* 0x000fc800078e02ff */
[----:B------:R-:W-:-:S06]  /*0fb0*/  IMAD.HI.U32 R15, R15, R17, R14 ;  /* 0x000000110f0f7227 */ /* 0x000fcc00078e000e */
[----:B------:R-:W-:-:S04]  /*0fc0*/  IMAD.HI.U32 R15, R15, R12, RZ ;  /* 0x0000000c0f0f7227 */ /* 0x000fc800078e00ff */
[----:B------:R-:W-:-:S04]  /*0fd0*/  IMAD.MOV R15, RZ, RZ, -R15 ;  /* 0x000000ffff0f7224 */ /* 0x000fc800078e0a0f */
[----:B------:R-:W-:-:S05]  /*0fe0*/  IMAD R12, R21, R15, R12 ;  /* 0x0000000f150c7224 */ /* 0x000fca00078e020c */
[----:B------:R-:W-:-:S13]  /*0ff0*/  ISETP.GE.U32.AND P0, PT, R12, R21, PT ;  /* 0x000000150c00720c */ /* 0x000fda0003f06070 */
[----:B------:R-:W-:-:S05]  /*1000*/  @P0 IMAD.IADD R12, R12, 0x1, -R21 ;  /* 0x000000010c0c0824 */ /* 0x000fca00078e0a15 */
[----:B------:R-:W-:-:S13]  /*1010*/  ISETP.GE.U32.AND P0, PT, R12, R21, PT ;  /* 0x000000150c00720c */ /* 0x000fda0003f06070 */
[----:B------:R-:W-:Y:S01]  /*1020*/  @P0 IMAD.IADD R12, R12, 0x1, -R21 ;  /* 0x000000010c0c0824 */ /* 0x000fe200078e0a15 */
[----:B------:R-:W-:Y:S01]  /*1030*/  @!P1 LOP3.LUT R12, RZ, R21, RZ, 0x33, !PT ;  /* 0x00000015ff0c9212 */ /* 0x000fe200078e33ff */
[----:B------:R-:W-:Y:S06]  /*1040*/  BRA `(.L_x_122) ;  /* 0x0000000000087947 */ /* 0x000fec0003800000 */
.L_x_121:
[----:B------:R-:W-:-:S07]  /*1050*/  MOV R18, 0x1070 ;  /* 0x0000107000127802 */ /* 0x000fce0000000f00 */
[----:B------:R-:W-:Y:S05]  /*1060*/  CALL.REL.NOINC `($__internal_5_$__cuda_sm20_rem_u64) ;  /* 0x0000000000387944 */ /* 0x000fea0003c00000 */
.L_x_122:
[----:B------:R-:W-:Y:S05]  /*1070*/  BSYNC.RECONVERGENT B0 ;  /* 0x0000000000007941 */ /* 0x000fea0003800200 */
.L_x_120:
[C---:B------:R-:W-:Y:S02]  /*1080*/  LEA R14, P0, R9.reuse, UR6, 0x3 ;  /* 0x00000006090e7c11 */ /* 0x040fe4000f8018ff */
[----:B------:R-:W-:Y:S02]  /*1090*/  SHF.L.W.U32.HI R16, R10, 0xd, R11 ;  /* 0x0000000d0a107819 */ /* 0x000fe40000010e0b */
[----:B------:R-:W-:Y:S02]  /*10a0*/  LEA.HI.X R15, R9, UR7, R8, 0x3, P0 ;  /* 0x00000007090f7c11 */ /* 0x000fe400080f1c08 */
[----:B------:R-:W-:Y:S02]  /*10b0*/  IADD3 R9, P0, PT, R0, R9, RZ ;  /* 0x0000000900097210 */ /* 0x000fe40007f1e0ff */
[----:B------:R-:W-:Y:S01]  /*10c0*/  SHF.L.W.U32.HI R11, R11, 0xd, R10 ;  /* 0x0000000d0b0b7819 */ /* 0x000fe20000010e0a */
[----:B------:R0:W-:Y:S02]  /*10d0*/  STG.E.64 desc[UR4][R14.64], R12 ;  /* 0x0000000c0e007986 */ /* 0x0001e4000c101b04 */
[----:B------:R-:W-:Y:S01]  /*10e0*/  IMAD.X R8, RZ, RZ, R8, P0 ;  /* 0x000000ffff087224 */ /* 0x000fe200000e0608 */
[----:B------:R-:W-:-:S04]  /*10f0*/  ISETP.GE.U32.AND P0, PT, R9, UR8, PT ;  /* 0x0000000809007c0c */ /* 0x000fc8000bf06070 */
[----:B------:R-:W-:Y:S01]  /*1100*/  ISETP.GE.U32.AND.EX P0, PT, R8, UR9, PT, P0 ;  /* 0x0000000908007c0c */ /* 0x000fe2000bf06100 */
[----:B0-----:R-:W-:Y:S02]  /*1110*/  IMAD.MOV.U32 R14, RZ, RZ, R11 ;  /* 0x000000ffff0e7224 */ /* 0x001fe400078e000b */
[----:B------:R-:W-:-:S10]  /*1120*/  IMAD.MOV.U32 R15, RZ, RZ, R16 ;  /* 0x000000ffff0f7224 */ /* 0x000fd400078e0010 */
[----:B------:R-:W-:Y:S05]  /*1130*/  @!P0 BRA `(.L_x_123) ;  /* 0xfffffffc00108947 */ /* 0x000fea000383ffff */
[----:B------:R-:W-:Y:S05]  /*1140*/  EXIT ;  /* 0x000000000000794d */ /* 0x000fea0003800000 */
        .weak           $__internal_5_$__cuda_sm20_rem_u64
        .type           $__internal_5_$__cuda_sm20_rem_u64,@function
        .size           $__internal_5_$__cuda_sm20_rem_u64,(.L_x_229 - $__internal_5_$__cuda_sm20_rem_u64)
$__internal_5_$__cuda_sm20_rem_u64:
[----:B------:R-:W-:Y:S02]  /*1150*/  IMAD.MOV.U32 R22, RZ, RZ, R21 ;  /* 0x000000ffff167224 */ /* 0x000fe400078e0015 */
[----:B------:R-:W-:-:S04]  /*1160*/  IMAD.MOV.U32 R23, RZ, RZ, R19 ;  /* 0x000000ffff177224 */ /* 0x000fc800078e0013 */
[----:B------:R-:W0:Y:S08]  /*1170*/  I2F.U64.RP R13, R22 ;  /* 0x00000016000d7312 */ /* 0x000e300000309000 */
[----:B0-----:R-:W0:Y:S02]  /*1180*/  MUFU.RCP R13, R13 ;  /* 0x0000000d000d7308 */ /* 0x001e240000001000 */
[----:B0-----:R-:W-:-:S06]  /*1190*/  VIADD R14, R13, 0x1ffffffe ;  /* 0x1ffffffe0d0e7836 */ /* 0x001fcc0000000000 */
[----:B------:R-:W0:Y:S02]  /*11a0*/  F2I.U64.TRUNC R14, R14 ;  /* 0x0000000e000e7311 */ /* 0x000e24000020d800 */
[----:B0-----:R-:W-:-:S04]  /*11b0*/  IMAD.WIDE.U32 R16, R14, R21, RZ ;  /* 0x000000150e107225 */ /* 0x001fc800078e00ff */
[----:B------:R-:W-:Y:S01]  /*11c0*/  IMAD R17, R14, R19, R17 ;  /* 0x000000130e117224 */ /* 0x000fe200078e0211 */
[----:B------:R-:W-:-:S03]  /*11d0*/  IADD3 R25, P0, PT, RZ, -R16, RZ ;  /* 0x80000010ff197210 */ /* 0x000fc60007f1e0ff */
[----:B------:R-:W-:Y:S02]  /*11e0*/  IMAD R17, R15, R21, R17 ;  /* 0x000000150f117224 */ /* 0x000fe400078e0211 */
[----:B------:R-:W-:-:S04]  /*11f0*/  IMAD.HI.U32 R16, R14, R25, RZ ;  /* 0x000000190e107227 */ /* 0x000fc800078e00ff */
[----:B------:R-:W-:Y:S02]  /*1200*/  IMAD.X R27, RZ, RZ, ~R17, P0 ;  /* 0x000000ffff1b7224 */ /* 0x000fe400000e0e11 */
[----:B------:R-:W-:Y:S02]  /*1210*/  IMAD.MOV.U32 R17, RZ, RZ, R14 ;  /* 0x000000ffff117224 */ /* 0x000fe400078e000e */
[-C--:B------:R-:W-:Y:S02]  /*1220*/  IMAD R23, R15, R27.reuse, RZ ;  /* 0x0000001b0f177224 */ /* 0x080fe400078e02ff */
[----:B------:R-:W-:-:S04]  /*1230*/  IMAD.WIDE.U32 R16, P0, R14, R27, R16 ;  /* 0x0000001b0e107225 */ /* 0x000fc80007800010 */
[----:B------:R-:W-:-:S04]  /*1240*/  IMAD.HI.U32 R13, R15, R27, RZ ;  /* 0x0000001b0f0d7227 */ /* 0x000fc800078e00ff */
[----:B------:R-:W-:-:S04]  /*1250*/  IMAD.HI.U32 R16, P1, R15, R25, R16 ;  /* 0x000000190f107227 */ /* 0x000fc80007820010 */
[----:B------:R-:W-:Y:S01]  /*1260*/  IMAD.X R13, R13, 0x1, R15, P0 ;  /* 0x000000010d0d7824 */ /* 0x000fe200000e060f */
[----:B------:R-:W-:-:S04]  /*1270*/  IADD3 R17, P2, PT, R23, R16, RZ ;  /* 0x0000001017117210 */ /* 0x000fc80007f5e0ff */
[----:B------:R-:W-:Y:S01]  /*1280*/  IADD3.X R13, PT, PT, RZ, RZ, R13, P2, P1 ;  /* 0x000000ffff0d7210 */ /* 0x000fe200017e240d */
[----:B------:R-:W-:-:S04]  /*1290*/  IMAD.WIDE.U32 R14, R17, R21, RZ ;  /* 0x00000015110e7225 */ /* 0x000fc800078e00ff */
[----:B------:R-:W-:Y:S01]  /*12a0*/  IMAD R16, R17, R19, R15 ;  /* 0x0000001311107224 */ /* 0x000fe200078e020f */
[----:B------:R-:W-:-:S03]  /*12b0*/  IADD3 R15, P0, PT, RZ, -R14, RZ ;  /* 0x8000000eff0f7210 */ /* 0x000fc60007f1e0ff */
[----:B------:R-:W-:Y:S02]  /*12c0*/  IMAD R14, R13, R21, R16 ;  /* 0x000000150d0e7224 */ /* 0x000fe400078e0210 */
[----:B------:R-:W-:-:S04]  /*12d0*/  IMAD.HI.U32 R16, R17, R15, RZ ;  /* 0x0000000f11107227 */ /* 0x000fc800078e00ff */
[----:B------:R-:W-:-:S04]  /*12e0*/  IMAD.X R14, RZ, RZ, ~R14, P0 ;  /* 0x000000ffff0e7224 */ /* 0x000fc800000e0e0e */
[----:B------:R-:W-:-:S04]  /*12f0*/  IMAD.WIDE.U32 R16, P0, R17, R14, R16 ;  /* 0x0000000e11107225 */ /* 0x000fc80007800010 */
[C---:B------:R-:W-:Y:S02]  /*1300*/  IMAD R22, R13.reuse, R14, RZ ;  /* 0x0000000e0d167224 */ /* 0x040fe400078e02ff */
[----:B------:R-:W-:-:S04]  /*1310*/  IMAD.HI.U32 R17, P1, R13, R15, R16 ;  /* 0x0000000f0d117227 */ /* 0x000fc80007820010 */
[----:B------:R-:W-:Y:S01]  /*1320*/  IMAD.HI.U32 R14, R13, R14, RZ ;  /* 0x0000000e0d0e7227 */ /* 0x000fe200078e00ff */
[----:B------:R-:W-:-:S03]  /*1330*/  IADD3 R17, P2, PT, R22, R17, RZ ;  /* 0x0000001116117210 */ /* 0x000fc60007f5e0ff */
[----:B------:R-:W-:Y:S02]  /*1340*/  IMAD.X R13, R14, 0x1, R13, P0 ;  /* 0x000000010e0d7824 */ /* 0x000fe400000e060d */
[----:B------:R-:W-:-:S03]  /*1350*/  IMAD.HI.U32 R14, R17, R12, RZ ;  /* 0x0000000c110e7227 */ /* 0x000fc600078e00ff */
[----:B------:R-:W-:Y:S01]  /*1360*/  IADD3.X R13, PT, PT, RZ, RZ, R13, P2, P1 ;  /* 0x000000ffff0d7210 */ /* 0x000fe200017e240d */
[----:B------:R-:W-:Y:S02]  /*1370*/  IMAD.MOV.U32 R15, RZ, RZ, RZ ;  /* 0x000000ffff0f7224 */ /* 0x000fe400078e00ff */
[----:B------:R-:W-:-:S04]  /*1380*/  IMAD.WIDE.U32 R14, R17, R20, R14 ;  /* 0x00000014110e7225 */ /* 0x000fc800078e000e */
[C---:B------:R-:W-:Y:S02]  /*1390*/  IMAD R17, R13.reuse, R20, RZ ;  /* 0x000000140d117224 */ /* 0x040fe400078e02ff */
[----:B------:R-:W-:-:S04]  /*13a0*/  IMAD.HI.U32 R14, P0, R13, R12, R14 ;  /* 0x0000000c0d0e7227 */ /* 0x000fc8000780000e */
[----:B------:R-:W-:Y:S01]  /*13b0*/  IMAD.HI.U32 R13, R13, R20, RZ ;  /* 0x000000140d0d7227 */ /* 0x000fe200078e00ff */
[----:B------:R-:W-:-:S03]  /*13c0*/  IADD3 R16, P1, PT, R17, R14, RZ ;  /* 0x0000000e11107210 */ /* 0x000fc60007f3e0ff */
[----:B------:R-:W-:Y:S02]  /*13d0*/  IMAD.X R13, RZ, RZ, R13, P0 ;  /* 0x000000ffff0d7224 */ /* 0x000fe400000e060d */
[----:B------:R-:W-:-:S04]  /*13e0*/  IMAD.WIDE.U32 R14, R16, R21, RZ ;  /* 0x00000015100e7225 */ /* 0x000fc800078e00ff */
[----:B------:R-:W-:Y:S01]  /*13f0*/  IMAD.X R22, RZ, RZ, R13, P1 ;  /* 0x000000ffff167224 */ /* 0x000fe200008e060d */
[----:B------:R-:W-:Y:S01]  /*1400*/  IADD3 R12, P1, PT, -R14, R12, RZ ;  /* 0x0000000c0e0c7210 */ /* 0x000fe20007f3e1ff */
[----:B------:R-:W-:-:S03]  /*1410*/  IMAD R16, R16, R19, R15 ;  /* 0x0000001310107224 */ /* 0x000fc600078e020f */
[-C--:B------:R-:W-:Y:S01]  /*1420*/  ISETP.GE.U32.AND P0, PT, R12, R21.reuse, PT ;  /* 0x000000150c00720c */ /* 0x080fe20003f06070 */
[----:B------:R-:W-:-:S04]  /*1430*/  IMAD R13, R22, R21, R16 ;  /* 0x00000015160d7224 */ /* 0x000fc800078e0210 */
[----:B------:R-:W-:Y:S01]  /*1440*/  IMAD.X R20, R20, 0x1, ~R13, P1 ;  /* 0x0000000114147824 */ /* 0x000fe200008e0e0d */
[----:B------:R-:W-:-:S04]  /*1450*/  IADD3 R14, P1, PT, -R21, R12, RZ ;  /* 0x0000000c150e7210 */ /* 0x000fc80007f3e1ff */
[C---:B------:R-:W-:Y:S01]  /*1460*/  ISETP.GE.U32.AND.EX P0, PT, R20.reuse, R19, PT, P0 ;  /* 0x000000131400720c */ /* 0x040fe20003f06100 */
[----:B------:R-:W-:Y:S01]  /*1470*/  IMAD.X R16, R20, 0x1, ~R19, P1 ;  /* 0x0000000114107824 */ /* 0x000fe200008e0e13 */
[C---:B------:R-:W-:Y:S02]  /*1480*/  ISETP.NE.U32.AND P1, PT, R21.reuse, RZ, PT ;  /* 0x000000ff1500720c */ /* 0x040fe40003f25070 */
[----:B------:R-:W-:Y:S02]  /*1490*/  SEL R14, R14, R12, P0 ;  /* 0x0000000c0e0e7207 */ /* 0x000fe40000000000 */
[----:B------:R-:W-:Y:S02]  /*14a0*/  SEL R16, R16, R20, P0 ;  /* 0x0000001410107207 */ /* 0x000fe40000000000 */
[----:B------:R-:W-:Y:S02]  /*14b0*/  IADD3 R12, P2, PT, -R21, R14, RZ ;  /* 0x0000000e150c7210 */ /* 0x000fe40007f5e1ff */
[----:B------:R-:W-:-:S02]  /*14c0*/  ISETP.GE.U32.AND P0, PT, R14, R21, PT ;  /* 0x000000150e00720c */ /* 0x000fc40003f06070 */
[----:B------:R-:W-:Y:S01]  /*14d0*/  ISETP.NE.AND.EX P1, PT, R19, RZ, PT, P1 ;  /* 0x000000ff1300720c */ /* 0x000fe20003f25310 */
[C---:B------:R-:W-:Y:S01]  /*14e0*/  IMAD.X R13, R16.reuse, 0x1, ~R19, P2 ;  /* 0x00000001100d7824 */ /* 0x040fe200010e0e13 */
[----:B------:R-:W-:Y:S01]  /*14f0*/  ISETP.GE.U32.AND.EX P0, PT, R16, R19, PT, P0 ;  /* 0x000000131000720c */ /* 0x000fe20003f06100 */
[----:B------:R-:W-:-:S03]  /*1500*/  IMAD.MOV.U32 R19, RZ, RZ, 0x0 ;  /* 0x00000000ff137424 */ /* 0x000fc600078e00ff */
[----:B------:R-:W-:Y:S02]  /*1510*/  SEL R12, R12, R14, P0 ;  /* 0x0000000e0c0c7207 */ /* 0x000fe40000000000 */
[----:B------:R-:W-:Y:S02]  /*1520*/  SEL R13, R13, R16, P0 ;  /* 0x000000100d0d7207 */ /* 0x000fe40000000000 */
[----:B------:R-:W-:Y:S02]  /*1530*/  SEL R12, R12, 0xffffffff, P1 ;  /* 0xffffffff0c0c7807 */ /* 0x000fe40000800000 */
[----:B------:R-:W-:Y:S01]  /*1540*/  SEL R13, R13, 0xffffffff, P1 ;  /* 0xffffffff0d0d7807 */ /* 0x000fe20000800000 */
[----:B------:R-:W-:Y:S06]  /*1550*/  RET.REL.NODEC R18 `(random_swap_indices_kernel) ;  /* 0xffffffe812a87950 */ /* 0x000fec0003c3ffff */
.L_x_124:
        /* <DEDUP_REMOVED lines=10> */
.L_x_229:


//--------------------- .text.randperm_kernel     --------------------------
	.section	.text.randperm_kernel,"ax",@progbits
	.align	128
        .global         randperm_kernel
        .type           randperm_kernel,@function
        .size           randperm_kernel,(.L_x_242 - randperm_kernel)
        .other          randperm_kernel,@"STO_CUDA_ENTRY STV_DEFAULT"
randperm_kernel:
.text.randperm_kernel:
[----:B------:R-:W-:Y:S01]  /*0000*/  LDC R1, c[0x0][0x37c] ;  /* 0x0000df00ff017b82 */ /* 0x000fe20000000800 */
[----:B------:R-:W0:Y:S07]  /*0010*/  S2R R3, SR_TID.X ;  /* 0x0000000000037919 */ /* 0x000e2e0000002100 */
[----:B------:R-:W0:Y:S01]  /*0020*/  S2UR UR4, SR_CTAID.X ;  /* 0x00000000000479c3 */ /* 0x000e220000002500 */
[----:B------:R-:W1:Y:S07]  /*0030*/  LDCU.64 UR6, c[0x0][0x390] ;  /* 0x00007200ff0677ac */ /* 0x000e6e0008000a00 */
[----:B------:R-:W0:Y:S01]  /*0040*/  LDC R6, c[0x0][0x360] ;  /* 0x0000d800ff067b82 */ /* 0x000e220000000800 */
[----:B------:R-:W2:Y:S01]  /*0050*/  LDCU UR5, c[0x0][0x370] ;  /* 0x00006e00ff0577ac */ /* 0x000ea20008000800 */
[----:B0-----:R-:W-:-:S02]  /*0060*/  IMAD R0, R6, UR4, R3 ;  /* 0x0000000406007c24 */ /* 0x001fc4000f8e0203 */
[----:B--2---:R-:W-:-:S03]  /*0070*/  IMAD R6, R6, UR5, RZ ;  /* 0x0000000506067c24 */ /* 0x004fc6000f8e02ff */
[----:B-1----:R-:W-:-:S04]  /*0080*/  ISETP.GE.U32.AND P0, PT, R0, UR6, PT ;  /* 0x0000000600007c0c */ /* 0x002fc8000bf06070 */
[----:B------:R-:W-:-:S13]  /*0090*/  ISETP.GE.U32.AND.EX P0, PT, RZ, UR7, PT, P0 ;  /* 0x00000007ff007c0c */ /* 0x000fda000bf06100 */
[----:B------:R-:W-:Y:S05]  /*00a0*/  @P0 EXIT ;  /* 0x000000000000094d */ /* 0x000fea0003800000 */
[----:B------:R-:W-:Y:S01]  /*00b0*/  IMAD.MOV.U32 R7, RZ, RZ, RZ ;  /* 0x000000ffff077224 */ /* 0x000fe200078e00ff */
[----:B------:R-:W0:Y:S01]  /*00c0*/  LDCU.64 UR4, c[0x0][0x358] ;  /* 0x00006b00ff0477ac */ /* 0x000e220008000a00 */
[----:B------:R-:W1:Y:S05]  /*00d0*/  LDCU.64 UR8, c[0x0][0x380] ;  /* 0x00007000ff0877ac */ /* 0x000e6a0008000a00 */
.L_x_125:
[C---:B-1----:R-:W-:Y:S01]  /*00e0*/  LEA R4, P0, R0.reuse, UR8, 0x3 ;  /* 0x0000000800047c11 */ /* 0x042fe2000f8018ff */
[----:B------:R-:W-:Y:S02]  /*00f0*/  IMAD.MOV.U32 R2, RZ, RZ, R0 ;  /* 0x000000ffff027224 */ /* 0x000fe400078e0000 */
[--C-:B------:R-:W-:Y:S01]  /*0100*/  IMAD.MOV.U32 R3, RZ, RZ, R7.reuse ;  /* 0x000000ffff037224 */ /* 0x100fe200078e0007 */
[----:B------:R-:W-:Y:S02]  /*0110*/  LEA.HI.X R5, R0, UR9, R7, 0x3, P0 ;  /* 0x0000000900057c11 */ /* 0x000fe400080f1c07 */
[----:B------:R-:W-:-:S03]  /*0120*/  IADD3 R0, P0, PT, R6, R0, RZ ;  /* 0x0000000006007210 */ /* 0x000fc60007f1e0ff */
[----:B0-----:R2:W-:Y:S02]  /*0130*/  STG.E.64 desc[UR4][R4.64], R2 ;  /* 0x0000000204007986 */ /* 0x0015e4000c101b04 */
[----:B------:R-:W-:Y:S01]  /*0140*/  IMAD.X R7, RZ, RZ, R7, P0 ;  /* 0x000000ffff077224 */ /* 0x000fe200000e0607 */
[----:B------:R-:W-:-:S04]  /*0150*/  ISETP.GE.U32.AND P0, PT, R0, UR6, PT ;  /* 0x0000000600007c0c */ /* 0x000fc8000bf06070 */
[----:B------:R-:W-:-:S13]  /*0160*/  ISETP.GE.U32.AND.EX P0, PT, R7, UR7, PT, P0 ;  /* 0x0000000707007c0c */ /* 0x000fda000bf06100 */
[----:B--2---:R-:W-:Y:S05]  /*0170*/  @!P0 BRA `(.L_x_125) ;  /* 0xfffffffc00d88947 */ /* 0x004fea000383ffff */
[----:B------:R-:W-:Y:S05]  /*0180*/  EXIT ;  /* 0x000000000000794d */ /* 0x000fea0003800000 */
.L_x_126:
        /* <DEDUP_REMOVED lines=15> */
.L_x_242:


//--------------------- .text.dropout_inplace_float_kernel --------------------------
	.section	.text.dropout_inplace_float_kernel,"ax",@progbits
	.align	128
        .global         dropout_inplace_float_kernel
        .type           dropout_inplace_float_kernel,@function
        .size           dropout_inplace_float_kernel,(.L_x_243 - dropout_inplace_float_kernel)
        .other          dropout_inplace_float_kernel,@"STO_CUDA_ENTRY STV_DEFAULT"
dropout_inplace_float_kernel:
.text.dropout_inplace_float_kernel:
        /* <DEDUP_REMOVED lines=31> */
[-C--:B------:R-:W-:Y:S02]  /*01f0*/  LOP3.LUT R6, R5, R10.reuse, RZ, 0x3c, !PT ;  /* 0x0000000a05067212 */ /* 0x080fe400078e3cff */
[----:B------:R-:W-:Y:S01]  /*0200*/  SHF.R.U64 R13, R10, 0x1f, R3 ;  /* 0x0000001f0a0d7819 */ /* 0x000fe20000001203 */
[----:B------:R-:W-:Y:S02]  /*0210*/  IMAD R7, R4, 0x1ce4e5b9, RZ ;  /* 0x1ce4e5b904077824 */ /* 0x000fe400078e02ff */
[----:B------:R-:W-:Y:S01]  /*0220*/  IMAD.WIDE.U32 R4, R6, 0x1ce4e5b9, RZ ;  /* 0x1ce4e5b906047825 */ /* 0x000fe200078e00ff */
[----:B------:R-:W-:-:S03]  /*0230*/  LOP3.LUT R10, R13, R10, RZ, 0x3c, !PT ;  /* 0x0000000a0d0a7212 */ /* 0x000fc600078e3cff */
        /* <DEDUP_REMOVED lines=42> */
[----:B------:R-:W-:-:S02]  /*04e0*/  SHF.R.U32.HI R12, RZ, 0x1f, R3 ;  /* 0x0000001fff0c7819 */ /* 0x000fc40000011603 */
[----:B------:R-:W-:Y:S01]  /*04f0*/  LOP3.LUT R9, R9, R6, RZ, 0x3c, !PT ;  /* 0x0000000609097212 */ /* 0x000fe200078e3cff */
[----:B------:R-:W-:Y:S01]  /*0500*/  IMAD R13, R4, -0x6b2fb645, R5 ;  /* 0x94d049bb040d7824 */ /* 0x000fe200078e0205 */
[----:B------:R-:W-:Y:S01]  /*0510*/  LOP3.LUT R3, R12, R3, RZ, 0x3c, !PT ;  /* 0x000000030c037212 */ /* 0x000fe200078e3cff */
[----:B------:R-:W-:Y:S01]  /*0520*/  IMAD.WIDE.U32 R4, R4, 0x133111eb, RZ ;  /* 0x133111eb04047825 */ /* 0x000fe200078e00ff */
[----:B------:R-:W-:Y:S02]  /*0530*/  SHF.R.U32.HI R6, RZ, 0x1f, R11 ;  /* 0x0000001fff067819 */ /* 0x000fe4000001160b */
[----:B------:R-:W-:Y:S01]  /*0540*/  LOP3.LUT R12, R10, R15, R8, 0x96, !PT ;  /* 0x0000000f0a0c7212 */ /* 0x000fe200078e9608 */
[----:B------:R-:W-:Y:S01]  /*0550*/  IMAD.IADD R13, R5, 0x1, R13 ;  /* 0x00000001050d7824 */ /* 0x000fe200078e020d */
[----:B------:R-:W-:Y:S01]  /*0560*/  LOP3.LUT R6, R6, R11, RZ, 0x3c, !PT ;  /* 0x0000000b06067212 */ /* 0x000fe200078e3cff */
[----:B------:R-:W-:Y:S01]  /*0570*/  IMAD.SHL.U32 R5, R9, 0x20000, RZ ;  /* 0x0002000009057824 */ /* 0x000fe200078e00ff */
[----:B------:R-:W-:-:S02]  /*0580*/  LOP3.LUT R19, R3, R14, R7, 0x96, !PT ;  /* 0x0000000e03137212 */ /* 0x000fc400078e9607 */
[--C-:B------:R-:W-:Y:S02]  /*0590*/  SHF.R.U64 R15, R4, 0x1f, R13.reuse ;  /* 0x0000001f040f7819 */ /* 0x100fe4000000120d */
[--C-:B------:R-:W-:Y:S02]  /*05a0*/  SHF.R.U32.HI R7, RZ, 0x1f, R13.reuse ;  /* 0x0000001fff077819 */ /* 0x100fe4000001160d */
[C---:B------:R-:W-:Y:S02]  /*05b0*/  SHF.L.U64.HI R8, R9.reuse, 0x11, R6 ;  /* 0x0000001109087819 */ /* 0x040fe40000010206 */
[----:B------:R-:W-:Y:S02]  /*05c0*/  LOP3.LUT R15, R9, R15, R4, 0x96, !PT ;  /* 0x0000000f090f7212 */ /* 0x000fe400078e9604 */
[----:B------:R-:W-:Y:S02]  /*05d0*/  LOP3.LUT R5, R12, R5, RZ, 0x3c, !PT ;  /* 0x000000050c057212 */ /* 0x000fe400078e3cff */
[----:B------:R-:W-:-:S02]  /*05e0*/  LOP3.LUT R16, R6, R7, R13, 0x96, !PT ;  /* 0x0000000706107212 */ /* 0x000fc400078e960d */
[----:B------:R-:W-:Y:S02]  /*05f0*/  LOP3.LUT R8, R19, R8, RZ, 0x3c, !PT ;  /* 0x0000000813087212 */ /* 0x000fe400078e3cff */
[--C-:B------:R-:W-:Y:S02]  /*0600*/  LOP3.LUT R14, R5, R10, R15.reuse, 0x96, !PT ;  /* 0x0000000a050e7212 */ /* 0x100fe400078e960f */
[--C-:B------:R-:W-:Y:S02]  /*0610*/  SHF.L.W.U32.HI R4, R15, 0xd, R16.reuse ;  /* 0x0000000d0f047819 */ /* 0x100fe40000010e10 */
[----:B------:R-:W-:Y:S02]  /*0620*/  SHF.L.W.U32.HI R5, R16, 0xd, R15 ;  /* 0x0000000d10057819 */ /* 0x000fe40000010e0f */
[----:B------:R-:W-:Y:S02]  /*0630*/  LOP3.LUT R13, R9, R12, RZ, 0x3c, !PT ;  /* 0x0000000c090d7212 */ /* 0x000fe400078e3cff */
[----:B------:R-:W-:-:S02]  /*0640*/  LOP3.LUT R17, R8, R3, R16, 0x96, !PT ;  /* 0x0000000308117212 */ /* 0x000fc400078e9610 */
[-CC-:B------:R-:W-:Y:S02]  /*0650*/  LOP3.LUT R11, R4, R9.reuse, R12.reuse, 0x96, !PT ;  /* 0x00000009040b7212 */ /* 0x180fe400078e960c */
[----:B------:R-:W-:Y:S01]  /*0660*/  LOP3.LUT R7, R14, R9, R12, 0x96, !PT ;  /* 0x000000090e077212 */ /* 0x000fe200078e960c */
[----:B------:R-:W-:Y:S01]  /*0670*/  IMAD.SHL.U32 R9, R13, 0x20000, RZ ;  /* 0x000200000d097824 */ /* 0x000fe200078e00ff */
[----:B------:R-:W-:Y:S02]  /*0680*/  LOP3.LUT R8, R5, R6, R19, 0x96, !PT ;  /* 0x0000000605087212 */ /* 0x000fe400078e9613 */
[----:B------:R-:W-:Y:S02]  /*0690*/  LOP3.LUT R12, R6, R19, RZ, 0x3c, !PT ;  /* 0x00000013060c7212 */ /* 0x000fe400078e3cff */
[C---:B------:R-:W-:Y:S02]  /*06a0*/  LOP3.LUT R10, R11.reuse, R10, R15, 0x96, !PT ;  /* 0x0000000a0b0a7212 */ /* 0x040fe400078e960f */
[----:B------:R-:W-:-:S02]  /*06b0*/  SHF.L.W.U32.HI R4, R11, 0xd, R8 ;  /* 0x0000000d0b047819 */ /* 0x000fc40000010e08 */
[----:B------:R-:W-:Y:S02]  /*06c0*/  LOP3.LUT R6, R17, R6, R19, 0x96, !PT ;  /* 0x0000000611067212 */ /* 0x000fe400078e9613 */
[----:B------:R-:W-:Y:S02]  /*06d0*/  SHF.L.U64.HI R12, R13, 0x11, R12 ;  /* 0x000000110d0c7819 */ /* 0x000fe4000001020c */
[C---:B------:R-:W-:Y:S01]  /*06e0*/  SHF.L.W.U32.HI R5, R8.reuse, 0xd, R11 ;  /* 0x0000000d08057819 */ /* 0x040fe20000010e0b */
[----:B------:R-:W-:Y:S01]  /*06f0*/  IMAD.SHL.U32 R11, R7, 0x20000, RZ ;  /* 0x00020000070b7824 */ /* 0x000fe200078e00ff */
[----:B------:R-:W-:Y:S02]  /*0700*/  LOP3.LUT R3, R8, R3, R16, 0x96, !PT ;  /* 0x0000000308037212 */ /* 0x000fe400078e9610 */
[----:B------:R-:W-:Y:S02]  /*0710*/  LOP3.LUT R15, R4, R7, RZ, 0x3c, !PT ;  /* 0x00000007040f7212 */ /* 0x000fe400078e3cff */
[----:B------:R-:W-:-:S02]  /*0720*/  LOP3.LUT R14, R10, R14, R9, 0x96, !PT ;  /* 0x0000000e0a0e7212 */ /* 0x000fc400078e9609 */
[----:B------:R-:W-:Y:S02]  /*0730*/  LOP3.LUT R4, R5, R6, RZ, 0x3c, !PT ;  /* 0x0000000605047212 */ /* 0x000fe400078e3cff */
[----:B------:R-:W-:Y:S02]  /*0740*/  LOP3.LUT R17, R3, R17, R12, 0x96, !PT ;  /* 0x0000001103117212 */ /* 0x000fe400078e960c */
[----:B------:R-:W-:Y:S02]  /*0750*/  SHF.L.U64.HI R12, R7, 0x11, R6 ;  /* 0x00000011070c7819 */ /* 0x000fe40000010206 */
[----:B------:R-:W-:Y:S02]  /*0760*/  LOP3.LUT R11, R14, R11, RZ, 0x3c, !PT ;  /* 0x0000000b0e0b7212 */ /* 0x000fe400078e3cff */
[----:B------:R-:W-:Y:S02]  /*0770*/  SHF.L.W.U32.HI R8, R15, 0xd, R4 ;  /* 0x0000000d0f087819 */ /* 0x000fe40000010e04 */
[----:B------:R-:W-:-:S02]  /*0780*/  SHF.L.W.U32.HI R5, R4, 0xd, R15 ;  /* 0x0000000d04057819 */ /* 0x000fc40000010e0f */
[----:B------:R-:W-:Y:S02]  /*0790*/  LOP3.LUT R13, R17, R12, RZ, 0x3c, !PT ;  /* 0x0000000c110d7212 */ /* 0x000fe400078e3cff */
[----:B------:R-:W-:Y:S02]  /*07a0*/  LOP3.LUT R16, R11, R10, R15, 0x96, !PT ;  /* 0x0000000a0b107212 */ /* 0x000fe400078e960f */
[----:B------:R-:W-:Y:S02]  /*07b0*/  LOP3.LUT R9, R8, R7, R14, 0x96, !PT ;  /* 0x0000000708097212 */ /* 0x000fe400078e960e */
[----:B------:R-:W-:Y:S02]  /*07c0*/  LOP3.LUT R12, R5, R6, R17, 0x96, !PT ;  /* 0x00000006050c7212 */ /* 0x000fe400078e9611 */
[----:B------:R-:W-:Y:S02]  /*07d0*/  LOP3.LUT R13, R13, R3, R4, 0x96, !PT ;  /* 0x000000030d0d7212 */ /* 0x000fe400078e9604 */
[----:B------:R-:W-:-:S02]  /*07e0*/  LOP3.LUT R11, R7, R14, RZ, 0x3c, !PT ;  /* 0x0000000e070b7212 */ /* 0x000fc400078e3cff */
[----:B------:R-:W-:Y:S02]  /*07f0*/  LOP3.LUT R7, R16, R7, R14, 0x96, !PT ;  /* 0x0000000710077212 */ /* 0x000fe400078e960e */
[----:B------:R-:W-:Y:S01]  /*0800*/  LOP3.LUT R10, R9, R10, R15, 0x96, !PT ;  /* 0x0000000a090a7212 */ /* 0x000fe200078e960f */
[----:B------:R-:W-:Y:S01]  /*0810*/  IMAD.SHL.U32 R5, R11, 0x20000, RZ ;  /* 0x000200000b057824 */ /* 0x000fe200078e00ff */
[----:B------:R-:W-:Y:S02]  /*0820*/  LOP3.LUT R14, R6, R17, RZ, 0x3c, !PT ;  /* 0x00000011060e7212 */ /* 0x000fe400078e3cff */
[----:B------:R-:W-:Y:S02]  /*0830*/  SHF.L.W.U32.HI R8, R9, 0xd, R12 ;  /* 0x0000000d09087819 */ /* 0x000fe40000010e0c */
[----:B------:R-:W-:Y:S02]  /*0840*/  LOP3.LUT R6, R13, R6, R17, 0x96, !PT ;  /* 0x000000060d067212 */ /* 0x000fe400078e9611 */
[----:B------:R-:W-:-:S02]  /*0850*/  SHF.L.W.U32.HI R9, R12, 0xd, R9 ;  /* 0x0000000d0c097819 */ /* 0x000fc40000010e09 */
[----:B------:R-:W-:Y:S02]  /*0860*/  LOP3.LUT R8, R8, R7, RZ, 0x3c, !PT ;  /* 0x0000000708087212 */ /* 0x000fe400078e3cff */
[----:B------:R-:W-:Y:S02]  /*0870*/  LOP3.LUT R9, R9, R6, RZ, 0x3c, !PT ;  /* 0x0000000609097212 */ /* 0x000fe400078e3cff */
[----:B------:R-:W-:Y:S01]  /*0880*/  SHF.L.U64.HI R14, R11, 0x11, R14 ;  /* 0x000000110b0e7819 */ /* 0x000fe2000001020e */
[----:B------:R-:W-:Y:S01]  /*0890*/  IMAD.SHL.U32 R11, R7, 0x20000, RZ ;  /* 0x00020000070b7824 */ /* 0x000fe200078e00ff */
[----:B------:R-:W-:Y:S02]  /*08a0*/  LOP3.LUT R17, R12, R3, R4, 0x96, !PT ;  /* 0x000000030c117212 */ /* 0x000fe400078e9604 */
[----:B------:R-:W-:Y:S02]  /*08b0*/  LOP3.LUT R16, R10, R16, R5, 0x96, !PT ;  /* 0x000000100a107212 */ /* 0x000fe400078e9605 */
[----:B------:R-:W-:-:S02]  /*08c0*/  SHF.L.W.U32.HI R4, R8, 0xd, R9 ;  /* 0x0000000d08047819 */ /* 0x000fc40000010e09 */
[----:B------:R-:W-:Y:S02]  /*08d0*/  LOP3.LUT R11, R16, R11, RZ, 0x3c, !PT ;  /* 0x0000000b100b7212 */ /* 0x000fe400078e3cff */
[----:B------:R-:W-:Y:S02]  /*08e0*/  LOP3.LUT R5, R4, R7, R16, 0x96, !PT ;  /* 0x0000000704057212 */ /* 0x000fe400078e9610 */
[----:B------:R-:W-:Y:S02]  /*08f0*/  LOP3.LUT R13, R17, R13, R14, 0x96, !PT ;  /* 0x0000000d110d7212 */ /* 0x000fe400078e960e */
[----:B------:R-:W-:Y:S02]  /*0900*/  SHF.L.U64.HI R4, R7, 0x11, R6 ;  /* 0x0000001107047819 */ /* 0x000fe40000010206 */
[--C-:B------:R-:W-:Y:S02]  /*0910*/  LOP3.LUT R14, R11, R10, R8.reuse, 0x96, !PT ;  /* 0x0000000a0b0e7212 */ /* 0x100fe400078e9608 */
[----:B------:R-:W-:-:S02]  /*0920*/  SHF.L.W.U32.HI R3, R9, 0xd, R8 ;  /* 0x0000000d09037819 */ /* 0x000fc40000010e08 */
[----:B------:R-:W-:Y:S02]  /*0930*/  LOP3.LUT R10, R5, R10, R8, 0x96, !PT ;  /* 0x0000000a050a7212 */ /* 0x000fe400078e9608 */
[----:B------:R-:W-:Y:S02]  /*0940*/  LOP3.LUT R8, R13, R4, RZ, 0x3c, !PT ;  /* 0x000000040d087212 */ /* 0x000fe400078e3cff */
[----:B------:R-:W-:Y:S02]  /*0950*/  LOP3.LUT R4, R3, R6, R13, 0x96, !PT ;  /* 0x0000000603047212 */ /* 0x000fe400078e960d */
[----:B------:R-:W-:Y:S02]  /*0960*/  LOP3.LUT R15, R8, R17, R9, 0x96, !PT ;  /* 0x00000011080f7212 */ /* 0x000fe400078e9609 */
[----:B------:R-:W-:Y:S02]  /*0970*/  LOP3.LUT R11, R7, R16, RZ, 0x3c, !PT ;  /* 0x00000010070b7212 */ /* 0x000fe400078e3cff */
[----:B------:R-:W-:-:S02]  /*0980*/  LOP3.LUT R12, R6, R13, RZ, 0x3c, !PT ;  /* 0x0000000d060c7212 */ /* 0x000fc400078e3cff */
[C---:B------:R-:W-:Y:S02]  /*0990*/  LOP3.LUT R9, R4.reuse, R17, R9, 0x96, !PT ;  /* 0x0000001104097212 */ /* 0x040fe400078e9609 */
[----:B------:R-:W-:Y:S02]  /*09a0*/  SHF.L.W.U32.HI R3, R4, 0xd, R5 ;  /* 0x0000000d04037819 */ /* 0x000fe40000010e05 */
[----:B------:R-:W-:Y:S02]  /*09b0*/  LOP3.LUT R7, R14, R7, R16, 0x96, !PT ;  /* 0x000000070e077212 */ /* 0x000fe400078e9610 */
[----:B------:R-:W-:Y:S02]  /*09c0*/  LOP3.LUT R6, R15, R6, R13, 0x96, !PT ;  /* 0x000000060f067212 */ /* 0x000fe400078e960d */
[----:B------:R-:W-:Y:S02]  /*09d0*/  SHF.L.W.U32.HI R4, R5, 0xd, R4 ;  /* 0x0000000d05047819 */ /* 0x000fe40000010e04 */
[C---:B------:R-:W-:Y:S01]  /*09e0*/  SHF.L.U64.HI R8, R11.reuse, 0x11, R12 ;  /* 0x000000110b087819 */ /* 0x040fe2000001020c */
[----:B------:R-:W-:Y:S01]  /*09f0*/  IMAD.SHL.U32 R11, R11, 0x20000, RZ ;  /* 0x000200000b0b7824 */ /* 0x000fe200078e00ff */
[----:B------:R-:W-:-:S02]  /*0a00*/  LOP3.LUT R12, R4, R7, RZ, 0x3c, !PT ;  /* 0x00000007040c7212 */ /* 0x000fc400078e3cff */
[----:B------:R-:W-:Y:S02]  /*0a10*/  LOP3.LUT R13, R3, R6, RZ, 0x3c, !PT ;  /* 0x00000006030d7212 */ /* 0x000fe400078e3cff */
[----:B------:R-:W-:Y:S01]  /*0a20*/  LOP3.LUT R14, R10, R14, R11, 0x96, !PT ;  /* 0x0000000e0a0e7212 */ /* 0x000fe200078e960b */
[----:B------:R-:W-:Y:S01]  /*0a30*/  IMAD.SHL.U32 R11, R7, 0x20000, RZ ;  /* 0x00020000070b7824 */ /* 0x000fe200078e00ff */
[----:B------:R-:W-:Y:S02]  /*0a40*/  LOP3.LUT R15, R9, R15, R8, 0x96, !PT ;  /* 0x0000000f090f7212 */ /* 0x000fe400078e9608 */
[----:B------:R-:W-:Y:S02]  /*0a50*/  SHF.L.W.U32.HI R4, R12, 0xd, R13 ;  /* 0x0000000d0c047819 */ /* 0x000fe40000010e0d */
[----:B------:R-:W-:Y:S02]  /*0a60*/  SHF.L.U64.HI R8, R7, 0x11, R6 ;  /* 0x0000001107087819 */ /* 0x000fe40000010206 */
[----:B------:R-:W-:-:S02]  /*0a70*/  LOP3.LUT R5, R4, R7, R14, 0x96, !PT ;  /* 0x0000000704057212 */ /* 0x000fc400078e960e */
[--C-:B------:R-:W-:Y:S02]  /*0a80*/  SHF.L.W.U32.HI R3, R13, 0xd, R12.reuse ;  /* 0x0000000d0d037819 */ /* 0x100fe40000010e0c */
[----:B------:R-:W-:Y:S02]  /*0a90*/  LOP3.LUT R4, R15, R8, RZ, 0x3c, !PT ;  /* 0x000000080f047212 */ /* 0x000fe400078e3cff */
[----:B------:R-:W-:Y:S02]  /*0aa0*/  LOP3.LUT R11, R14, R11, RZ, 0x3c, !PT ;  /* 0x0000000b0e0b7212 */ /* 0x000fe400078e3cff */
[----:B------:R-:W-:Y:S02]  /*0ab0*/  LOP3.LUT R8, R3, R6, R15, 0x96, !PT ;  /* 0x0000000603087212 */ /* 0x000fe400078e960f */
[----:B------:R-:W-:Y:S01]  /*0ac0*/  LOP3.LUT R17, R4, R9, R13, 0x96, !PT ;  /* 0x0000000904117212 */ /* 0x000fe200078e960d */
[----:B0-----:R-:W-:Y:S01]  /*0ad0*/  IMAD R4, R2, UR4, RZ ;  /* 0x0000000402047c24 */ /* 0x001fe2000f8e02ff */
[----:B------:R-:W-:-:S02]  /*0ae0*/  LOP3.LUT R18, R11, R10, R12, 0x96, !PT ;  /* 0x0000000a0b127212 */ /* 0x000fc400078e960c */
[----:B------:R-:W-:Y:S02]  /*0af0*/  LOP3.LUT R10, R5, R10, R12, 0x96, !PT ;  /* 0x0000000a050a7212 */ /* 0x000fe400078e960c */
[----:B------:R-:W-:Y:S01]  /*0b00*/  LOP3.LUT R9, R8, R9, R13, 0x96, !PT ;  /* 0x0000000908097212 */ /* 0x000fe200078e960d */
[----:B------:R-:W-:Y:S06]  /*0b10*/  @P0 EXIT ;  /* 0x000000000000094d */ /* 0x000fec0003800000 */
[----:B------:R-:W-:Y:S01]  /*0b20*/  LOP3.LUT R11, R7, R14, RZ, 0x3c, !PT ;  /* 0x0000000e070b7212 */ /* 0x000fe200078e3cff */
[----:B------:R-:W0:Y:S01]  /*0b30*/  LDCU.64 UR4, c[0x0][0x358] ;  /* 0x00006b00ff0477ac */ /* 0x000e220008000a00 */
[----:B------:R-:W-:Y:S02]  /*0b40*/  LOP3.LUT R12, R6, R15, RZ, 0x3c, !PT ;  /* 0x0000000f060c7212 */ /* 0x000fe400078e3cff */
[----:B------:R-:W-:Y:S01]  /*0b50*/  LOP3.LUT R7, R18, R7, R14, 0x96, !PT ;  /* 0x0000000712077212 */ /* 0x000fe200078e960e */
[----:B------:R-:W1:Y:S01]  /*0b60*/  LDCU UR6, c[0x0][0x390] ;  /* 0x00007200ff0677ac */ /* 0x000e620008000800 */
[C---:B------:R-:W-:Y:S01]  /*0b70*/  SHF.L.U64.HI R12, R11.reuse, 0x11, R12 ;  /* 0x000000110b0c7819 */ /* 0x040fe2000001020c */
[----:B------:R-:W-:Y:S01]  /*0b80*/  IMAD.SHL.U32 R11, R11, 0x20000, RZ ;  /* 0x000200000b0b7824 */ /* 0x000fe200078e00ff */
[----:B------:R-:W-:Y:S01]  /*0b90*/  LOP3.LUT R6, R17, R6, R15, 0x96, !PT ;  /* 0x0000000611067212 */ /* 0x000fe200078e960f */
[----:B------:R-:W2:Y:S01]  /*0ba0*/  LDCU.64 UR10, c[0x0][0x398] ;  /* 0x00007300ff0a77ac */ /* 0x000ea20008000a00 */
[----:B------:R-:W-:-:S02]  /*0bb0*/  SHF.L.W.U32.HI R3, R8, 0xd, R5 ;  /* 0x0000000d08037819 */ /* 0x000fc40000010e05 */
[----:B------:R-:W-:Y:S01]  /*0bc0*/  SHF.L.W.U32.HI R2, R5, 0xd, R8 ;  /* 0x0000000d05027819 */ /* 0x000fe20000010e08 */
[----:B------:R-:W-:Y:S01]  /*0bd0*/  IMAD.SHL.U32 R5, R7, 0x20000, RZ ;  /* 0x0002000007057824 */ /* 0x000fe200078e00ff */
[----:B------:R-:W-:Y:S01]  /*0be0*/  LOP3.LUT R18, R10, R18, R11, 0x96, !PT ;  /* 0x000000120a127212 */ /* 0x000fe200078e960b */
[----:B------:R-:W3:Y:S01]  /*0bf0*/  LDCU.64 UR8, c[0x0][0x380] ;  /* 0x00007000ff0877ac */ /* 0x000ee20008000a00 */
[----:B------:R-:W-:Y:S02]  /*0c00*/  LOP3.LUT R17, R9, R17, R12, 0x96, !PT ;  /* 0x0000001109117212 */ /* 0x000fe400078e960c */
[----:B------:R-:W-:Y:S02]  /*0c10*/  LOP3.LUT R15, R2, R7, RZ, 0x3c, !PT ;  /* 0x00000007020f7212 */ /* 0x000fe400078e3cff */
[----:B------:R-:W-:Y:S02]  /*0c20*/  LOP3.LUT R16, R3, R6, RZ, 0x3c, !PT ;  /* 0x0000000603107212 */ /* 0x000fe400078e3cff */
[----:B------:R-:W-:-:S02]  /*0c30*/  LOP3.LUT R5, R18, R5, RZ, 0x3c, !PT ;  /* 0x0000000512057212 */ /* 0x000fc400078e3cff */
[C---:B------:R-:W-:Y:S02]  /*0c40*/  LOP3.LUT R11, R7.reuse, R18, RZ, 0x3c, !PT ;  /* 0x00000012070b7212 */ /* 0x040fe400078e3cff */
[----:B------:R-:W-:Y:S02]  /*0c50*/  LOP3.LUT R8, R6, R17, RZ, 0x3c, !PT ;  /* 0x0000001106087212 */ /* 0x000fe400078e3cff */
[----:B------:R-:W-:Y:S02]  /*0c60*/  SHF.L.U64.HI R14, R7, 0x11, R6 ;  /* 0x00000011070e7819 */ /* 0x000fe40000010206 */
[----:B------:R-:W-:Y:S02]  /*0c70*/  SHF.L.W.U32.HI R2, R15, 0xd, R16 ;  /* 0x0000000d0f027819 */ /* 0x000fe40000010e10 */
[--C-:B------:R-:W-:Y:S02]  /*0c80*/  SHF.L.W.U32.HI R3, R16, 0xd, R15.reuse ;  /* 0x0000000d10037819 */ /* 0x100fe40000010e0f */
[----:B------:R-:W-:Y:S01]  /*0c90*/  LOP3.LUT R12, R5, R10, R15, 0x96, !PT ;  /* 0x0000000a050c7212 */ /* 0x000fe200078e960f */
[C---:B------:R-:W-:Y:S01]  /*0ca0*/  IMAD.SHL.U32 R5, R11.reuse, 0x20000, RZ ;  /* 0x000200000b057824 */ /* 0x040fe200078e00ff */
[----:B------:R-:W-:-:S02]  /*0cb0*/  SHF.L.U64.HI R8, R11, 0x11, R8 ;  /* 0x000000110b087819 */ /* 0x000fc40000010208 */
[----:B------:R-:W-:Y:S02]  /*0cc0*/  LOP3.LUT R14, R17, R14, RZ, 0x3c, !PT ;  /* 0x0000000e110e7212 */ /* 0x000fe400078e3cff */
[----:B------:R-:W-:Y:S02]  /*0cd0*/  LOP3.LUT R11, R2, R7, R18, 0x96, !PT ;  /* 0x00000007020b7212 */ /* 0x000fe400078e9612 */
[----:B------:R-:W-:Y:S02]  /*0ce0*/  LOP3.LUT R2, R3, R6, R17, 0x96, !PT ;  /* 0x0000000603027212 */ /* 0x000fe400078e9611 */
[-CC-:B------:R-:W-:Y:S02]  /*0cf0*/  LOP3.LUT R13, R14, R9.reuse, R16.reuse, 0x96, !PT ;  /* 0x000000090e0d7212 */ /* 0x180fe400078e9610 */
[C---:B------:R-:W-:Y:S02]  /*0d00*/  LOP3.LUT R9, R2.reuse, R9, R16, 0x96, !PT ;  /* 0x0000000902097212 */ /* 0x040fe400078e9610 */
[----:B------:R-:W-:-:S02]  /*0d10*/  SHF.L.W.U32.HI R3, R2, 0xd, R11 ;  /* 0x0000000d02037819 */ /* 0x000fc40000010e0b */
[C---:B------:R-:W-:Y:S02]  /*0d20*/  LOP3.LUT R10, R11.reuse, R10, R15, 0x96, !PT ;  /* 0x0000000a0b0a7212 */ /* 0x040fe400078e960f */
[----:B------:R-:W-:Y:S01]  /*0d30*/  SHF.L.W.U32.HI R2, R11, 0xd, R2 ;  /* 0x0000000d0b027819 */ /* 0x000fe20000010e02 */
[----:B------:R-:W-:Y:S01]  /*0d40*/  IMAD.MOV.U32 R11, RZ, RZ, R0 ;  /* 0x000000ffff0b7224 */ /* 0x000fe200078e0000 */
[C---:B------:R-:W-:Y:S01]  /*0d50*/  LOP3.LUT R7, R12.reuse, R7, R18, 0x96, !PT ;  /* 0x000000070c077212 */ /* 0x040fe200078e9612 */
[----:B------:R-:W-:Y:S01]  /*0d60*/  IMAD.MOV.U32 R0, RZ, RZ, RZ ;  /* 0x000000ffff007224 */ /* 0x000fe200078e00ff */
[----:B------:R-:W-:Y:S02]  /*0d70*/  LOP3.LUT R5, R12, R5, RZ, 0x3c, !PT ;  /* 0x000000050c057212 */ /* 0x000fe400078e3cff */
[C---:B------:R-:W-:Y:S02]  /*0d80*/  LOP3.LUT R6, R13.reuse, R6, R17, 0x96, !PT ;  /* 0x000000060d067212 */ /* 0x040fe400078e9611 */
[----:B0123--:R-:W-:-:S07]  /*0d90*/  LOP3.LUT R8, R13, R8, RZ, 0x3c, !PT ;  /* 0x000000080d087212 */ /* 0x00ffce00078e3cff */
.L_x_127:
[----:B------:R-:W-:Y:S02]  /*0da0*/  IMAD R15, R6, 0x5, RZ ;  /* 0x00000005060f7824 */ /* 0x000fe400078e02ff */
[----:B------:R-:W-:-:S04]  /*0db0*/  IMAD.WIDE.U32 R12, R7, 0x5, RZ ;  /* 0x00000005070c7825 */ /* 0x000fc800078e00ff */
[----:B------:R-:W-:-:S05]  /*0dc0*/  IMAD.IADD R15, R13, 0x1, R15 ;  /* 0x000000010d0f7824 */ /* 0x000fca00078e020f */
        /* <DEDUP_REMOVED lines=9> */
[----:B------:R-:W-:Y:S02]  /*0e60*/  FSETP.GE.AND P0, PT, R12, UR6, PT ;  /* 0x000000060c007c0b */ /* 0x000fe4000bf06000 */
[----:B------:R-:W-:-:S04]  /*0e70*/  LEA R12, P1, R11, UR8, 0x2 ;  /* 0x000000080b0c7c11 */ /* 0x000fc8000f8210ff */
[----:B------:R-:W-:-:S07]  /*0e80*/  LEA.HI.X R13, R11, UR9, R0, 0x2, P1 ;  /* 0x000000090b0d7c11 */ /* 0x000fce00088f1400 */
[----:B------:R-:W2:Y:S01]  /*0e90*/  @P0 LDG.E R16, desc[UR4][R12.64] ;  /* 0x000000040c100981 */ /* 0x000ea2000c1e1900 */
[----:B------:R-:W2:Y:S01]  /*0ea0*/  @P0 LDC R19, c[0x0][0x394] ;  /* 0x0000e500ff130b82 */ /* 0x000ea20000000800 */
[----:B------:R-:W-:Y:S01]  /*0eb0*/  IMAD.MOV.U32 R17, RZ, RZ, RZ ;  /* 0x000000ffff117224 */ /* 0x000fe200078e00ff */
[----:B------:R-:W-:Y:S01]  /*0ec0*/  LOP3.LUT R14, R5, R10, RZ, 0x3c, !PT ;  /* 0x0000000a050e7212 */ /* 0x000fe200078e3cff */
[----:B------:R-:W-:Y:S01]  /*0ed0*/  IMAD.SHL.U32 R5, R7, 0x20000, RZ ;  /* 0x0002000007057824 */ /* 0x000fe200078e00ff */
[----:B------:R-:W-:-:S04]  /*0ee0*/  LOP3.LUT R15, R2, R7, RZ, 0x3c, !PT ;  /* 0x00000007020f7212 */ /* 0x000fc800078e3cff */
[----:B------:R-:W-:Y:S02]  /*0ef0*/  LOP3.LUT R5, R14, R5, RZ, 0x3c, !PT ;  /* 0x000000050e057212 */ /* 0x000fe400078e3cff */
[----:B------:R-:W-:Y:S01]  /*0f00*/  LOP3.LUT R10, R10, R15, RZ, 0x3c, !PT ;  /* 0x0000000f0a0a7212 */ /* 0x000fe200078e3cff */
[----:B--2---:R-:W-:Y:S01]  /*0f10*/  @P0 FMUL R17, R16, R19 ;  /* 0x0000001310110220 */ /* 0x004fe20000400000 */
[----:B------:R-:W-:Y:S02]  /*0f20*/  IADD3 R11, P0, PT, R4, R11, RZ ;  /* 0x0000000b040b7210 */ /* 0x000fe40007f1e0ff */
[----:B------:R-:W-:Y:S02]  /*0f30*/  LOP3.LUT R19, R8, R9, RZ, 0x3c, !PT ;  /* 0x0000000908137212 */ /* 0x000fe400078e3cff */
[----:B------:R0:W-:Y:S01]  /*0f40*/  STG.E desc[UR4][R12.64], R17 ;  /* 0x000000110c007986 */ /* 0x0001e2000c101904 */
[----:B------:R-:W-:Y:S01]  /*0f50*/  IMAD.X R0, RZ, RZ, R0, P0 ;  /* 0x000000ffff007224 */ /* 0x000fe200000e0600 */
[----:B------:R-:W-:-:S02]  /*0f60*/  ISETP.GE.U32.AND P0, PT, R11, UR10, PT ;  /* 0x0000000a0b007c0c */ /* 0x000fc4000bf06070 */
[----:B------:R-:W-:Y:S02]  /*0f70*/  LOP3.LUT R16, R3, R6, RZ, 0x3c, !PT ;  /* 0x0000000603107212 */ /* 0x000fe400078e3cff */
[----:B------:R-:W-:Y:S02]  /*0f80*/  ISETP.GE.U32.AND.EX P0, PT, R0, UR11, PT, P0 ;  /* 0x0000000b00007c0c */ /* 0x000fe4000bf06100 */
[----:B------:R-:W-:Y:S02]  /*0f90*/  SHF.L.U64.HI R8, R7, 0x11, R6 ;  /* 0x0000001107087819 */ /* 0x000fe40000010206 */
[----:B------:R-:W-:Y:S02]  /*0fa0*/  LOP3.LUT R6, R6, R19, RZ, 0x3c, !PT ;  /* 0x0000001306067212 */ /* 0x000fe400078e3cff */
[----:B------:R-:W-:Y:S02]  /*0fb0*/  LOP3.LUT R8, R19, R8, RZ, 0x3c, !PT ;  /* 0x0000000813087212 */ /* 0x000fe400078e3cff */
[----:B------:R-:W-:-:S02]  /*0fc0*/  LOP3.LUT R9, R9, R16, RZ, 0x3c, !PT ;  /* 0x0000001009097212 */ /* 0x000fc400078e3cff */
[----:B------:R-:W-:Y:S02]  /*0fd0*/  SHF.L.W.U32.HI R3, R16, 0xd, R15 ;  /* 0x0000000d10037819 */ /* 0x000fe40000010e0f */
[----:B------:R-:W-:Y:S02]  /*0fe0*/  SHF.L.W.U32.HI R2, R15, 0xd, R16 ;  /* 0x0000000d0f027819 */ /* 0x000fe40000010e10 */
[----:B------:R-:W-:Y:S01]  /*0ff0*/  LOP3.LUT R7, R7, R14, RZ, 0x3c, !PT ;  /* 0x0000000e07077212 */ /* 0x000fe200078e3cff */
[----:B0-----:R-:W-:Y:S06]  /*1000*/  @!P0 BRA `(.L_x_127) ;  /* 0xfffffffc00648947 */ /* 0x001fec000383ffff */
[----:B------:R-:W-:Y:S05]  /*1010*/  EXIT ;  /* 0x000000000000794d */ /* 0x000fea0003800000 */
.L_x_128:
        /* <DEDUP_REMOVED lines=14> */
.L_x_243:


//--------------------- .text.dropout_mask_float_kernel --------------------------
	.section	.text.dropout_mask_float_kernel,"ax",@progbits
	.align	128
        .global         dropout_mask_float_kernel
        .type           dropout_mask_float_kernel,@function
        .size           dropout_mask_float_kernel,(.L_x_244 - dropout_mask_float_kernel)
        .other          dropout_mask_float_kernel,@"STO_CUDA_ENTRY STV_DEFAULT"
dropout_mask_float_kernel:
.text.dropout_mask_float_kernel:
        /* <DEDUP_REMOVED lines=99> */
[----:B------:R-:W-:Y:S02]  /*0630*/  LOP3.LUT R17, R6, R3, R16, 0x96, !PT ;  /* 0x0000000306117212 */ /* 0x000fe400078e9610 */
[----:B------:R-:W-:-:S02]  /*0640*/  LOP3.LUT R13, R11, R10, RZ, 0x3c, !PT ;  /* 0x0000000a0b0d7212 */ /* 0x000fc400078e3cff */
[-CC-:B------:R-:W-:Y:S02]  /*0650*/  LOP3.LUT R7, R4, R11.reuse, R10.reuse, 0x96, !PT ;  /* 0x0000000b04077212 */ /* 0x180fe400078e960a */
[----:B------:R-:W-:Y:S02]  /*0660*/  LOP3.LUT R6, R5, R8, R19, 0x96, !PT ;  /* 0x0000000805067212 */ /* 0x000fe400078e9613 */
[----:B------:R-:W-:Y:S02]  /*0670*/  LOP3.LUT R9, R14, R11, R10, 0x96, !PT ;  /* 0x0000000b0e097212 */ /* 0x000fe400078e960a */
[C---:B------:R-:W-:Y:S02]  /*0680*/  LOP3.LUT R12, R7.reuse, R12, R15, 0x96, !PT ;  /* 0x0000000c070c7212 */ /* 0x040fe400078e960f */
[----:B------:R-:W-:Y:S02]  /*0690*/  SHF.L.W.U32.HI R4, R7, 0xd, R6 ;  /* 0x0000000d07047819 */ /* 0x000fe40000010e06 */
[----:B------:R-:W-:Y:S01]  /*06a0*/  SHF.L.W.U32.HI R5, R6, 0xd, R7 ;  /* 0x0000000d06057819 */ /* 0x000fe20000010e07 */
[----:B------:R-:W-:Y:S01]  /*06b0*/  IMAD.SHL.U32 R7, R13, 0x20000, RZ ;  /* 0x000200000d077824 */ /* 0x000fe200078e00ff */
[----:B------:R-:W-:-:S02]  /*06c0*/  LOP3.LUT R10, R8, R19, RZ, 0x3c, !PT ;  /* 0x00000013080a7212 */ /* 0x000fc400078e3cff */
[----:B------:R-:W-:Y:S02]  /*06d0*/  LOP3.LUT R8, R17, R8, R19, 0x96, !PT ;  /* 0x0000000811087212 */ /* 0x000fe400078e9613 */
[----:B------:R-:W-:Y:S02]  /*06e0*/  SHF.L.U64.HI R10, R13, 0x11, R10 ;  /* 0x000000110d0a7819 */ /* 0x000fe4000001020a */
[----:B------:R-:W-:Y:S02]  /*06f0*/  LOP3.LUT R3, R6, R3, R16, 0x96, !PT ;  /* 0x0000000306037212 */ /* 0x000fe400078e9610 */
[----:B------:R-:W-:Y:S01]  /*0700*/  LOP3.LUT R14, R12, R14, R7, 0x96, !PT ;  /* 0x0000000e0c0e7212 */ /* 0x000fe200078e9607 */
[----:B------:R-:W-:Y:S01]  /*0710*/  IMAD.SHL.U32 R7, R9, 0x20000, RZ ;  /* 0x0002000009077824 */ /* 0x000fe200078e00ff */
[----:B------:R-:W-:Y:S02]  /*0720*/  LOP3.LUT R15, R4, R9, RZ, 0x3c, !PT ;  /* 0x00000009040f7212 */ /* 0x000fe400078e3cff */
[----:B------:R-:W-:-:S02]  /*0730*/  LOP3.LUT R4, R5, R8, RZ, 0x3c, !PT ;  /* 0x0000000805047212 */ /* 0x000fc400078e3cff */
[----:B------:R-:W-:Y:S02]  /*0740*/  LOP3.LUT R17, R3, R17, R10, 0x96, !PT ;  /* 0x0000001103117212 */ /* 0x000fe400078e960a */
        /* <DEDUP_REMOVED lines=10> */
[----:B------:R-:W-:-:S02]  /*07f0*/  LOP3.LUT R9, R16, R9, R14, 0x96, !PT ;  /* 0x0000000910097212 */ /* 0x000fc400078e960e */
[----:B------:R-:W-:Y:S01]  /*0800*/  LOP3.LUT R12, R11, R12, R15, 0x96, !PT ;  /* 0x0000000c0b0c7212 */ /* 0x000fe200078e960f */
[----:B------:R-:W-:Y:S01]  /*0810*/  IMAD.SHL.U32 R5, R7, 0x20000, RZ ;  /* 0x0002000007057824 */ /* 0x000fe200078e00ff */
[----:B------:R-:W-:Y:S02]  /*0820*/  LOP3.LUT R14, R8, R17, RZ, 0x3c, !PT ;  /* 0x00000011080e7212 */ /* 0x000fe400078e3cff */
[----:B------:R-:W-:Y:S02]  /*0830*/  SHF.L.W.U32.HI R6, R11, 0xd, R10 ;  /* 0x0000000d0b067819 */ /* 0x000fe40000010e0a */
[----:B------:R-:W-:Y:S02]  /*0840*/  LOP3.LUT R8, R13, R8, R17, 0x96, !PT ;  /* 0x000000080d087212 */ /* 0x000fe400078e9611 */
[----:B------:R-:W-:Y:S02]  /*0850*/  SHF.L.W.U32.HI R11, R10, 0xd, R11 ;  /* 0x0000000d0a0b7819 */ /* 0x000fe40000010e0b */
[----:B------:R-:W-:-:S02]  /*0860*/  LOP3.LUT R6, R6, R9, RZ, 0x3c, !PT ;  /* 0x0000000906067212 */ /* 0x000fc400078e3cff */
[----:B------:R-:W-:Y:S02]  /*0870*/  LOP3.LUT R11, R11, R8, RZ, 0x3c, !PT ;  /* 0x000000080b0b7212 */ /* 0x000fe400078e3cff */
[----:B------:R-:W-:Y:S01]  /*0880*/  SHF.L.U64.HI R14, R7, 0x11, R14 ;  /* 0x00000011070e7819 */ /* 0x000fe2000001020e */
[----:B------:R-:W-:Y:S01]  /*0890*/  IMAD.SHL.U32 R7, R9, 0x20000, RZ ;  /* 0x0002000009077824 */ /* 0x000fe200078e00ff */
[----:B------:R-:W-:Y:S02]  /*08a0*/  LOP3.LUT R15, R10, R3, R4, 0x96, !PT ;  /* 0x000000030a0f7212 */ /* 0x000fe400078e9604 */
[----:B------:R-:W-:Y:S02]  /*08b0*/  LOP3.LUT R16, R12, R16, R5, 0x96, !PT ;  /* 0x000000100c107212 */ /* 0x000fe400078e9605 */
[----:B------:R-:W-:Y:S02]  /*08c0*/  SHF.L.W.U32.HI R4, R6, 0xd, R11 ;  /* 0x0000000d06047819 */ /* 0x000fe40000010e0b */
[----:B------:R-:W-:-:S02]  /*08d0*/  LOP3.LUT R7, R16, R7, RZ, 0x3c, !PT ;  /* 0x0000000710077212 */ /* 0x000fc400078e3cff */
[----:B------:R-:W-:Y:S02]  /*08e0*/  LOP3.LUT R5, R4, R9, R16, 0x96, !PT ;  /* 0x0000000904057212 */ /* 0x000fe400078e9610 */
[----:B------:R-:W-:Y:S02]  /*08f0*/  LOP3.LUT R13, R15, R13, R14, 0x96, !PT ;  /* 0x0000000d0f0d7212 */ /* 0x000fe400078e960e */
[----:B------:R-:W-:Y:S02]  /*0900*/  SHF.L.U64.HI R4, R9, 0x11, R8 ;  /* 0x0000001109047819 */ /* 0x000fe40000010208 */
[-CC-:B------:R-:W-:Y:S02]  /*0910*/  LOP3.LUT R14, R7, R12.reuse, R6.reuse, 0x96, !PT ;  /* 0x0000000c070e7212 */ /* 0x180fe400078e9606 */
[--C-:B------:R-:W-:Y:S02]  /*0920*/  SHF.L.W.U32.HI R3, R11, 0xd, R6.reuse ;  /* 0x0000000d0b037819 */ /* 0x100fe40000010e06 */
[----:B------:R-:W-:-:S02]  /*0930*/  LOP3.LUT R12, R5, R12, R6, 0x96, !PT ;  /* 0x0000000c050c7212 */ /* 0x000fc400078e9606 */
[----:B------:R-:W-:Y:S02]  /*0940*/  LOP3.LUT R6, R13, R4, RZ, 0x3c, !PT ;  /* 0x000000040d067212 */ /* 0x000fe400078e3cff */
[----:B------:R-:W-:Y:S02]  /*0950*/  LOP3.LUT R7, R9, R16, RZ, 0x3c, !PT ;  /* 0x0000001009077212 */ /* 0x000fe400078e3cff */
[----:B------:R-:W-:Y:S02]  /*0960*/  LOP3.LUT R10, R8, R13, RZ, 0x3c, !PT ;  /* 0x0000000d080a7212 */ /* 0x000fe400078e3cff */
[----:B------:R-:W-:Y:S02]  /*0970*/  LOP3.LUT R4, R3, R8, R13, 0x96, !PT ;  /* 0x0000000803047212 */ /* 0x000fe400078e960d */
[-CC-:B------:R-:W-:Y:S02]  /*0980*/  LOP3.LUT R17, R6, R15.reuse, R11.reuse, 0x96, !PT ;  /* 0x0000000f06117212 */ /* 0x180fe400078e960b */
[C---:B------:R-:W-:Y:S01]  /*0990*/  SHF.L.U64.HI R6, R7.reuse, 0x11, R10 ;  /* 0x0000001107067819 */ /* 0x040fe2000001020a */
[----:B------:R-:W-:Y:S01]  /*09a0*/  IMAD.SHL.U32 R7, R7, 0x20000, RZ ;  /* 0x0002000007077824 */ /* 0x000fe200078e00ff */
[----:B------:R-:W-:-:S02]  /*09b0*/  LOP3.LUT R11, R4, R15, R11, 0x96, !PT ;  /* 0x0000000f040b7212 */ /* 0x000fc400078e960b */
[----:B------:R-:W-:Y:S02]  /*09c0*/  SHF.L.W.U32.HI R3, R4, 0xd, R5 ;  /* 0x0000000d04037819 */ /* 0x000fe40000010e05 */
[----:B------:R-:W-:Y:S02]  /*09d0*/  LOP3.LUT R9, R14, R9, R16, 0x96, !PT ;  /* 0x000000090e097212 */ /* 0x000fe400078e9610 */
[----:B------:R-:W-:Y:S02]  /*09e0*/  LOP3.LUT R8, R17, R8, R13, 0x96, !PT ;  /* 0x0000000811087212 */ /* 0x000fe400078e960d */
[----:B------:R-:W-:Y:S02]  /*09f0*/  SHF.L.W.U32.HI R4, R5, 0xd, R4 ;  /* 0x0000000d05047819 */ /* 0x000fe40000010e04 */
[----:B------:R-:W-:Y:S01]  /*0a00*/  LOP3.LUT R14, R12, R14, R7, 0x96, !PT ;  /* 0x0000000e0c0e7212 */ /* 0x000fe200078e9607 */
[----:B------:R-:W-:Y:S01]  /*0a10*/  IMAD.SHL.U32 R7, R9, 0x20000, RZ ;  /* 0x0002000009077824 */ /* 0x000fe200078e00ff */
[----:B------:R-:W-:-:S02]  /*0a20*/  LOP3.LUT R10, R4, R9, RZ, 0x3c, !PT ;  /* 0x00000009040a7212 */ /* 0x000fc400078e3cff */
[----:B------:R-:W-:Y:S02]  /*0a30*/  LOP3.LUT R15, R3, R8, RZ, 0x3c, !PT ;  /* 0x00000008030f7212 */ /* 0x000fe400078e3cff */
[----:B------:R-:W-:Y:S02]  /*0a40*/  LOP3.LUT R17, R11, R17, R6, 0x96, !PT ;  /* 0x000000110b117212 */ /* 0x000fe400078e9606 */
[----:B------:R-:W-:Y:S02]  /*0a50*/  SHF.L.U64.HI R6, R9, 0x11, R8 ;  /* 0x0000001109067819 */ /* 0x000fe40000010208 */
[----:B------:R-:W-:Y:S02]  /*0a60*/  SHF.L.W.U32.HI R4, R10, 0xd, R15 ;  /* 0x0000000d0a047819 */ /* 0x000fe40000010e0f */
[----:B------:R-:W-:Y:S02]  /*0a70*/  SHF.L.W.U32.HI R3, R15, 0xd, R10 ;  /* 0x0000000d0f037819 */ /* 0x000fe40000010e0a */
[----:B------:R-:W-:-:S02]  /*0a80*/  LOP3.LUT R7, R14, R7, RZ, 0x3c, !PT ;  /* 0x000000070e077212 */ /* 0x000fc400078e3cff */
[----:B------:R-:W-:Y:S02]  /*0a90*/  LOP3.LUT R6, R17, R6, RZ, 0x3c, !PT ;  /* 0x0000000611067212 */ /* 0x000fe400078e3cff */
[----:B------:R-:W-:Y:S02]  /*0aa0*/  LOP3.LUT R5, R4, R9, R14, 0x96, !PT ;  /* 0x0000000904057212 */ /* 0x000fe400078e960e */
[----:B------:R-:W-:Y:S02]  /*0ab0*/  LOP3.LUT R4, R3, R8, R17, 0x96, !PT ;  /* 0x0000000803047212 */ /* 0x000fe400078e9611 */
[-CC-:B------:R-:W-:Y:S02]  /*0ac0*/  LOP3.LUT R22, R7, R12.reuse, R10.reuse, 0x96, !PT ;  /* 0x0000000c07167212 */ /* 0x180fe400078e960a */
[----:B------:R-:W-:Y:S01]  /*0ad0*/  LOP3.LUT R13, R6, R11, R15, 0x96, !PT ;  /* 0x0000000b060d7212 */ /* 0x000fe200078e960f */
[----:B0-----:R-:W-:Y:S01]  /*0ae0*/  IMAD R6, R2, UR4, RZ ;  /* 0x0000000402067c24 */ /* 0x001fe2000f8e02ff */
[----:B------:R-:W-:-:S02]  /*0af0*/  LOP3.LUT R12, R5, R12, R10, 0x96, !PT ;  /* 0x0000000c050c7212 */ /* 0x000fc400078e960a */
[----:B------:R-:W-:Y:S02]  /*0b00*/  LOP3.LUT R3, R9, R14, RZ, 0x3c, !PT ;  /* 0x0000000e09037212 */ /* 0x000fe400078e3cff */
[----:B------:R-:W-:Y:S02]  /*0b10*/  LOP3.LUT R10, R8, R17, RZ, 0x3c, !PT ;  /* 0x00000011080a7212 */ /* 0x000fe400078e3cff */
[----:B------:R-:W-:Y:S02]  /*0b20*/  LOP3.LUT R11, R4, R11, R15, 0x96, !PT ;  /* 0x0000000b040b7212 */ /* 0x000fe400078e960f */
[----:B------:R-:W-:Y:S02]  /*0b30*/  LOP3.LUT R9, R22, R9, R14, 0x96, !PT ;  /* 0x0000000916097212 */ /* 0x000fe400078e960e */
[----:B------:R-:W-:Y:S01]  /*0b40*/  LOP3.LUT R8, R13, R8, R17, 0x96, !PT ;  /* 0x000000080d087212 */ /* 0x000fe200078e9611 */
[----:B------:R-:W-:Y:S06]  /*0b50*/  @P0 EXIT ;  /* 0x000000000000094d */ /* 0x000fec0003800000 */
[C---:B------:R-:W-:Y:S01]  /*0b60*/  SHF.L.U64.HI R2, R3.reuse, 0x11, R10 ;  /* 0x0000001103027819 */ /* 0x040fe2000001020a */
[----:B------:R-:W-:Y:S01]  /*0b70*/  IMAD.SHL.U32 R3, R3, 0x20000, RZ ;  /* 0x0002000003037824 */ /* 0x000fe200078e00ff */
[----:B------:R-:W-:Y:S01]  /*0b80*/  SHF.L.W.U32.HI R7, R4, 0xd, R5 ;  /* 0x0000000d04077819 */ /* 0x000fe20000010e05 */
[----:B------:R-:W-:Y:S01]  /*0b90*/  IMAD.SHL.U32 R15, R9, 0x20000, RZ ;  /* 0x00020000090f7824 */ /* 0x000fe200078e00ff */
[----:B------:R-:W-:Y:S01]  /*0ba0*/  LOP3.LUT R13, R11, R13, R2, 0x96, !PT ;  /* 0x0000000d0b0d7212 */ /* 0x000fe200078e9602 */
[----:B------:R-:W0:Y:S01]  /*0bb0*/  LDCU.64 UR4, c[0x0][0x358] ;  /* 0x00006b00ff0477ac */ /* 0x000e220008000a00 */
[----:B------:R-:W-:Y:S02]  /*0bc0*/  LOP3.LUT R22, R12, R22, R3, 0x96, !PT ;  /* 0x000000160c167212 */ /* 0x000fe400078e9603 */
[----:B------:R-:W1:Y:S01]  /*0bd0*/  LDC.64 R2, c[0x0][0x390] ;  /* 0x0000e400ff027b82 */ /* 0x000e620000000a00 */
[----:B------:R-:W-:Y:S01]  /*0be0*/  SHF.L.W.U32.HI R4, R5, 0xd, R4 ;  /* 0x0000000d05047819 */ /* 0x000fe20000010e04 */
[----:B------:R-:W2:Y:S01]  /*0bf0*/  LDCU.64 UR8, c[0x0][0x380] ;  /* 0x00007000ff0877ac */ /* 0x000ea20008000a00 */
[----:B------:R-:W-:-:S02]  /*0c00*/  SHF.L.U64.HI R18, R9, 0x11, R8 ;  /* 0x0000001109127819 */ /* 0x000fc40000010208 */
[----:B------:R-:W-:Y:S02]  /*0c10*/  LOP3.LUT R5, R4, R9, RZ, 0x3c, !PT ;  /* 0x0000000904057212 */ /* 0x000fe400078e3cff */
[----:B------:R-:W-:Y:S02]  /*0c20*/  LOP3.LUT R4, R7, R8, RZ, 0x3c, !PT ;  /* 0x0000000807047212 */ /* 0x000fe400078e3cff */
[----:B------:R-:W-:Y:S02]  /*0c30*/  LOP3.LUT R18, R13, R18, RZ, 0x3c, !PT ;  /* 0x000000120d127212 */ /* 0x000fe400078e3cff */
[----:B------:R-:W-:Y:S02]  /*0c40*/  LOP3.LUT R7, R9, R22, RZ, 0x3c, !PT ;  /* 0x0000001609077212 */ /* 0x000fe400078e3cff */
[----:B------:R-:W-:Y:S02]  /*0c50*/  LOP3.LUT R20, R8, R13, RZ, 0x3c, !PT ;  /* 0x0000000d08147212 */ /* 0x000fe400078e3cff */
[----:B------:R-:W-:-:S02]  /*0c60*/  SHF.L.W.U32.HI R14, R5, 0xd, R4 ;  /* 0x0000000d050e7819 */ /* 0x000fc40000010e04 */
[----:B------:R-:W-:Y:S02]  /*0c70*/  SHF.L.W.U32.HI R10, R4, 0xd, R5 ;  /* 0x0000000d040a7819 */ /* 0x000fe40000010e05 */
[----:B------:R-:W-:Y:S02]  /*0c80*/  LOP3.LUT R16, R22, R15, RZ, 0x3c, !PT ;  /* 0x0000000f16107212 */ /* 0x000fe400078e3cff */
[C---:B------:R-:W-:Y:S01]  /*0c90*/  SHF.L.U64.HI R15, R7.reuse, 0x11, R20 ;  /* 0x00000011070f7819 */ /* 0x040fe20000010214 */
[----:B------:R-:W-:Y:S01]  /*0ca0*/  IMAD.SHL.U32 R7, R7, 0x20000, RZ ;  /* 0x0002000007077824 */ /* 0x000fe200078e00ff */
[----:B------:R-:W-:Y:S02]  /*0cb0*/  LOP3.LUT R18, R18, R11, R4, 0x96, !PT ;  /* 0x0000000b12127212 */ /* 0x000fe400078e9604 */
[----:B------:R-:W-:Y:S02]  /*0cc0*/  LOP3.LUT R14, R14, R9, R22, 0x96, !PT ;  /* 0x000000090e0e7212 */ /* 0x000fe400078e9616 */
[----:B------:R-:W-:-:S02]  /*0cd0*/  LOP3.LUT R17, R10, R8, R13, 0x96, !PT ;  /* 0x000000080a117212 */ /* 0x000fc400078e960d */
[----:B------:R-:W-:Y:S02]  /*0ce0*/  LOP3.LUT R16, R16, R12, R5, 0x96, !PT ;  /* 0x0000000c10107212 */ /* 0x000fe400078e9605 */
[----:B------:R-:W-:Y:S01]  /*0cf0*/  LOP3.LUT R8, R18, R8, R13, 0x96, !PT ;  /* 0x0000000812087212 */ /* 0x000fe200078e960d */
[----:B------:R-:W-:Y:S01]  /*0d00*/  IMAD.MOV.U32 R13, RZ, RZ, R0 ;  /* 0x000000ffff0d7224 */ /* 0x000fe200078e0000 */
[----:B------:R-:W-:Y:S01]  /*0d10*/  LOP3.LUT R12, R14, R12, R5, 0x96, !PT ;  /* 0x0000000c0e0c7212 */ /* 0x000fe200078e9605 */
[----:B------:R-:W-:Y:S01]  /*0d20*/  IMAD.MOV.U32 R0, RZ, RZ, RZ ;  /* 0x000000ffff007224 */ /* 0x000fe200078e00ff */
[----:B------:R-:W-:Y:S02]  /*0d30*/  LOP3.LUT R11, R17, R11, R4, 0x96, !PT ;  /* 0x0000000b110b7212 */ /* 0x000fe400078e9604 */
[C---:B------:R-:W-:Y:S02]  /*0d40*/  LOP3.LUT R9, R16.reuse, R9, R22, 0x96, !PT ;  /* 0x0000000910097212 */ /* 0x040fe400078e9616 */
[----:B------:R-:W-:-:S02]  /*0d50*/  LOP3.LUT R7, R16, R7, RZ, 0x3c, !PT ;  /* 0x0000000710077212 */ /* 0x000fc400078e3cff */
[----:B------:R-:W-:Y:S02]  /*0d60*/  LOP3.LUT R10, R18, R15, RZ, 0x3c, !PT ;  /* 0x0000000f120a7212 */ /* 0x000fe400078e3cff */
[----:B------:R-:W-:Y:S02]  /*0d70*/  SHF.L.W.U32.HI R5, R17, 0xd, R14 ;  /* 0x0000000d11057819 */ /* 0x000fe40000010e0e */
[----:B0-2---:R-:W-:-:S07]  /*0d80*/  SHF.L.W.U32.HI R4, R14, 0xd, R17 ;  /* 0x0000000d0e047819 */ /* 0x005fce0000010e11 */
.L_x_129:
[----:B------:R-:W-:Y:S01]  /*0d90*/  IMAD R17, R8, 0x5, RZ ;  /* 0x0000000508117824 */ /* 0x000fe200078e02ff */
[----:B------:R-:W-:Y:S01]  /*0da0*/  LOP3.LUT R23, R10, R11, RZ, 0x3c, !PT ;  /* 0x0000000b0a177212 */ /* 0x000fe200078e3cff */
[----:B------:R-:W-:Y:S01]  /*0db0*/  IMAD.WIDE.U32 R14, R9, 0x5, RZ ;  /* 0x00000005090e7825 */ /* 0x000fe200078e00ff */
[----:B------:R-:W-:Y:S02]  /*0dc0*/  LOP3.LUT R18, R5, R8, RZ, 0x3c, !PT ;  /* 0x0000000805127212 */ /* 0x000fe400078e3cff */
[----:B------:R-:W-:Y:S01]  /*0dd0*/  LOP3.LUT R21, R4, R9, RZ, 0x3c, !PT ;  /* 0x0000000904157212 */ /* 0x000fe200078e3cff */
[----:B------:R-:W-:Y:S01]  /*0de0*/  IMAD.IADD R17, R15, 0x1, R17 ;  /* 0x000000010f117824 */ /* 0x000fe200078e0211 */
[----:B------:R-:W-:Y:S02]  /*0df0*/  SHF.L.U64.HI R10, R9, 0x11, R8 ;  /* 0x00000011090a7819 */ /* 0x000fe40000010208 */
[----:B------:R-:W-:Y:S02]  /*0e00*/  LOP3.LUT R8, R8, R23, RZ, 0x3c, !PT ;  /* 0x0000001708087212 */ /* 0x000fe400078e3cff */
[----:B------:R-:W-:-:S02]  /*0e10*/  SHF.L.W.U32.HI R15, R14, 0x7, R17 ;  /* 0x000000070e0f7819 */ /* 0x000fc40000010e11 */
[----:B------:R-:W-:Y:S02]  /*0e20*/  SHF.L.W.U32.HI R14, R17, 0x7, R14 ;  /* 0x00000007110e7819 */ /* 0x000fe40000010e0e */
[----:B------:R-:W-:Y:S01]  /*0e30*/  LOP3.LUT R10, R23, R10, RZ, 0x3c, !PT ;  /* 0x0000000a170a7212 */ /* 0x000fe200078e3cff */
[----:B------:R-:W-:Y:S01]  /*0e40*/  IMAD R17, R15, 0x9, RZ ;  /* 0x000000090f117824 */ /* 0x000fe200078e02ff */
[----:B------:R-:W-:Y:S01]  /*0e50*/  LOP3.LUT R11, R11, R18, RZ, 0x3c, !PT ;  /* 0x000000120b0b7212 */ /* 0x000fe200078e3cff */
[----:B------:R-:W-:Y:S01]  /*0e60*/  IMAD.WIDE.U32 R14, R14, 0x9, RZ ;  /* 0x000000090e0e7825 */ /* 0x000fe200078e00ff */
[----:B------:R-:W-:Y:S02]  /*0e70*/  SHF.L.W.U32.HI R5, R18, 0xd, R21 ;  /* 0x0000000d12057819 */ /* 0x000fe40000010e15 */
[----:B------:R-:W-:Y:S01]  /*0e80*/  SHF.L.W.U32.HI R4, R21, 0xd, R18 ;  /* 0x0000000d15047819 */ /* 0x000fe20000010e12 */
[----:B------:R-:W-:Y:S02]  /*0e90*/  IMAD.IADD R14, R15, 0x1, R17 ;  /* 0x000000010f0e7824 */ /* 0x000fe400078e0211 */
[----:B------:R-:W-:-:S03]  /*0ea0*/  IMAD.MOV.U32 R17, RZ, RZ, RZ ;  /* 0x000000ffff117224 */ /* 0x000fc600078e00ff */
[----:B------:R-:W-:Y:S02]  /*0eb0*/  SHF.R.U32.HI R16, RZ, 0x8, R14 ;  /* 0x00000008ff107819 */ /* 0x000fe4000001160e */
[----:B------:R-:W-:-:S04]  /*0ec0*/  LEA R14, P1, R13, UR8, 0x2 ;  /* 0x000000080d0e7c11 */ /* 0x000fc8000f8210ff */
[----:B------:R-:W0:Y:S02]  /*0ed0*/  I2F.U64 R16, R16 ;  /* 0x0000001000107312 */ /* 0x000e240000301000 */
[----:B0-----:R-:W-:Y:S01]  /*0ee0*/  FMUL R15, R16, 5.9604644775390625e-08 ;  /* 0x33800000100f7820 */ /* 0x001fe20000400000 */
[----:B------:R-:W-:Y:S01]  /*0ef0*/  LOP3.LUT R16, R7, R12, RZ, 0x3c, !PT ;  /* 0x0000000c07107212 */ /* 0x000fe200078e3cff */
[----:B------:R-:W-:Y:S01]  /*0f00*/  IMAD.SHL.U32 R7, R9, 0x20000, RZ ;  /* 0x0002000009077824 */ /* 0x000fe200078e00ff */
[----:B------:R-:W-:Y:S02]  /*0f10*/  LOP3.LUT R12, R12, R21, RZ, 0x3c, !PT ;  /* 0x000000150c0c7212 */ /* 0x000fe400078e3cff */
[----:B-1----:R-:W-:Y:S02]  /*0f20*/  FSETP.GE.AND P0, PT, R15, R2, PT ;  /* 0x000000020f00720b */ /* 0x002fe40003f06000 */
[----:B------:R-:W-:Y:S02]  /*0f30*/  LEA.HI.X R15, R13, UR9, R0, 0x2, P1 ;  /* 0x000000090d0f7c11 */ /* 0x000fe400088f1400 */
[----:B------:R-:W-:-:S02]  /*0f40*/  FSEL R19, R3, RZ, P0 ;  /* 0x000000ff03137208 */ /* 0x000fc40000000000 */
[----:B------:R-:W-:Y:S02]  /*0f50*/  IADD3 R13, P0, PT, R6, R13, RZ ;  /* 0x0000000d060d7210 */ /* 0x000fe40007f1e0ff */
[----:B------:R-:W-:Y:S01]  /*0f60*/  LOP3.LUT R9, R9, R16, RZ, 0x3c, !PT ;  /* 0x0000001009097212 */ /* 0x000fe200078e3cff */
[----:B------:R0:W-:Y:S01]  /*0f70*/  STG.E desc[UR4][R14.64], R19 ;  /* 0x000000130e007986 */ /* 0x0001e2000c101904 */
[----:B------:R-:W-:Y:S01]  /*0f80*/  LOP3.LUT R7, R16, R7, RZ, 0x3c, !PT ;  /* 0x0000000710077212 */ /* 0x000fe200078e3cff */
[----:B------:R-:W-:Y:S01]  /*0f90*/  IMAD.X R0, RZ, RZ, R0, P0 ;  /* 0x000000ffff007224 */ /* 0x000fe200000e0600 */
[----:B------:R-:W-:-:S04]  /*0fa0*/  ISETP.GE.U32.AND P0, PT, R13, UR6, PT ;  /* 0x000000060d007c0c */ /* 0x000fc8000bf06070 */
[----:B------:R-:W-:-:S13]  /*0fb0*/  ISETP.GE.U32.AND.EX P0, PT, R0, UR7, PT, P0 ;  /* 0x0000000700007c0c */ /* 0x000fda000bf06100 */
[----:B0-----:R-:W-:Y:S05]  /*0fc0*/  @!P0 BRA `(.L_x_129) ;  /* 0xfffffffc00708947 */ /* 0x001fea000383ffff */
[----:B------:R-:W-:Y:S05]  /*0fd0*/  EXIT ;  /* 0x000000000000794d */ /* 0x000fea0003800000 */
.L_x_130:
        /* <DEDUP_REMOVED lines=10> */
.L_x_244:


//--------------------- .text.bernoulli_bool_kernel --------------------------
	.section	.text.bernoulli_bool_kernel,"ax",@progbits
	.align	128
        .global         bernoulli_bool_kernel
        .type           bernoulli_bool_kernel,@function
        .size           bernoulli_bool_kernel,(.L_x_245 - bernoulli_bool_kernel)
        .other          bernoulli_bool_kernel,@"STO_CUDA_ENTRY STV_DEFAULT"
bernoulli_bool_kernel:
.text.bernoulli_bool_kernel:
        /* <DEDUP_REMOVED lines=104> */
[----:B------:R-:W-:Y:S02]  /*0680*/  LOP3.LUT R12, R8, R19, RZ, 0x3c, !PT ;  /* 0x00000013080c7212 */ /* 0x000fe400078e3cff */
[----:B------:R-:W-:Y:S01]  /*0690*/  LOP3.LUT R10, R9, R10, R15, 0x96, !PT ;  /* 0x0000000a090a7212 */ /* 0x000fe200078e960f */
[----:B------:R-:W-:Y:S01]  /*06a0*/  IMAD.SHL.U32 R11, R7, 0x20000, RZ ;  /* 0x00020000070b7824 */ /* 0x000fe200078e00ff */
[----:B------:R-:W-:-:S02]  /*06b0*/  SHF.L.W.U32.HI R4, R9, 0xd, R6 ;  /* 0x0000000d09047819 */ /* 0x000fc40000010e06 */
[C---:B------:R-:W-:Y:S01]  /*06c0*/  SHF.L.W.U32.HI R5, R6.reuse, 0xd, R9 ;  /* 0x0000000d06057819 */ /* 0x040fe20000010e09 */
[----:B------:R-:W-:Y:S01]  /*06d0*/  IMAD.SHL.U32 R9, R13, 0x20000, RZ ;  /* 0x000200000d097824 */ /* 0x000fe200078e00ff */
[----:B------:R-:W-:Y:S02]  /*06e0*/  LOP3.LUT R8, R17, R8, R19, 0x96, !PT ;  /* 0x0000000811087212 */ /* 0x000fe400078e9613 */
[----:B------:R-:W-:Y:S02]  /*06f0*/  SHF.L.U64.HI R12, R13, 0x11, R12 ;  /* 0x000000110d0c7819 */ /* 0x000fe4000001020c */
        /* <DEDUP_REMOVED lines=60> */
[-CC-:B------:R-:W-:Y:S02]  /*0ac0*/  LOP3.LUT R18, R11, R10.reuse, R12.reuse, 0x96, !PT ;  /* 0x0000000a0b127212 */ /* 0x180fe400078e960c */
[----:B------:R-:W-:Y:S01]  /*0ad0*/  LOP3.LUT R17, R4, R9, R13, 0x96, !PT ;  /* 0x0000000904117212 */ /* 0x000fe200078e960d */
[----:B0-----:R-:W-:Y:S01]  /*0ae0*/  IMAD R4, R2, UR4, RZ ;  /* 0x0000000402047c24 */ /* 0x001fe2000f8e02ff */
[----:B------:R-:W-:-:S02]  /*0af0*/  LOP3.LUT R10, R5, R10, R12, 0x96, !PT ;  /* 0x0000000a050a7212 */ /* 0x000fc400078e960c */
[----:B------:R-:W-:Y:S02]  /*0b00*/  LOP3.LUT R11, R7, R14, RZ, 0x3c, !PT ;  /* 0x0000000e070b7212 */ /* 0x000fe400078e3cff */
[----:B------:R-:W-:Y:S02]  /*0b10*/  LOP3.LUT R9, R6, R9, R13, 0x96, !PT ;  /* 0x0000000906097212 */ /* 0x000fe400078e960d */
        /* <DEDUP_REMOVED lines=11> */
[----:B------:R-:W1:Y:S01]  /*0bd0*/  LDCU UR8, c[0x0][0x390] ;  /* 0x00007200ff0877ac */ /* 0x000e620008000800 */
[----:B------:R-:W-:-:S02]  /*0be0*/  LOP3.LUT R17, R9, R17, R12, 0x96, !PT ;  /* 0x0000001109117212 */ /* 0x000fc400078e960c */
[----:B------:R-:W-:Y:S01]  /*0bf0*/  LOP3.LUT R15, R2, R7, RZ, 0x3c, !PT ;  /* 0x00000007020f7212 */ /* 0x000fe200078e3cff */
[----:B------:R-:W2:Y:S01]  /*0c00*/  LDCU.64 UR10, c[0x0][0x380] ;  /* 0x00007000ff0a77ac */ /* 0x000ea20008000a00 */
[----:B------:R-:W-:Y:S02]  /*0c10*/  LOP3.LUT R16, R3, R8, RZ, 0x3c, !PT ;  /* 0x0000000803107212 */ /* 0x000fe400078e3cff */
[----:B------:R-:W-:Y:S02]  /*0c20*/  LOP3.LUT R5, R18, R5, RZ, 0x3c, !PT ;  /* 0x0000000512057212 */ /* 0x000fe400078e3cff */
[C---:B------:R-:W-:Y:S02]  /*0c30*/  LOP3.LUT R11, R7.reuse, R18, RZ, 0x3c, !PT ;  /* 0x00000012070b7212 */ /* 0x040fe400078e3cff */
[----:B------:R-:W-:Y:S02]  /*0c40*/  LOP3.LUT R6, R8, R17, RZ, 0x3c, !PT ;  /* 0x0000001108067212 */ /* 0x000fe400078e3cff */
[----:B------:R-:W-:-:S02]  /*0c50*/  SHF.L.U64.HI R14, R7, 0x11, R8 ;  /* 0x00000011070e7819 */ /* 0x000fc40000010208 */
[----:B------:R-:W-:Y:S02]  /*0c60*/  SHF.L.W.U32.HI R2, R15, 0xd, R16 ;  /* 0x0000000d0f027819 */ /* 0x000fe40000010e10 */
[--C-:B------:R-:W-:Y:S02]  /*0c70*/  SHF.L.W.U32.HI R3, R16, 0xd, R15.reuse ;  /* 0x0000000d10037819 */ /* 0x100fe40000010e0f */
[----:B------:R-:W-:Y:S01]  /*0c80*/  LOP3.LUT R12, R5, R10, R15, 0x96, !PT ;  /* 0x0000000a050c7212 */ /* 0x000fe200078e960f */
[C---:B------:R-:W-:Y:S01]  /*0c90*/  IMAD.SHL.U32 R5, R11.reuse, 0x20000, RZ ;  /* 0x000200000b057824 */ /* 0x040fe200078e00ff */
[----:B------:R-:W-:Y:S02]  /*0ca0*/  SHF.L.U64.HI R6, R11, 0x11, R6 ;  /* 0x000000110b067819 */ /* 0x000fe40000010206 */
[----:B------:R-:W-:Y:S02]  /*0cb0*/  LOP3.LUT R14, R17, R14, RZ, 0x3c, !PT ;  /* 0x0000000e110e7212 */ /* 0x000fe400078e3cff */
[----:B------:R-:W-:-:S02]  /*0cc0*/  LOP3.LUT R11, R2, R7, R18, 0x96, !PT ;  /* 0x00000007020b7212 */ /* 0x000fc400078e9612 */
[----:B------:R-:W-:Y:S02]  /*0cd0*/  LOP3.LUT R2, R3, R8, R17, 0x96, !PT ;  /* 0x0000000803027212 */ /* 0x000fe400078e9611 */
[-CC-:B------:R-:W-:Y:S02]  /*0ce0*/  LOP3.LUT R13, R14, R9.reuse, R16.reuse, 0x96, !PT ;  /* 0x000000090e0d7212 */ /* 0x180fe400078e9610 */
[C---:B------:R-:W-:Y:S02]  /*0cf0*/  LOP3.LUT R9, R2.reuse, R9, R16, 0x96, !PT ;  /* 0x0000000902097212 */ /* 0x040fe400078e9610 */
[----:B------:R-:W-:Y:S02]  /*0d00*/  SHF.L.W.U32.HI R3, R2, 0xd, R11 ;  /* 0x0000000d02037819 */ /* 0x000fe40000010e0b */
[C---:B------:R-:W-:Y:S02]  /*0d10*/  LOP3.LUT R10, R11.reuse, R10, R15, 0x96, !PT ;  /* 0x0000000a0b0a7212 */ /* 0x040fe400078e960f */
[----:B------:R-:W-:Y:S01]  /*0d20*/  SHF.L.W.U32.HI R2, R11, 0xd, R2 ;  /* 0x0000000d0b027819 */ /* 0x000fe20000010e02 */
[----:B------:R-:W-:Y:S01]  /*0d30*/  IMAD.MOV.U32 R11, RZ, RZ, R0 ;  /* 0x000000ffff0b7224 */ /* 0x000fe200078e0000 */
[C---:B------:R-:W-:Y:S01]  /*0d40*/  LOP3.LUT R7, R12.reuse, R7, R18, 0x96, !PT ;  /* 0x000000070c077212 */ /* 0x040fe200078e9612 */
[----:B------:R-:W-:Y:S01]  /*0d50*/  IMAD.MOV.U32 R0, RZ, RZ, RZ ;  /* 0x000000ffff007224 */ /* 0x000fe200078e00ff */
[----:B------:R-:W-:-:S02]  /*0d60*/  LOP3.LUT R5, R12, R5, RZ, 0x3c, !PT ;  /* 0x000000050c057212 */ /* 0x000fc400078e3cff */
[C---:B------:R-:W-:Y:S02]  /*0d70*/  LOP3.LUT R8, R13.reuse, R8, R17, 0x96, !PT ;  /* 0x000000080d087212 */ /* 0x040fe400078e9611 */
[----:B012---:R-:W-:-:S07]  /*0d80*/  LOP3.LUT R6, R13, R6, RZ, 0x3c, !PT ;  /* 0x000000060d067212 */ /* 0x007fce00078e3cff */
.L_x_131:
[----:B------:R-:W-:Y:S01]  /*0d90*/  IMAD R15, R8, 0x5, RZ ;  /* 0x00000005080f7824 */ /* 0x000fe200078e02ff */
[----:B------:R-:W-:Y:S01]  /*0da0*/  IADD3 R14, P1, PT, R11, UR10, RZ ;  /* 0x0000000a0b0e7c10 */ /* 0x000fe2000ff3e0ff */
[----:B------:R-:W-:Y:S01]  /*0db0*/  IMAD.WIDE.U32 R12, R7, 0x5, RZ ;  /* 0x00000005070c7825 */ /* 0x000fe200078e00ff */
[----:B------:R-:W-:Y:S02]  /*0dc0*/  LOP3.LUT R21, R6, R9, RZ, 0x3c, !PT ;  /* 0x0000000906157212 */ /* 0x000fe400078e3cff */
[----:B------:R-:W-:Y:S01]  /*0dd0*/  LOP3.LUT R16, R3, R8, RZ, 0x3c, !PT ;  /* 0x0000000803107212 */ /* 0x000fe200078e3cff */
[----:B------:R-:W-:Y:S01]  /*0de0*/  IMAD.IADD R15, R13, 0x1, R15 ;  /* 0x000000010d0f7824 */ /* 0x000fe200078e020f */
[----:B------:R-:W-:Y:S02]  /*0df0*/  LOP3.LUT R19, R2, R7, RZ, 0x3c, !PT ;  /* 0x0000000702137212 */ /* 0x000fe400078e3cff */
[----:B------:R-:W-:Y:S02]  /*0e00*/  SHF.L.U64.HI R6, R7, 0x11, R8 ;  /* 0x0000001107067819 */ /* 0x000fe40000010208 */
[----:B------:R-:W-:-:S02]  /*0e10*/  SHF.L.W.U32.HI R13, R12, 0x7, R15 ;  /* 0x000000070c0d7819 */ /* 0x000fc40000010e0f */
[----:B------:R-:W-:Y:S02]  /*0e20*/  SHF.L.W.U32.HI R12, R15, 0x7, R12 ;  /* 0x000000070f0c7819 */ /* 0x000fe40000010e0c */
[----:B------:R-:W-:Y:S01]  /*0e30*/  LOP3.LUT R8, R8, R21, RZ, 0x3c, !PT ;  /* 0x0000001508087212 */ /* 0x000fe200078e3cff */
[----:B------:R-:W-:Y:S01]  /*0e40*/  IMAD R15, R13, 0x9, RZ ;  /* 0x000000090d0f7824 */ /* 0x000fe200078e02ff */
[----:B------:R-:W-:Y:S01]  /*0e50*/  LOP3.LUT R6, R21, R6, RZ, 0x3c, !PT ;  /* 0x0000000615067212 */ /* 0x000fe200078e3cff */
[----:B------:R-:W-:Y:S01]  /*0e60*/  IMAD.WIDE.U32 R12, R12, 0x9, RZ ;  /* 0x000000090c0c7825 */ /* 0x000fe200078e00ff */
[----:B------:R-:W-:Y:S02]  /*0e70*/  LOP3.LUT R9, R9, R16, RZ, 0x3c, !PT ;  /* 0x0000001009097212 */ /* 0x000fe400078e3cff */
[----:B------:R-:W-:Y:S01]  /*0e80*/  SHF.L.W.U32.HI R3, R16, 0xd, R19 ;  /* 0x0000000d10037819 */ /* 0x000fe20000010e13 */
[----:B------:R-:W-:Y:S01]  /*0e90*/  IMAD.IADD R12, R13, 0x1, R15 ;  /* 0x000000010d0c7824 */ /* 0x000fe200078e020f */
[----:B------:R-:W-:Y:S01]  /*0ea0*/  SHF.L.W.U32.HI R2, R19, 0xd, R16 ;  /* 0x0000000d13027819 */ /* 0x000fe20000010e10 */
[----:B------:R-:W-:-:S03]  /*0eb0*/  IMAD.MOV.U32 R13, RZ, RZ, RZ ;  /* 0x000000ffff0d7224 */ /* 0x000fc600078e00ff */
[----:B------:R-:W-:-:S06]  /*0ec0*/  SHF.R.U32.HI R12, RZ, 0x8, R12 ;  /* 0x00000008ff0c7819 */ /* 0x000fcc000001160c */
[----:B------:R-:W0:Y:S02]  /*0ed0*/  I2F.U64 R12, R12 ;  /* 0x0000000c000c7312 */ /* 0x000e240000301000 */
[----:B0-----:R-:W-:Y:S01]  /*0ee0*/  FMUL R15, R12, 5.9604644775390625e-08 ;  /* 0x338000000c0f7820 */ /* 0x001fe20000400000 */
[----:B------:R-:W-:Y:S01]  /*0ef0*/  LOP3.LUT R12, R5, R10, RZ, 0x3c, !PT ;  /* 0x0000000a050c7212 */ /* 0x000fe200078e3cff */
[----:B------:R-:W-:Y:S01]  /*0f00*/  IMAD.SHL.U32 R5, R7, 0x20000, RZ ;  /* 0x0002000007057824 */ /* 0x000fe200078e00ff */
[----:B------:R-:W-:Y:S02]  /*0f10*/  LOP3.LUT R10, R10, R19, RZ, 0x3c, !PT ;  /* 0x000000130a0a7212 */ /* 0x000fe400078e3cff */
[----:B------:R-:W-:Y:S02]  /*0f20*/  FSETP.GEU.AND P0, PT, R15, UR8, PT ;  /* 0x000000080f007c0b */ /* 0x000fe4000bf0e000 */
[----:B------:R-:W-:Y:S02]  /*0f30*/  IADD3.X R15, PT, PT, R0, UR11, RZ, P1, !PT ;  /* 0x0000000b000f7c10 */ /* 0x000fe40008ffe4ff */
[----:B------:R-:W-:-:S02]  /*0f40*/  SEL R17, RZ, 0x1, P0 ;  /* 0x00000001ff117807 */ /* 0x000fc40000000000 */
[----:B------:R-:W-:Y:S02]  /*0f50*/  IADD3 R11, P0, PT, R4, R11, RZ ;  /* 0x0000000b040b7210 */ /* 0x000fe40007f1e0ff */
[----:B------:R-:W-:Y:S01]  /*0f60*/  LOP3.LUT R7, R7, R12, RZ, 0x3c, !PT ;  /* 0x0000000c07077212 */ /* 0x000fe200078e3cff */
[----:B------:R0:W-:Y:S01]  /*0f70*/  STG.E.U8 desc[UR4][R14.64], R17 ;  /* 0x000000110e007986 */ /* 0x0001e2000c101104 */
[----:B------:R-:W-:Y:S01]  /*0f80*/  LOP3.LUT R5, R12, R5, RZ, 0x3c, !PT ;  /* 0x000000050c057212 */ /* 0x000fe200078e3cff */
[----:B------:R-:W-:Y:S01]  /*0f90*/  IMAD.X R0, RZ, RZ, R0, P0 ;  /* 0x000000ffff007224 */ /* 0x000fe200000e0600 */
[----:B------:R-:W-:-:S04]  /*0fa0*/  ISETP.GE.U32.AND P0, PT, R11, UR6, PT ;  /* 0x000000060b007c0c */ /* 0x000fc8000bf06070 */
[----:B------:R-:W-:-:S13]  /*0fb0*/  ISETP.GE.U32.AND.EX P0, PT, R0, UR7, PT, P0 ;  /* 0x0000000700007c0c */ /* 0x000fda000bf06100 */
[----:B0-----:R-:W-:Y:S05]  /*0fc0*/  @!P0 BRA `(.L_x_131) ;  /* 0xfffffffc00708947 */ /* 0x001fea000383ffff */
[----:B------:R-:W-:Y:S05]  /*0fd0*/  EXIT ;  /* 0x000000000000794d */ /* 0x000fea0003800000 */
.L_x_132:
        /* <DEDUP_REMOVED lines=10> */
.L_x_245:


//--------------------- .text.bernoulli_float_kernel --------------------------
	.section	.text.bernoulli_float_kernel,"ax",@progbits
	.align	128
        .global         bernoulli_float_kernel
        .type           bernoulli_float_kernel,@function
        .size           bernoulli_float_kernel,(.L_x_246 - bernoulli_float_kernel)
        .other          bernoulli_float_kernel,@"STO_CUDA_ENTRY STV_DEFAULT"
bernoulli_float_kernel:
.text.bernoulli_float_kernel:
        /* <DEDUP_REMOVED lines=217> */
.L_x_133:
[----:B------:R-:W-:Y:S01]  /*0d90*/  IMAD R15, R8, 0x5, RZ ;  /* 0x00000005080f7824 */ /* 0x000fe200078e02ff */
[----:B------:R-:W-:Y:S01]  /*0da0*/  LOP3.LUT R21, R6, R9, RZ, 0x3c, !PT ;  /* 0x0000000906157212 */ /* 0x000fe200078e3cff */
[C---:B0-----:R-:W-:Y:S01]  /*0db0*/  IMAD.WIDE.U32 R12, R7.reuse, 0x5, RZ ;  /* 0x00000005070c7825 */ /* 0x041fe200078e00ff */
[----:B------:R-:W-:Y:S02]  /*0dc0*/  LOP3.LUT R19, R2, R7, RZ, 0x3c, !PT ;  /* 0x0000000702137212 */ /* 0x000fe400078e3cff */
[----:B------:R-:W-:Y:S01]  /*0dd0*/  SHF.L.U64.HI R6, R7, 0x11, R8 ;  /* 0x0000001107067819 */ /* 0x000fe20000010208 */
[----:B------:R-:W-:-:S03]  /*0de0*/  IMAD.IADD R15, R13, 0x1, R15 ;  /* 0x000000010d0f7824 */ /* 0x000fc600078e020f */
[----:B------:R-:W-:Y:S02]  /*0df0*/  LOP3.LUT R6, R21, R6, RZ, 0x3c, !PT ;  /* 0x0000000615067212 */ /* 0x000fe400078e3cff */
[----:B------:R-:W-:Y:S02]  /*0e00*/  SHF.L.W.U32.HI R13, R12, 0x7, R15 ;  /* 0x000000070c0d7819 */ /* 0x000fe40000010e0f */
[----:B------:R-:W-:-:S03]  /*0e10*/  SHF.L.W.U32.HI R12, R15, 0x7, R12 ;  /* 0x000000070f0c7819 */ /* 0x000fc60000010e0c */
[----:B------:R-:W-:Y:S02]  /*0e20*/  IMAD R15, R13, 0x9, RZ ;  /* 0x000000090d0f7824 */ /* 0x000fe400078e02ff */
[----:B------:R-:W-:-:S04]  /*0e30*/  IMAD.WIDE.U32 R12, R12, 0x9, RZ ;  /* 0x000000090c0c7825 */ /* 0x000fc800078e00ff */
[----:B------:R-:W-:Y:S02]  /*0e40*/  IMAD.IADD R12, R13, 0x1, R15 ;  /* 0x000000010d0c7824 */ /* 0x000fe400078e020f */
[----:B------:R-:W-:-:S03]  /*0e50*/  IMAD.MOV.U32 R15, RZ, RZ, RZ ;  /* 0x000000ffff0f7224 */ /* 0x000fc600078e00ff */
[----:B------:R-:W-:Y:S02]  /*0e60*/  SHF.R.U32.HI R14, RZ, 0x8, R12 ;  /* 0x00000008ff0e7819 */ /* 0x000fe4000001160c */
[----:B------:R-:W-:-:S04]  /*0e70*/  LEA R12, P0, R11, UR10, 0x2 ;  /* 0x0000000a0b0c7c11 */ /* 0x000fc8000f8010ff */
[----:B------:R-:W0:Y:S01]  /*0e80*/  I2F.U64 R14, R14 ;  /* 0x0000000e000e7312 */ /* 0x000e220000301000 */
[----:B------:R-:W-:Y:S02]  /*0e90*/  LEA.HI.X R13, R11, UR11, R0, 0x2, P0 ;  /* 0x0000000b0b0d7c11 */ /* 0x000fe400080f1400 */
[----:B------:R-:W-:-:S05]  /*0ea0*/  IADD3 R11, P0, PT, R4, R11, RZ ;  /* 0x0000000b040b7210 */ /* 0x000fca0007f1e0ff */
[----:B------:R-:W-:Y:S01]  /*0eb0*/  IMAD.X R0, RZ, RZ, R0, P0 ;  /* 0x000000ffff007224 */ /* 0x000fe200000e0600 */
[----:B------:R-:W-:-:S04]  /*0ec0*/  ISETP.GE.U32.AND P0, PT, R11, UR6, PT ;  /* 0x000000060b007c0c */ /* 0x000fc8000bf06070 */
[----:B------:R-:W-:Y:S01]  /*0ed0*/  ISETP.GE.U32.AND.EX P0, PT, R0, UR7, PT, P0 ;  /* 0x0000000700007c0c */ /* 0x000fe2000bf06100 */
[----:B0-----:R-:W-:Y:S01]  /*0ee0*/  FMUL R16, R14, 5.9604644775390625e-08 ;  /* 0x338000000e107820 */ /* 0x001fe20000400000 */
[----:B------:R-:W-:Y:S01]  /*0ef0*/  LOP3.LUT R14, R5, R10, RZ, 0x3c, !PT ;  /* 0x0000000a050e7212 */ /* 0x000fe200078e3cff */
[----:B------:R-:W-:Y:S01]  /*0f00*/  IMAD.SHL.U32 R5, R7, 0x20000, RZ ;  /* 0x0002000007057824 */ /* 0x000fe200078e00ff */
[----:B------:R-:W-:Y:S02]  /*0f10*/  LOP3.LUT R10, R10, R19, RZ, 0x3c, !PT ;  /* 0x000000130a0a7212 */ /* 0x000fe400078e3cff */
[----:B------:R-:W-:Y:S02]  /*0f20*/  FSET.BF.LT.AND R17, R16, UR8, PT ;  /* 0x0000000810117c0a */ /* 0x000fe4000b801000 */
[----:B------:R-:W-:Y:S02]  /*0f30*/  LOP3.LUT R16, R3, R8, RZ, 0x3c, !PT ;  /* 0x0000000803107212 */ /* 0x000fe400078e3cff */
[----:B------:R-:W-:Y:S01]  /*0f40*/  LOP3.LUT R8, R8, R21, RZ, 0x3c, !PT ;  /* 0x0000001508087212 */ /* 0x000fe200078e3cff */
[----:B------:R0:W-:Y:S01]  /*0f50*/  STG.E desc[UR4][R12.64], R17 ;  /* 0x000000110c007986 */ /* 0x0001e2000c101904 */
[----:B------:R-:W-:-:S02]  /*0f60*/  LOP3.LUT R9, R9, R16, RZ, 0x3c, !PT ;  /* 0x0000001009097212 */ /* 0x000fc400078e3cff */
[----:B------:R-:W-:Y:S02]  /*0f70*/  SHF.L.W.U32.HI R3, R16, 0xd, R19 ;  /* 0x0000000d10037819 */ /* 0x000fe40000010e13 */
[----:B------:R-:W-:Y:S02]  /*0f80*/  SHF.L.W.U32.HI R2, R19, 0xd, R16 ;  /* 0x0000000d13027819 */ /* 0x000fe40000010e10 */
[----:B------:R-:W-:Y:S02]  /*0f90*/  LOP3.LUT R7, R7, R14, RZ, 0x3c, !PT ;  /* 0x0000000e07077212 */ /* 0x000fe400078e3cff */
[----:B------:R-:W-:Y:S01]  /*0fa0*/  LOP3.LUT R5, R14, R5, RZ, 0x3c, !PT ;  /* 0x000000050e057212 */ /* 0x000fe200078e3cff */
[----:B------:R-:W-:Y:S06]  /*0fb0*/  @!P0 BRA `(.L_x_133) ;  /* 0xfffffffc00748947 */ /* 0x000fec000383ffff */
[----:B------:R-:W-:Y:S05]  /*0fc0*/  EXIT ;  /* 0x000000000000794d */ /* 0x000fea0003800000 */
.L_x_134:
        /* <DEDUP_REMOVED lines=11> */
.L_x_246:


//--------------------- .text.exponential_float_kernel --------------------------
	.section	.text.exponential_float_kernel,"ax",@progbits
	.align	128
        .global         exponential_float_kernel
        .type           exponential_float_kernel,@function
        .size           exponential_float_kernel,(.L_x_230 - exponential_float_kernel)
        .other          exponential_float_kernel,@"STO_CUDA_ENTRY STV_DEFAULT"
exponential_float_kernel:
.text.exponential_float_kernel:
        /* <DEDUP_REMOVED lines=86> */
[----:B------:R-:W-:Y:S02]  /*0560*/  LOP3.LUT R18, R11, R18, R10, 0x96, !PT ;  /* 0x000000120b127212 */ /* 0x000fe400078e960a */
[----:B------:R-:W-:Y:S01]  /*0570*/  LOP3.LUT R8, R8, R3, RZ, 0x3c, !PT ;  /* 0x0000000308087212 */ /* 0x000fe200078e3cff */
[----:B------:R-:W-:Y:S01]  /*0580*/  IMAD.SHL.U32 R3, R9, 0x20000, RZ ;  /* 0x0002000009037824 */ /* 0x000fe200078e00ff */
[----:B------:R-:W-:-:S02]  /*0590*/  SHF.R.U64 R14, R4, 0x1f, R5 ;  /* 0x0000001f040e7819 */ /* 0x000fc40000001205 */
[--C-:B------:R-:W-:Y:S02]  /*05a0*/  SHF.R.U32.HI R15, RZ, 0x1f, R5.reuse ;  /* 0x0000001fff0f7819 */ /* 0x100fe40000011605 */
[C---:B------:R-:W-:Y:S02]  /*05b0*/  LOP3.LUT R14, R9.reuse, R14, R4, 0x96, !PT ;  /* 0x0000000e090e7212 */ /* 0x040fe400078e9604 */
[----:B------:R-:W-:Y:S02]  /*05c0*/  LOP3.LUT R15, R8, R15, R5, 0x96, !PT ;  /* 0x0000000f080f7212 */ /* 0x000fe400078e9605 */
[----:B------:R-:W-:Y:S02]  /*05d0*/  LOP3.LUT R16, R18, R3, RZ, 0x3c, !PT ;  /* 0x0000000312107212 */ /* 0x000fe400078e3cff */
[----:B------:R-:W-:Y:S02]  /*05e0*/  LOP3.LUT R17, R2, R17, R7, 0x96, !PT ;  /* 0x0000001102117212 */ /* 0x000fe400078e9607 */
[----:B------:R-:W-:-:S02]  /*05f0*/  SHF.L.U64.HI R10, R9, 0x11, R8 ;  /* 0x00000011090a7819 */ /* 0x000fc40000010208 */
[----:B------:R-:W-:Y:S02]  /*0600*/  SHF.L.W.U32.HI R4, R14, 0xd, R15 ;  /* 0x0000000d0e047819 */ /* 0x000fe40000010e0f */
[--C-:B------:R-:W-:Y:S02]  /*0610*/  LOP3.LUT R16, R16, R11, R14.reuse, 0x96, !PT ;  /* 0x0000000b10107212 */ /* 0x100fe400078e960e */
[----:B------:R-:W-:Y:S02]  /*0620*/  LOP3.LUT R13, R17, R10, RZ, 0x3c, !PT ;  /* 0x0000000a110d7212 */ /* 0x000fe400078e3cff */
[----:B------:R-:W-:Y:S02]  /*0630*/  SHF.L.W.U32.HI R3, R15, 0xd, R14 ;  /* 0x0000000d0f037819 */ /* 0x000fe40000010e0e */
[----:B------:R-:W-:Y:S02]  /*0640*/  LOP3.LUT R12, R9, R18, RZ, 0x3c, !PT ;  /* 0x00000012090c7212 */ /* 0x000fe400078e3cff */
[----:B------:R-:W-:-:S02]  /*0650*/  LOP3.LUT R10, R4, R9, R18, 0x96, !PT ;  /* 0x00000009040a7212 */ /* 0x000fc400078e9612 */
[----:B------:R-:W-:Y:S02]  /*0660*/  LOP3.LUT R7, R16, R9, R18, 0x96, !PT ;  /* 0x0000000910077212 */ /* 0x000fe400078e9612 */
[----:B------:R-:W-:Y:S02]  /*0670*/  LOP3.LUT R13, R13, R2, R15, 0x96, !PT ;  /* 0x000000020d0d7212 */ /* 0x000fe400078e960f */
[----:B------:R-:W-:Y:S02]  /*0680*/  LOP3.LUT R9, R8, R17, RZ, 0x3c, !PT ;  /* 0x0000001108097212 */ /* 0x000fe400078e3cff */
[-CC-:B------:R-:W-:Y:S02]  /*0690*/  LOP3.LUT R5, R3, R8.reuse, R17.reuse, 0x96, !PT ;  /* 0x0000000803057212 */ /* 0x180fe400078e9611 */
[----:B------:R-:W-:Y:S02]  /*06a0*/  LOP3.LUT R11, R10, R11, R14, 0x96, !PT ;  /* 0x0000000b0a0b7212 */ /* 0x000fe400078e960e */
[----:B------:R-:W-:-:S02]  /*06b0*/  LOP3.LUT R8, R13, R8, R17, 0x96, !PT ;  /* 0x000000080d087212 */ /* 0x000fc400078e9611 */
[C---:B------:R-:W-:Y:S01]  /*06c0*/  SHF.L.U64.HI R14, R12.reuse, 0x11, R9 ;  /* 0x000000110c0e7819 */ /* 0x040fe20000010209 */
[----:B------:R-:W-:Y:S01]  /*06d0*/  IMAD.SHL.U32 R9, R12, 0x20000, RZ ;  /* 0x000200000c097824 */ /* 0x000fe200078e00ff */
[----:B------:R-:W-:Y:S02]  /*06e0*/  SHF.L.W.U32.HI R4, R10, 0xd, R5 ;  /* 0x0000000d0a047819 */ /* 0x000fe40000010e05 */
[C---:B------:R-:W-:Y:S02]  /*06f0*/  SHF.L.W.U32.HI R3, R5.reuse, 0xd, R10 ;  /* 0x0000000d05037819 */ /* 0x040fe40000010e0a */
        /* <DEDUP_REMOVED lines=9> */
[----:B------:R-:W-:-:S02]  /*0790*/  LOP3.LUT R9, R13, R18, RZ, 0x3c, !PT ;  /* 0x000000120d097212 */ /* 0x000fc400078e3cff */
[----:B------:R-:W-:Y:S02]  /*07a0*/  SHF.L.W.U32.HI R5, R3, 0xd, R12 ;  /* 0x0000000d03057819 */ /* 0x000fe40000010e0c */
[----:B------:R-:W-:Y:S02]  /*07b0*/  LOP3.LUT R10, R4, R7, R16, 0x96, !PT ;  /* 0x00000007040a7212 */ /* 0x000fe400078e9610 */
[----:B------:R-:W-:Y:S02]  /*07c0*/  LOP3.LUT R9, R9, R2, R3, 0x96, !PT ;  /* 0x0000000209097212 */ /* 0x000fe400078e9603 */
[-CC-:B------:R-:W-:Y:S02]  /*07d0*/  LOP3.LUT R14, R14, R11.reuse, R12.reuse, 0x96, !PT ;  /* 0x0000000b0e0e7212 */ /* 0x180fe400078e960c */
[----:B------:R-:W-:Y:S02]  /*07e0*/  LOP3.LUT R5, R5, R8, R13, 0x96, !PT ;  /* 0x0000000805057212 */ /* 0x000fe400078e960d */
[----:B------:R-:W-:-:S02]  /*07f0*/  LOP3.LUT R11, R10, R11, R12, 0x96, !PT ;  /* 0x0000000b0a0b7212 */ /* 0x000fc400078e960c */
[----:B------:R-:W-:Y:S02]  /*0800*/  LOP3.LUT R15, R7, R16, RZ, 0x3c, !PT ;  /* 0x00000010070f7212 */ /* 0x000fe400078e3cff */
[----:B------:R-:W-:Y:S02]  /*0810*/  LOP3.LUT R12, R8, R13, RZ, 0x3c, !PT ;  /* 0x0000000d080c7212 */ /* 0x000fe400078e3cff */
[----:B------:R-:W-:Y:S02]  /*0820*/  LOP3.LUT R8, R9, R8, R13, 0x96, !PT ;  /* 0x0000000809087212 */ /* 0x000fe400078e960d */
[----:B------:R-:W-:Y:S02]  /*0830*/  LOP3.LUT R7, R14, R7, R16, 0x96, !PT ;  /* 0x000000070e077212 */ /* 0x000fe400078e9610 */
[----:B------:R-:W-:Y:S02]  /*0840*/  SHF.L.W.U32.HI R4, R10, 0xd, R5 ;  /* 0x0000000d0a047819 */ /* 0x000fe40000010e05 */
[----:B------:R-:W-:Y:S01]  /*0850*/  SHF.L.W.U32.HI R13, R5, 0xd, R10 ;  /* 0x0000000d050d7819 */ /* 0x000fe20000010e0a */
[----:B------:R-:W-:Y:S01]  /*0860*/  IMAD.SHL.U32 R10, R15, 0x20000, RZ ;  /* 0x000200000f0a7824 */ /* 0x000fe200078e00ff */
[----:B------:R-:W-:-:S02]  /*0870*/  LOP3.LUT R4, R4, R7, RZ, 0x3c, !PT ;  /* 0x0000000704047212 */ /* 0x000fc400078e3cff */
[----:B------:R-:W-:Y:S02]  /*0880*/  LOP3.LUT R13, R13, R8, RZ, 0x3c, !PT ;  /* 0x000000080d0d7212 */ /* 0x000fe400078e3cff */
[----:B------:R-:W-:Y:S01]  /*0890*/  LOP3.LUT R16, R5, R2, R3, 0x96, !PT ;  /* 0x0000000205107212 */ /* 0x000fe200078e9603 */
[----:B------:R-:W-:Y:S01]  /*08a0*/  IMAD.SHL.U32 R3, R7, 0x20000, RZ ;  /* 0x0002000007037824 */ /* 0x000fe200078e00ff */
[----:B------:R-:W-:Y:S02]  /*08b0*/  SHF.L.U64.HI R12, R15, 0x11, R12 ;  /* 0x000000110f0c7819 */ /* 0x000fe4000001020c */
[----:B------:R-:W-:Y:S02]  /*08c0*/  LOP3.LUT R14, R11, R14, R10, 0x96, !PT ;  /* 0x0000000e0b0e7212 */ /* 0x000fe400078e960a */
[----:B------:R-:W-:Y:S02]  /*08d0*/  SHF.L.W.U32.HI R2, R4, 0xd, R13 ;  /* 0x0000000d04027819 */ /* 0x000fe40000010e0d */
[----:B------:R-:W-:-:S02]  /*08e0*/  LOP3.LUT R9, R16, R9, R12, 0x96, !PT ;  /* 0x0000000910097212 */ /* 0x000fc400078e960c */
[----:B------:R-:W-:Y:S02]  /*08f0*/  LOP3.LUT R12, R14, R3, RZ, 0x3c, !PT ;  /* 0x000000030e0c7212 */ /* 0x000fe400078e3cff */
[----:B------:R-:W-:Y:S02]  /*0900*/  LOP3.LUT R2, R2, R7, R14, 0x96, !PT ;  /* 0x0000000702027212 */ /* 0x000fe400078e960e */
[----:B------:R-:W-:Y:S02]  /*0910*/  SHF.L.U64.HI R10, R7, 0x11, R8 ;  /* 0x00000011070a7819 */ /* 0x000fe40000010208 */
[--C-:B------:R-:W-:Y:S02]  /*0920*/  SHF.L.W.U32.HI R3, R13, 0xd, R4.reuse ;  /* 0x0000000d0d037819 */ /* 0x100fe40000010e04 */
[-CC-:B------:R-:W-:Y:S02]  /*0930*/  LOP3.LUT R12, R12, R11.reuse, R4.reuse, 0x96, !PT ;  /* 0x0000000b0c0c7212 */ /* 0x180fe400078e9604 */
[----:B------:R-:W-:-:S02]  /*0940*/  LOP3.LUT R11, R2, R11, R4, 0x96, !PT ;  /* 0x0000000b020b7212 */ /* 0x000fc400078e9604 */
[----:B------:R-:W-:Y:S02]  /*0950*/  LOP3.LUT R4, R9, R10, RZ, 0x3c, !PT ;  /* 0x0000000a09047212 */ /* 0x000fe400078e3cff */
[----:B------:R-:W-:Y:S02]  /*0960*/  LOP3.LUT R5, R3, R8, R9, 0x96, !PT ;  /* 0x0000000803057212 */ /* 0x000fe400078e9609 */
[----:B------:R-:W-:Y:S02]  /*0970*/  LOP3.LUT R3, R7, R14, RZ, 0x3c, !PT ;  /* 0x0000000e07037212 */ /* 0x000fe400078e3cff */
[----:B------:R-:W-:Y:S02]  /*0980*/  LOP3.LUT R10, R8, R9, RZ, 0x3c, !PT ;  /* 0x00000009080a7212 */ /* 0x000fe400078e3cff */
[----:B------:R-:W-:Y:S01]  /*0990*/  LOP3.LUT R15, R4, R16, R13, 0x96, !PT ;  /* 0x00000010040f7212 */ /* 0x000fe200078e960d */
[C---:B------:R-:W-:Y:S01]  /*09a0*/  IMAD.SHL.U32 R4, R3.reuse, 0x20000, RZ ;  /* 0x0002000003047824 */ /* 0x040fe200078e00ff */
[----:B------:R-:W-:-:S02]  /*09b0*/  SHF.L.U64.HI R10, R3, 0x11, R10 ;  /* 0x00000011030a7819 */ /* 0x000fc4000001020a */
[C---:B------:R-:W-:Y:S02]  /*09c0*/  LOP3.LUT R13, R5.reuse, R16, R13, 0x96, !PT ;  /* 0x00000010050d7212 */ /* 0x040fe400078e960d */
        /* <DEDUP_REMOVED lines=9> */
[----:B------:R-:W-:Y:S02]  /*0a60*/  SHF.L.U64.HI R4, R7, 0x11, R8 ;  /* 0x0000001107047819 */ /* 0x000fe40000010208 */
[----:B------:R-:W-:Y:S02]  /*0a70*/  SHF.L.W.U32.HI R2, R9, 0xd, R10 ;  /* 0x0000000d09027819 */ /* 0x000fe40000010e0a */
[----:B------:R-:W-:-:S02]  /*0a80*/  SHF.L.W.U32.HI R3, R10, 0xd, R9 ;  /* 0x0000000d0a037819 */ /* 0x000fc40000010e09 */
[----:B------:R-:W-:Y:S02]  /*0a90*/  LOP3.LUT R16, R12, R5, RZ, 0x3c, !PT ;  /* 0x000000050c107212 */ /* 0x000fe400078e3cff */
[----:B------:R-:W-:Y:S02]  /*0aa0*/  LOP3.LUT R4, R15, R4, RZ, 0x3c, !PT ;  /* 0x000000040f047212 */ /* 0x000fe400078e3cff */
[----:B------:R-:W-:Y:S02]  /*0ab0*/  LOP3.LUT R2, R2, R7, R12, 0x96, !PT ;  /* 0x0000000702027212 */ /* 0x000fe400078e960c */
[----:B------:R-:W-:Y:S02]  /*0ac0*/  LOP3.LUT R5, R3, R8, R15, 0x96, !PT ;  /* 0x0000000803057212 */ /* 0x000fe400078e960f */
[----:B------:R-:W-:Y:S02]  /*0ad0*/  LOP3.LUT R16, R16, R11, R9, 0x96, !PT ;  /* 0x0000000b10107212 */ /* 0x000fe400078e9609 */
[----:B------:R-:W-:-:S02]  /*0ae0*/  LOP3.LUT R19, R4, R13, R10, 0x96, !PT ;  /* 0x0000000d04137212 */ /* 0x000fc400078e960a */
[----:B------:R-:W-:Y:S02]  /*0af0*/  LOP3.LUT R11, R2, R11, R9, 0x96, !PT ;  /* 0x0000000b020b7212 */ /* 0x000fe400078e9609 */
[----:B------:R-:W-:Y:S02]  /*0b00*/  LOP3.LUT R13, R5, R13, R10, 0x96, !PT ;  /* 0x0000000d050d7212 */ /* 0x000fe400078e960a */
[----:B------:R-:W-:Y:S02]  /*0b10*/  LOP3.LUT R9, R7, R12, RZ, 0x3c, !PT ;  /* 0x0000000c07097212 */ /* 0x000fe400078e3cff */
[----:B------:R-:W-:Y:S02]  /*0b20*/  LOP3.LUT R10, R8, R15, RZ, 0x3c, !PT ;  /* 0x0000000f080a7212 */ /* 0x000fe400078e3cff */
        /* <DEDUP_REMOVED lines=10> */
[----:B------:R-:W1:Y:S01]  /*0bd0*/  LDC R9, c[0x0][0x390] ;  /* 0x0000e400ff097b82 */ /* 0x000e620000000800 */
[----:B------:R-:W-:Y:S01]  /*0be0*/  SHF.L.W.U32.HI R4, R2, 0xd, R5 ;  /* 0x0000000d02047819 */ /* 0x000fe20000010e05 */
[----:B------:R-:W2:Y:S01]  /*0bf0*/  LDCU.64 UR10, c[0x0][0x398] ;  /* 0x00007300ff0a77ac */ /* 0x000ea20008000a00 */
[----:B------:R-:W-:-:S02]  /*0c00*/  SHF.L.U64.HI R14, R7, 0x11, R8 ;  /* 0x00000011070e7819 */ /* 0x000fc40000010208 */
[----:B------:R-:W-:Y:S01]  /*0c10*/  LOP3.LUT R10, R7, R16, RZ, 0x3c, !PT ;  /* 0x00000010070a7212 */ /* 0x000fe200078e3cff */
[----:B------:R-:W3:Y:S01]  /*0c20*/  LDCU.64 UR6, c[0x0][0x380] ;  /* 0x00007000ff0677ac */ /* 0x000ee20008000a00 */
[----:B------:R-:W-:Y:S02]  /*0c30*/  LOP3.LUT R17, R8, R19, RZ, 0x3c, !PT ;  /* 0x0000001308117212 */ /* 0x000fe400078e3cff */
[----:B------:R-:W-:Y:S02]  /*0c40*/  LOP3.LUT R4, R4, R7, RZ, 0x3c, !PT ;  /* 0x0000000704047212 */ /* 0x000fe400078e3cff */
[----:B------:R-:W-:Y:S02]  /*0c50*/  LOP3.LUT R3, R3, R8, RZ, 0x3c, !PT ;  /* 0x0000000803037212 */ /* 0x000fe400078e3cff */
[----:B------:R-:W-:Y:S02]  /*0c60*/  LOP3.LUT R15, R16, R15, RZ, 0x3c, !PT ;  /* 0x0000000f100f7212 */ /* 0x000fe400078e3cff */
[----:B------:R-:W-:-:S02]  /*0c70*/  LOP3.LUT R14, R19, R14, RZ, 0x3c, !PT ;  /* 0x0000000e130e7212 */ /* 0x000fc400078e3cff */
[C---:B------:R-:W-:Y:S01]  /*0c80*/  SHF.L.U64.HI R12, R10.reuse, 0x11, R17 ;  /* 0x000000110a0c7819 */ /* 0x040fe20000010211 */
[----:B------:R-:W-:Y:S01]  /*0c90*/  IMAD.SHL.U32 R10, R10, 0x20000, RZ ;  /* 0x000200000a0a7824 */ /* 0x000fe200078e00ff */
[--C-:B------:R-:W-:Y:S02]  /*0ca0*/  SHF.L.W.U32.HI R2, R4, 0xd, R3.reuse ;  /* 0x0000000d04027819 */ /* 0x100fe40000010e03 */
[--C-:B------:R-:W-:Y:S02]  /*0cb0*/  LOP3.LUT R15, R15, R11, R4.reuse, 0x96, !PT ;  /* 0x0000000b0f0f7212 */ /* 0x100fe400078e9604 */
[----:B------:R-:W-:Y:S02]  /*0cc0*/  SHF.L.W.U32.HI R5, R3, 0xd, R4 ;  /* 0x0000000d03057819 */ /* 0x000fe40000010e04 */
[----:B------:R-:W-:Y:S02]  /*0cd0*/  LOP3.LUT R17, R14, R13, R3, 0x96, !PT ;  /* 0x0000000d0e117212 */ /* 0x000fe400078e9603 */
[----:B------:R-:W-:-:S02]  /*0ce0*/  LOP3.LUT R14, R2, R7, R16, 0x96, !PT ;  /* 0x00000007020e7212 */ /* 0x000fc400078e9610 */
[C---:B------:R-:W-:Y:S02]  /*0cf0*/  LOP3.LUT R7, R15.reuse, R7, R16, 0x96, !PT ;  /* 0x000000070f077212 */ /* 0x040fe400078e9610 */
[----:B------:R-:W-:Y:S02]  /*0d00*/  LOP3.LUT R2, R15, R10, RZ, 0x3c, !PT ;  /* 0x0000000a0f027212 */ /* 0x000fe400078e3cff */
[----:B------:R-:W-:Y:S02]  /*0d10*/  LOP3.LUT R15, R5, R8, R19, 0x96, !PT ;  /* 0x00000008050f7212 */ /* 0x000fe400078e9613 */
[----:B------:R-:W-:Y:S02]  /*0d20*/  LOP3.LUT R11, R14, R11, R4, 0x96, !PT ;  /* 0x0000000b0e0b7212 */ /* 0x000fe400078e9604 */
[----:B------:R-:W-:Y:S01]  /*0d30*/  LOP3.LUT R10, R17, R12, RZ, 0x3c, !PT ;  /* 0x0000000c110a7212 */ /* 0x000fe200078e3cff */
[----:B------:R-:W-:Y:S01]  /*0d40*/  IMAD.MOV.U32 R12, RZ, RZ, RZ ;  /* 0x000000ffff0c7224 */ /* 0x000fe200078e00ff */
[----:B------:R-:W-:-:S02]  /*0d50*/  LOP3.LUT R13, R15, R13, R3, 0x96, !PT ;  /* 0x0000000d0f0d7212 */ /* 0x000fc400078e9603 */
[----:B------:R-:W-:Y:S02]  /*0d60*/  SHF.L.W.U32.HI R5, R15, 0xd, R14 ;  /* 0x0000000d0f057819 */ /* 0x000fe40000010e0e */
[----:B------:R-:W-:Y:S01]  /*0d70*/  SHF.L.W.U32.HI R4, R14, 0xd, R15 ;  /* 0x0000000d0e047819 */ /* 0x000fe20000010e0f */
[----:B------:R-:W-:Y:S01]  /*0d80*/  IMAD.MOV.U32 R15, RZ, RZ, R0 ;  /* 0x000000ffff0f7224 */ /* 0x000fe200078e0000 */
[----:B0-23--:R-:W-:-:S07]  /*0d90*/  LOP3.LUT R8, R17, R8, R19, 0x96, !PT ;  /* 0x0000000811087212 */ /* 0x00dfce00078e9613 */
.L_x_137:
[----:B------:R-:W-:Y:S01]  /*0da0*/  IMAD R3, R8, 0x5, RZ ;  /* 0x0000000508037824 */ /* 0x000fe200078e02ff */
[----:B------:R-:W-:Y:S01]  /*0db0*/  LOP3.LUT R2, R2, R11, RZ, 0x3c, !PT ;  /* 0x0000000b02027212 */ /* 0x000fe200078e3cff */
[C---:B------:R-:W-:Y:S01]  /*0dc0*/  IMAD.WIDE.U32 R16, R7.reuse, 0x5, RZ ;  /* 0x0000000507107825 */ /* 0x040fe200078e00ff */
[----:B------:R-:W-:Y:S01]  /*0dd0*/  LOP3.LUT R21, R10, R13, RZ, 0x3c, !PT ;  /* 0x0000000d0a157212 */ /* 0x000fe200078e3cff */
[----:B------:R-:W-:Y:S01]  /*0de0*/  BSSY.RECONVERGENT B0, `(.L_x_135) ;  /* 0x000003a000007945 */ /* 0x000fe20003800200 */
[----:B------:R-:W-:Y:S01]  /*0df0*/  SHF.L.U64.HI R10, R7, 0x11, R8 ;  /* 0x00000011070a7819 */ /* 0x000fe20000010208 */
[----:B------:R-:W-:Y:S02]  /*0e00*/  IMAD.IADD R3, R17, 0x1, R3 ;  /* 0x0000000111037824 */ /* 0x000fe400078e0203 */
[----:B------:R-:W-:Y:S01]  /*0e10*/  IMAD.MOV.U32 R19, RZ, RZ, 0x3e055027 ;  /* 0x3e055027ff137424 */ /* 0x000fe200078e00ff */
[----:B------:R-:W-:Y:S02]  /*0e20*/  LOP3.LUT R10, R21, R10, RZ, 0x3c, !PT ;  /* 0x0000000a150a7212 */ /* 0x000fe400078e3cff */
[----:B------:R-:W-:-:S02]  /*0e30*/  SHF.L.W.U32.HI R0, R16, 0x7, R3 ;  /* 0x0000000710007819 */ /* 0x000fc40000010e03 */
[----:B------:R-:W-:-:S03]  /*0e40*/  SHF.L.W.U32.HI R16, R3, 0x7, R16 ;  /* 0x0000000703107819 */ /* 0x000fc60000010e10 */
[----:B------:R-:W-:Y:S02]  /*0e50*/  IMAD R3, R0, 0x9, RZ ;  /* 0x0000000900037824 */ /* 0x000fe400078e02ff */
[----:B------:R-:W-:-:S04]  /*0e60*/  IMAD.WIDE.U32 R16, R16, 0x9, RZ ;  /* 0x0000000910107825 */ /* 0x000fc800078e00ff */
[----:B------:R-:W-:Y:S02]  /*0e70*/  IMAD.IADD R16, R17, 0x1, R3 ;  /* 0x0000000111107824 */ /* 0x000fe400078e0203 */
[----:B------:R-:W-:-:S03]  /*0e80*/  IMAD.MOV.U32 R17, RZ, RZ, RZ ;  /* 0x000000ffff117224 */ /* 0x000fc600078e00ff */
[----:B------:R-:W-:-:S06]  /*0e90*/  SHF.R.U32.HI R16, RZ, 0x8, R16 ;  /* 0x00000008ff107819 */ /* 0x000fcc0000011610 */
[----:B------:R-:W0:Y:S02]  /*0ea0*/  I2F.U64 R16, R16 ;  /* 0x0000001000107312 */ /* 0x000e240000301000 */
[----:B0-----:R-:W-:-:S06]  /*0eb0*/  FMUL R3, R16, 5.9604644775390625e-08 ;  /* 0x3380000010037820 */ /* 0x001fcc0000400000 */
[----:B-1----:R-:W0:Y:S01]  /*0ec0*/  MUFU.RCP R16, R9 ;  /* 0x0000000900107308 */ /* 0x002e220000001000 */
[----:B------:R-:W-:-:S04]  /*0ed0*/  FMNMX R3, R3, 1.00000001335143196e-10, !PT ;  /* 0x2edbe6ff03037809 */ /* 0x000fc80007800000 */
[C---:B------:R-:W-:Y:S01]  /*0ee0*/  ISETP.GT.U32.AND P0, PT, R3.reuse, 0x7f7fffff, PT ;  /* 0x7f7fffff0300780c */ /* 0x040fe20003f04070 */
[----:B------:R-:W-:-:S05]  /*0ef0*/  VIADD R0, R3, 0xc0d55555 ;  /* 0xc0d5555503007836 */ /* 0x000fca0000000000 */
[----:B------:R-:W-:Y:S01]  /*0f00*/  LOP3.LUT R0, R0, 0xff800000, RZ, 0xc0, !PT ;  /* 0xff80000000007812 */ /* 0x000fe200078ec0ff */
[----:B0-----:R-:W-:-:S04]  /*0f10*/  FFMA R17, R16, -R9, 1 ;  /* 0x3f80000010117423 */ /* 0x001fc80000000809 */
[----:B------:R-:W-:Y:S01]  /*0f20*/  IMAD.IADD R14, R3, 0x1, -R0 ;  /* 0x00000001030e7824 */ /* 0x000fe200078e0a00 */
[----:B------:R-:W-:Y:S01]  /*0f30*/  I2FP.F32.S32 R0, R0 ;  /* 0x0000000000007245 */ /* 0x000fe20000201400 */
[----:B------:R-:W-:Y:S02]  /*0f40*/  FFMA R17, R16, R17, R16 ;  /* 0x0000001110117223 */ /* 0x000fe40000000010 */
[----:B------:R-:W-:Y:S01]  /*0f50*/  FADD R18, R14, -1 ;  /* 0xbf8000000e127421 */ /* 0x000fe20000000000 */
[----:B------:R-:W-:Y:S01]  /*0f60*/  LOP3.LUT R14, R5, R8, RZ, 0x3c, !PT ;  /* 0x00000008050e7212 */ /* 0x000fe200078e3cff */
[----:B------:R-:W-:Y:S01]  /*0f70*/  FFMA R0, R0, 1.1920928955078125e-07, RZ ;  /* 0x3400000000007823 */ /* 0x000fe200000000ff */
[----:B------:R-:W-:Y:S01]  /*0f80*/  LOP3.LUT R5, R4, R7, RZ, 0x3c, !PT ;  /* 0x0000000704057212 */ /* 0x000fe200078e3cff */
[----:B------:R-:W-:Y:S01]  /*0f90*/  FFMA R19, R18, -R19, 0.14084610342979431152 ;  /* 0x3e1039f612137423 */ /* 0x000fe20000000813 */
[----:B------:R-:W-:Y:S01]  /*0fa0*/  IMAD.MOV.U32 R4, RZ, RZ, 0x7f800000 ;  /* 0x7f800000ff047424 */ /* 0x000fe200078e00ff */
[----:B------:R-:W-:-:S02]  /*0fb0*/  LOP3.LUT R8, R8, R21, RZ, 0x3c, !PT ;  /* 0x0000001508087212 */ /* 0x000fc400078e3cff */
[C---:B------:R-:W-:Y:S01]  /*0fc0*/  FFMA R19, R18.reuse, R19, -0.12148627638816833496 ;  /* 0xbdf8cdcc12137423 */ /* 0x040fe20000000013 */
[----:B------:R-:W-:Y:S02]  /*0fd0*/  LOP3.LUT R11, R11, R5, RZ, 0x3c, !PT ;  /* 0x000000050b0b7212 */ /* 0x000fe400078e3cff */
[----:B------:R-:W-:Y:S01]  /*0fe0*/  LOP3.LUT R13, R13, R14, RZ, 0x3c, !PT ;  /* 0x0000000e0d0d7212 */ /* 0x000fe200078e3cff */
        /* <DEDUP_REMOVED lines=9> */
[----:B------:R-:W-:Y:S01]  /*1080*/  @P0 FFMA R0, R3, R4, +INF ;  /* 0x7f80000003000423 */ /* 0x000fe20000000004 */
[C---:B------:R-:W-:Y:S01]  /*1090*/  IMAD.SHL.U32 R19, R7.reuse, 0x20000, RZ ;  /* 0x0002000007137824 */ /* 0x040fe200078e00ff */
[----:B------:R-:W-:Y:S02]  /*10a0*/  SHF.L.W.U32.HI R3, R14, 0xd, R5 ;  /* 0x0000000d0e037819 */ /* 0x000fe40000010e05 */
[----:B------:R-:W0:Y:S01]  /*10b0*/  FCHK P0, -R0, R9 ;  /* 0x0000000900007302 */ /* 0x000e220000000100 */
[----:B------:R-:W-:Y:S01]  /*10c0*/  FFMA R16, -R0, R17, RZ ;  /* 0x0000001100107223 */ /* 0x000fe200000001ff */
[----:B------:R-:W-:Y:S02]  /*10d0*/  LOP3.LUT R7, R7, R2, RZ, 0x3c, !PT ;  /* 0x0000000207077212 */ /* 0x000fe400078e3cff */
[----:B------:R-:W-:Y:S01]  /*10e0*/  SHF.L.W.U32.HI R4, R5, 0xd, R14 ;  /* 0x0000000d05047819 */ /* 0x000fe20000010e0e */
[----:B------:R-:W-:Y:S01]  /*10f0*/  FFMA R18, R16, -R9, -R0 ;  /* 0x8000000910127223 */ /* 0x000fe20000000800 */
[----:B------:R-:W-:Y:S01]  /*1100*/  LOP3.LUT R2, R2, R19, RZ, 0x3c, !PT ;  /* 0x0000001302027212 */ /* 0x000fe200078e3cff */
[----:B------:R-:W-:-:S02]  /*1110*/  IMAD.MOV.U32 R5, RZ, RZ, R3 ;  /* 0x000000ffff057224 */ /* 0x000fc400078e0003 */
[----:B------:R-:W-:Y:S01]  /*1120*/  FFMA R19, R17, R18, R16 ;  /* 0x0000001211137223 */ /* 0x000fe20000000010 */
[----:B0-----:R-:W-:Y:S06]  /*1130*/  @!P0 BRA `(.L_x_136) ;  /* 0x0000000000108947 */ /* 0x001fec0003800000 */
[----:B------:R-:W-:Y:S01]  /*1140*/  FADD R0, -R0, -RZ ;  /* 0x800000ff00007221 */ /* 0x000fe20000000100 */
[----:B------:R-:W-:-:S07]  /*1150*/  MOV R14, 0x1170 ;  /* 0x00001170000e7802 */ /* 0x000fce0000000f00 */
[----:B------:R-:W-:Y:S05]  /*1160*/  CALL.REL.NOINC `($__internal_6_$__cuda_sm3x_div_rn_noftz_f32_slowpath) ;  /* 0x00000000002c7944 */ /* 0x000fea0003c00000 */
[----:B------:R-:W-:-:S07]  /*1170*/  IMAD.MOV.U32 R19, RZ, RZ, R0 ;  /* 0x000000ffff137224 */ /* 0x000fce00078e0000 */
.L_x_136:
[----:B------:R-:W-:Y:S05]  /*1180*/  BSYNC.RECONVERGENT B0 ;  /* 0x0000000000007941 */ /* 0x000fea0003800200 */
.L_x_135:
        /* <DEDUP_REMOVED lines=9> */
        .weak           $__internal_6_$__cuda_sm3x_div_rn_noftz_f32_slowpath
        .type           $__internal_6_$__cuda_sm3x_div_rn_noftz_f32_slowpath,@function
        .size           $__internal_6_$__cuda_sm3x_div_rn_noftz_f32_slowpath,(.L_x_230 - $__internal_6_$__cuda_sm3x_div_rn_noftz_f32_slowpath)
$__internal_6_$__cuda_sm3x_div_rn_noftz_f32_slowpath:
[----:B------:R-:W0:Y:S01]  /*1220*/  LDC R3, c[0x0][0x390] ;  /* 0x0000e400ff037b82 */ /* 0x000e220000000800 */
[----:B------:R-:W-:Y:S01]  /*1230*/  SHF.R.U32.HI R17, RZ, 0x17, R0 ;  /* 0x00000017ff117819 */ /* 0x000fe20000011600 */
[----:B------:R-:W1:Y:S01]  /*1240*/  LDCU UR8, c[0x0][0x390] ;  /* 0x00007200ff0877ac */ /* 0x000e620008000800 */
[----:B------:R-:W-:Y:S02]  /*1250*/  BSSY.RECONVERGENT B1, `(.L_x_138) ;  /* 0x0000063000017945 */ /* 0x000fe40003800200 */
[----:B------:R-:W-:-:S05]  /*1260*/  LOP3.LUT R22, R17, 0xff, RZ, 0xc0, !PT ;  /* 0x000000ff11167812 */ /* 0x000fca00078ec0ff */
[----:B------:R-:W-:Y:S02]  /*1270*/  VIADD R20, R22, 0xffffffff ;  /* 0xffffffff16147836 */ /* 0x000fe40000000000 */
[----:B-1----:R-:W-:Y:S01]  /*1280*/  IMAD.U32 R19, RZ, RZ, UR8 ;  /* 0x00000008ff137e24 */ /* 0x002fe2000f8e00ff */
[----:B0-----:R-:W-:-:S04]  /*1290*/  SHF.R.U32.HI R16, RZ, 0x17, R3 ;  /* 0x00000017ff107819 */ /* 0x001fc80000011603 */
[----:B------:R-:W-:-:S05]  /*12a0*/  LOP3.LUT R16, R16, 0xff, RZ, 0xc0, !PT ;  /* 0x000000ff10107812 */ /* 0x000fca00078ec0ff */
[----:B------:R-:W-:-:S05]  /*12b0*/  VIADD R18, R16, 0xffffffff ;  /* 0xffffffff10127836 */ /* 0x000fca0000000000 */
        /* <DEDUP_REMOVED lines=27> */
.L_x_139:
[----:B------:R-:W-:Y:S01]  /*1470*/  LEA R18, R16, 0xc0800000, 0x17 ;  /* 0xc080000010127811 */ /* 0x000fe200078eb8ff */
[----:B------:R-:W-:Y:S04]  /*1480*/  BSSY.RECONVERGENT B2, `(.L_x_144) ;  /* 0x0000036000027945 */ /* 0x000fe80003800200 */
[----:B------:R-:W-:Y:S02]  /*1490*/  IMAD.IADD R20, R19, 0x1, -R18 ;  /* 0x0000000113147824 */ /* 0x000fe400078e0a12 */
[----:B------:R-:W-:Y:S02]  /*14a0*/  VIADD R19, R22, 0xffffff81 ;  /* 0xffffff8116137836 */ /* 0x000fe40000000000 */
[----:B------:R0:W1:Y:S01]  /*14b0*/  MUFU.RCP R3, R20 ;  /* 0x0000001400037308 */ /* 0x0000620000001000 */
[----:B------:R-:W-:Y:S01]  /*14c0*/  FADD.FTZ R21, -R20, -RZ ;  /* 0x800000ff14157221 */ /* 0x000fe20000010100 */
[C---:B------:R-:W-:Y:S01]  /*14d0*/  IMAD R0, R19.reuse, -0x800000, R0 ;  /* 0xff80000013007824 */ /* 0x040fe200078e0200 */
        /* <DEDUP_REMOVED lines=44> */
.L_x_146:
[----:B------:R-:W-:-:S04]  /*17a0*/  LOP3.LUT R0, R0, 0x80000000, RZ, 0xc0, !PT ;  /* 0x8000000000007812 */ /* 0x000fc800078ec0ff */
[----:B------:R-:W-:Y:S01]  /*17b0*/  LOP3.LUT R0, R0, 0x7f800000, RZ, 0xfc, !PT ;  /* 0x7f80000000007812 */ /* 0x000fe200078efcff */
[----:B------:R-:W-:Y:S06]  /*17c0*/  BRA `(.L_x_147) ;  /* 0x0000000000047947 */ /* 0x000fec0003800000 */
.L_x_145:
[----:B------:R-:W-:-:S07]  /*17d0*/  IMAD R0, R17, 0x800000, R0 ;  /* 0x0080000011007824 */ /* 0x000fce00078e0200 */
.L_x_147:
[----:B------:R-:W-:Y:S05]  /*17e0*/  BSYNC.RECONVERGENT B2 ;  /* 0x0000000000027941 */ /* 0x000fea0003800200 */
.L_x_144:
[----:B------:R-:W-:Y:S05]  /*17f0*/  BRA `(.L_x_148) ;  /* 0x0000000000207947 */ /* 0x000fea0003800000 */
.L_x_143:
[----:B------:R-:W-:-:S04]  /*1800*/  LOP3.LUT R0, R19, 0x80000000, R0, 0x48, !PT ;  /* 0x8000000013007812 */ /* 0x000fc800078e4800 */
[----:B------:R-:W-:Y:S01]  /*1810*/  LOP3.LUT R0, R0, 0x7f800000, RZ, 0xfc, !PT ;  /* 0x7f80000000007812 */ /* 0x000fe200078efcff */
[----:B------:R-:W-:Y:S06]  /*1820*/  BRA `(.L_x_148) ;  /* 0x0000000000147947 */ /* 0x000fec0003800000 */
.L_x_142:
[----:B------:R-:W-:Y:S01]  /*1830*/  LOP3.LUT R0, R19, 0x80000000, R0, 0x48, !PT ;  /* 0x8000000013007812 */ /* 0x000fe200078e4800 */
[----:B------:R-:W-:Y:S06]  /*1840*/  BRA `(.L_x_148) ;  /* 0x00000000000c7947 */ /* 0x000fec0003800000 */
.L_x_141:
[----:B------:R-:W0:Y:S01]  /*1850*/  MUFU.RSQ R0, -QNAN ;  /* 0xffc0000000007908 */ /* 0x000e220000001400 */
[----:B------:R-:W-:Y:S05]  /*1860*/  BRA `(.L_x_148) ;  /* 0x0000000000047947 */ /* 0x000fea0003800000 */
.L_x_140:
[----:B------:R-:W-:-:S07]  /*1870*/  FADD.FTZ R0, R0, R3 ;  /* 0x0000000300007221 */ /* 0x000fce0000010000 */
.L_x_148:
[----:B------:R-:W-:Y:S05]  /*1880*/  BSYNC.RECONVERGENT B1 ;  /* 0x0000000000017941 */ /* 0x000fea0003800200 */
.L_x_138:
[----:B------:R-:W-:Y:S02]  /*1890*/  IMAD.MOV.U32 R16, RZ, RZ, R14 ;  /* 0x000000ffff107224 */ /* 0x000fe400078e000e */
[----:B------:R-:W-:-:S04]  /*18a0*/  IMAD.MOV.U32 R17, RZ, RZ, 0x0 ;  /* 0x00000000ff117424 */ /* 0x000fc800078e00ff */
[----:B0-----:R-:W-:Y:S05]  /*18b0*/  RET.REL.NODEC R16 `(exponential_float_kernel) ;  /* 0xffffffe410d07950 */ /* 0x001fea0003c3ffff */
.L_x_149:
        /* <DEDUP_REMOVED lines=12> */
.L_x_230:


//--------------------- .text.lognormal_float_kernel --------------------------
	.section	.text.lognormal_float_kernel,"ax",@progbits
	.align	128
        .global         lognormal_float_kernel
        .type           lognormal_float_kernel,@function
        .size           lognormal_float_kernel,(.L_x_231 - lognormal_float_kernel)
        .other          lognormal_float_kernel,@"STO_CUDA_ENTRY STV_DEFAULT"
lognormal_float_kernel:
.text.lognormal_float_kernel:
        /* <DEDUP_REMOVED lines=81> */
[----:B------:R-:W-:Y:S01]  /*0510*/  SHF.R.U64 R12, R10, 0x1f, R9 ;  /* 0x0000001f0a0c7819 */ /* 0x000fe20000001209 */
[----:B------:R-:W-:Y:S01]  /*0520*/  IMAD.SHL.U32 R5, R11, 0x20000, RZ ;  /* 0x000200000b057824 */ /* 0x000fe200078e00ff */
[----:B------:R-:W-:-:S02]  /*0530*/  LOP3.LUT R6, R6, R7, RZ, 0x3c, !PT ;  /* 0x0000000706067212 */ /* 0x000fc400078e3cff */
[--C-:B------:R-:W-:Y:S02]  /*0540*/  SHF.R.U64 R16, R4, 0x1f, R13.reuse ;  /* 0x0000001f04107819 */ /* 0x100fe4000000120d */
[----:B------:R-:W-:Y:S02]  /*0550*/  SHF.R.U32.HI R7, RZ, 0x1f, R13 ;  /* 0x0000001fff077819 */ /* 0x000fe4000001160d */
[----:B------:R-:W-:Y:S02]  /*0560*/  LOP3.LUT R12, R3, R12, R10, 0x96, !PT ;  /* 0x0000000c030c7212 */ /* 0x000fe400078e960a */
[----:B------:R-:W-:Y:S02]  /*0570*/  LOP3.LUT R17, R2, R17, R9, 0x96, !PT ;  /* 0x0000001102117212 */ /* 0x000fe400078e9609 */
[C---:B------:R-:W-:Y:S02]  /*0580*/  SHF.L.U64.HI R10, R11.reuse, 0x11, R6 ;  /* 0x000000110b0a7819 */ /* 0x040fe40000010206 */
[----:B------:R-:W-:-:S02]  /*0590*/  LOP3.LUT R16, R11, R16, R4, 0x96, !PT ;  /* 0x000000100b107212 */ /* 0x000fc400078e9604 */
[----:B------:R-:W-:Y:S02]  /*05a0*/  LOP3.LUT R7, R6, R7, R13, 0x96, !PT ;  /* 0x0000000706077212 */ /* 0x000fe400078e960d */
[----:B------:R-:W-:Y:S02]  /*05b0*/  LOP3.LUT R14, R12, R5, RZ, 0x3c, !PT ;  /* 0x000000050c0e7212 */ /* 0x000fe400078e3cff */
[----:B------:R-:W-:Y:S02]  /*05c0*/  LOP3.LUT R5, R17, R10, RZ, 0x3c, !PT ;  /* 0x0000000a11057212 */ /* 0x000fe400078e3cff */
[----:B------:R-:W-:Y:S02]  /*05d0*/  SHF.L.W.U32.HI R4, R16, 0xd, R7 ;  /* 0x0000000d10047819 */ /* 0x000fe40000010e07 */
[--C-:B------:R-:W-:Y:S02]  /*05e0*/  SHF.L.W.U32.HI R13, R7, 0xd, R16.reuse ;  /* 0x0000000d070d7819 */ /* 0x100fe40000010e10 */
[----:B------:R-:W-:-:S02]  /*05f0*/  LOP3.LUT R14, R14, R3, R16, 0x96, !PT ;  /* 0x000000030e0e7212 */ /* 0x000fc400078e9610 */
[----:B------:R-:W-:Y:S02]  /*0600*/  LOP3.LUT R5, R5, R2, R7, 0x96, !PT ;  /* 0x0000000205057212 */ /* 0x000fe400078e9607 */
[-CC-:B------:R-:W-:Y:S02]  /*0610*/  LOP3.LUT R10, R4, R11.reuse, R12.reuse, 0x96, !PT ;  /* 0x0000000b040a7212 */ /* 0x180fe400078e960c */
[----:B------:R-:W-:Y:S02]  /*0620*/  LOP3.LUT R13, R13, R6, R17, 0x96, !PT ;  /* 0x000000060d0d7212 */ /* 0x000fe400078e9611 */
[----:B------:R-:W-:Y:S02]  /*0630*/  LOP3.LUT R15, R11, R12, RZ, 0x3c, !PT ;  /* 0x0000000c0b0f7212 */ /* 0x000fe400078e3cff */
[----:B------:R-:W-:Y:S02]  /*0640*/  LOP3.LUT R9, R14, R11, R12, 0x96, !PT ;  /* 0x0000000b0e097212 */ /* 0x000fe400078e960c */
[----:B------:R-:W-:-:S02]  /*0650*/  LOP3.LUT R12, R6, R17, RZ, 0x3c, !PT ;  /* 0x00000011060c7212 */ /* 0x000fc400078e3cff */
[----:B------:R-:W-:Y:S02]  /*0660*/  LOP3.LUT R4, R5, R6, R17, 0x96, !PT ;  /* 0x0000000605047212 */ /* 0x000fe400078e9611 */
[C---:B------:R-:W-:Y:S02]  /*0670*/  LOP3.LUT R11, R10.reuse, R3, R16, 0x96, !PT ;  /* 0x000000030a0b7212 */ /* 0x040fe400078e9610 */
[----:B------:R-:W-:Y:S02]  /*0680*/  SHF.L.W.U32.HI R6, R10, 0xd, R13 ;  /* 0x0000000d0a067819 */ /* 0x000fe40000010e0d */
[----:B------:R-:W-:Y:S01]  /*0690*/  SHF.L.W.U32.HI R3, R13, 0xd, R10 ;  /* 0x0000000d0d037819 */ /* 0x000fe20000010e0a */
[----:B------:R-:W-:Y:S01]  /*06a0*/  IMAD.SHL.U32 R10, R15, 0x20000, RZ ;  /* 0x000200000f0a7824 */ /* 0x000fe200078e00ff */
[----:B------:R-:W-:Y:S02]  /*06b0*/  LOP3.LUT R6, R6, R9, RZ, 0x3c, !PT ;  /* 0x0000000906067212 */ /* 0x000fe400078e3cff */
[----:B------:R-:W-:-:S02]  /*06c0*/  LOP3.LUT R3, R3, R4, RZ, 0x3c, !PT ;  /* 0x0000000403037212 */ /* 0x000fc400078e3cff */
[----:B------:R-:W-:Y:S01]  /*06d0*/  LOP3.LUT R16, R13, R2, R7, 0x96, !PT ;  /* 0x000000020d107212 */ /* 0x000fe200078e9607 */
[----:B------:R-:W-:Y:S01]  /*06e0*/  IMAD.SHL.U32 R7, R9, 0x20000, RZ ;  /* 0x0002000009077824 */ /* 0x000fe200078e00ff */
[----:B------:R-:W-:Y:S02]  /*06f0*/  LOP3.LUT R14, R11, R14, R10, 0x96, !PT ;  /* 0x0000000e0b0e7212 */ /* 0x000fe400078e960a */
[----:B------:R-:W-:Y:S02]  /*0700*/  SHF.L.W.U32.HI R2, R6, 0xd, R3 ;  /* 0x0000000d06027819 */ /* 0x000fe40000010e03 */
[----:B------:R-:W-:Y:S02]  /*0710*/  SHF.L.U64.HI R12, R15, 0x11, R12 ;  /* 0x000000110f0c7819 */ /* 0x000fe4000001020c */
[----:B------:R-:W-:Y:S02]  /*0720*/  LOP3.LUT R18, R14, R7, RZ, 0x3c, !PT ;  /* 0x000000070e127212 */ /* 0x000fe400078e3cff */
[----:B------:R-:W-:-:S02]  /*0730*/  LOP3.LUT R10, R2, R9, R14, 0x96, !PT ;  /* 0x00000009020a7212 */ /* 0x000fc400078e960e */
[----:B------:R-:W-:Y:S02]  /*0740*/  LOP3.LUT R13, R16, R5, R12, 0x96, !PT ;  /* 0x00000005100d7212 */ /* 0x000fe400078e960c */
[C---:B------:R-:W-:Y:S02]  /*0750*/  SHF.L.U64.HI R2, R9.reuse, 0x11, R4 ;  /* 0x0000001109027819 */ /* 0x040fe40000010204 */
[-CC-:B------:R-:W-:Y:S02]  /*0760*/  LOP3.LUT R18, R18, R11.reuse, R6.reuse, 0x96, !PT ;  /* 0x0000000b12127212 */ /* 0x180fe400078e9606 */
[----:B------:R-:W-:Y:S02]  /*0770*/  LOP3.LUT R5, R10, R11, R6, 0x96, !PT ;  /* 0x0000000b0a057212 */ /* 0x000fe400078e9606 */
[----:B------:R-:W-:Y:S02]  /*0780*/  LOP3.LUT R11, R9, R14, RZ, 0x3c, !PT ;  /* 0x0000000e090b7212 */ /* 0x000fe400078e3cff */
[----:B------:R-:W-:-:S02]  /*0790*/  LOP3.LUT R12, R4, R13, RZ, 0x3c, !PT ;  /* 0x0000000d040c7212 */ /* 0x000fc400078e3cff */
[----:B------:R-:W-:Y:S02]  /*07a0*/  SHF.L.W.U32.HI R7, R3, 0xd, R6 ;  /* 0x0000000d03077819 */ /* 0x000fe40000010e06 */
[----:B------:R-:W-:Y:S02]  /*07b0*/  LOP3.LUT R2, R13, R2, RZ, 0x3c, !PT ;  /* 0x000000020d027212 */ /* 0x000fe400078e3cff */
[C---:B------:R-:W-:Y:S01]  /*07c0*/  SHF.L.U64.HI R12, R11.reuse, 0x11, R12 ;  /* 0x000000110b0c7819 */ /* 0x040fe2000001020c */
[----:B------:R-:W-:Y:S01]  /*07d0*/  IMAD.SHL.U32 R11, R11, 0x20000, RZ ;  /* 0x000200000b0b7824 */ /* 0x000fe200078e00ff */
[----:B------:R-:W-:Y:S02]  /*07e0*/  LOP3.LUT R7, R7, R4, R13, 0x96, !PT ;  /* 0x0000000407077212 */ /* 0x000fe400078e960d */
[-CC-:B------:R-:W-:Y:S02]  /*07f0*/  LOP3.LUT R17, R2, R16.reuse, R3.reuse, 0x96, !PT ;  /* 0x0000001002117212 */ /* 0x180fe400078e9603 */
[----:B------:R-:W-:-:S02]  /*0800*/  LOP3.LUT R2, R7, R16, R3, 0x96, !PT ;  /* 0x0000001007027212 */ /* 0x000fc400078e9603 */
[----:B------:R-:W-:Y:S02]  /*0810*/  LOP3.LUT R9, R18, R9, R14, 0x96, !PT ;  /* 0x0000000912097212 */ /* 0x000fe400078e960e */
[----:B------:R-:W-:Y:S02]  /*0820*/  SHF.L.W.U32.HI R6, R10, 0xd, R7 ;  /* 0x0000000d0a067819 */ /* 0x000fe40000010e07 */
[----:B------:R-:W-:Y:S01]  /*0830*/  SHF.L.W.U32.HI R3, R7, 0xd, R10 ;  /* 0x0000000d07037819 */ /* 0x000fe20000010e0a */
[----:B------:R-:W-:Y:S01]  /*0840*/  IMAD.SHL.U32 R7, R9, 0x20000, RZ ;  /* 0x0002000009077824 */ /* 0x000fe200078e00ff */
[----:B------:R-:W-:Y:S01]  /*0850*/  LOP3.LUT R18, R5, R18, R11, 0x96, !PT ;  /* 0x0000001205127212 */ /* 0x000fe200078e960b */
[----:B------:R-:W-:Y:S01]  /*0860*/  IMAD.WIDE.U32 R10, R0, 0x2, RZ ;  /* 0x00000002000a7825 */ /* 0x000fe200078e00ff */
[----:B------:R-:W-:Y:S02]  /*0870*/  LOP3.LUT R4, R17, R4, R13, 0x96, !PT ;  /* 0x0000000411047212 */ /* 0x000fe400078e960d */
[----:B------:R-:W-:-:S02]  /*0880*/  LOP3.LUT R16, R6, R9, RZ, 0x3c, !PT ;  /* 0x0000000906107212 */ /* 0x000fc400078e3cff */
[----:B------:R-:W-:Y:S02]  /*0890*/  LOP3.LUT R3, R3, R4, RZ, 0x3c, !PT ;  /* 0x0000000403037212 */ /* 0x000fe400078e3cff */
[----:B0-----:R-:W-:Y:S02]  /*08a0*/  ISETP.GE.U32.AND P0, PT, R10, UR4, PT ;  /* 0x000000040a007c0c */ /* 0x001fe4000bf06070 */
[----:B------:R-:W-:Y:S02]  /*08b0*/  LOP3.LUT R17, R2, R17, R12, 0x96, !PT ;  /* 0x0000001102117212 */ /* 0x000fe400078e960c */
[----:B------:R-:W-:Y:S02]  /*08c0*/  SHF.L.W.U32.HI R6, R16, 0xd, R3 ;  /* 0x0000000d10067819 */ /* 0x000fe40000010e03 */
[----:B------:R-:W-:Y:S02]  /*08d0*/  SHF.L.U64.HI R14, R9, 0x11, R4 ;  /* 0x00000011090e7819 */ /* 0x000fe40000010204 */
[----:B------:R-:W-:-:S02]  /*08e0*/  ISETP.GE.U32.AND.EX P0, PT, R11, UR5, PT, P0 ;  /* 0x000000050b007c0c */ /* 0x000fc4000bf06100 */
[----:B------:R-:W-:Y:S02]  /*08f0*/  LOP3.LUT R12, R18, R7, RZ, 0x3c, !PT ;  /* 0x00000007120c7212 */ /* 0x000fe400078e3cff */
[----:B------:R-:W-:Y:S02]  /*0900*/  LOP3.LUT R0, R6, R9, R18, 0x96, !PT ;  /* 0x0000000906007212 */ /* 0x000fe400078e9612 */
[----:B------:R-:W-:Y:S02]  /*0910*/  LOP3.LUT R19, R17, R14, RZ, 0x3c, !PT ;  /* 0x0000000e11137212 */ /* 0x000fe400078e3cff */
[----:B------:R-:W-:Y:S02]  /*0920*/  SHF.L.W.U32.HI R7, R3, 0xd, R16 ;  /* 0x0000000d03077819 */ /* 0x000fe40000010e10 */
[----:B------:R-:W-:Y:S02]  /*0930*/  LOP3.LUT R14, R9, R18, RZ, 0x3c, !PT ;  /* 0x00000012090e7212 */ /* 0x000fe400078e3cff */
[----:B------:R-:W-:-:S02]  /*0940*/  LOP3.LUT R15, R4, R17, RZ, 0x3c, !PT ;  /* 0x00000011040f7212 */ /* 0x000fc400078e3cff */
[-CC-:B------:R-:W-:Y:S02]  /*0950*/  LOP3.LUT R12, R12, R5.reuse, R16.reuse, 0x96, !PT ;  /* 0x000000050c0c7212 */ /* 0x180fe400078e9610 */
[----:B------:R-:W-:Y:S02]  /*0960*/  LOP3.LUT R5, R0, R5, R16, 0x96, !PT ;  /* 0x0000000500057212 */ /* 0x000fe400078e9610 */
[----:B------:R-:W-:Y:S02]  /*0970*/  LOP3.LUT R19, R19, R2, R3, 0x96, !PT ;  /* 0x0000000213137212 */ /* 0x000fe400078e9603 */
[----:B------:R-:W-:Y:S02]  /*0980*/  LOP3.LUT R13, R7, R4, R17, 0x96, !PT ;  /* 0x00000004070d7212 */ /* 0x000fe400078e9611 */
[C---:B------:R-:W-:Y:S01]  /*0990*/  SHF.L.U64.HI R16, R14.reuse, 0x11, R15 ;  /* 0x000000110e107819 */ /* 0x040fe2000001020f */
[----:B------:R-:W-:Y:S01]  /*09a0*/  IMAD.SHL.U32 R14, R14, 0x20000, RZ ;  /* 0x000200000e0e7824 */ /* 0x000fe200078e00ff */
[----:B------:R-:W-:-:S02]  /*09b0*/  LOP3.LUT R9, R12, R9, R18, 0x96, !PT ;  /* 0x000000090c097212 */ /* 0x000fc400078e9612 */
[----:B------:R-:W-:Y:S02]  /*09c0*/  LOP3.LUT R4, R19, R4, R17, 0x96, !PT ;  /* 0x0000000413047212 */ /* 0x000fe400078e9611 */
[----:B------:R-:W-:Y:S02]  /*09d0*/  SHF.L.W.U32.HI R6, R0, 0xd, R13 ;  /* 0x0000000d00067819 */ /* 0x000fe40000010e0d */
[----:B------:R-:W-:Y:S02]  /*09e0*/  SHF.L.W.U32.HI R7, R13, 0xd, R0 ;  /* 0x0000000d0d077819 */ /* 0x000fe40000010e00 */
[----:B------:R-:W-:Y:S02]  /*09f0*/  LOP3.LUT R0, R5, R12, R14, 0x96, !PT ;  /* 0x0000000c05007212 */ /* 0x000fe400078e960e */
[----:B------:R-:W-:Y:S02]  /*0a00*/  LOP3.LUT R2, R13, R2, R3, 0x96, !PT ;  /* 0x000000020d027212 */ /* 0x000fe400078e9603 */
[----:B------:R-:W-:-:S02]  /*0a10*/  LOP3.LUT R12, R6, R9, RZ, 0x3c, !PT ;  /* 0x00000009060c7212 */ /* 0x000fc400078e3cff */
[----:B------:R-:W-:Y:S01]  /*0a20*/  LOP3.LUT R15, R7, R4, RZ, 0x3c, !PT ;  /* 0x00000004070f7212 */ /* 0x000fe200078e3cff */
[----:B------:R-:W-:Y:S06]  /*0a30*/  @P0 EXIT ;  /* 0x000000000000094d */ /* 0x000fec0003800000 */
[----:B------:R-:W-:Y:S01]  /*0a40*/  IMAD.SHL.U32 R7, R9, 0x20000, RZ ;  /* 0x0002000009077824 */ /* 0x000fe200078e00ff */
[----:B------:R-:W-:Y:S01]  /*0a50*/  SHF.L.W.U32.HI R3, R12, 0xd, R15 ;  /* 0x0000000d0c037819 */ /* 0x000fe20000010e0f */
[----:B------:R-:W0:Y:S01]  /*0a60*/  LDCU.64 UR6, c[0x0][0x358] ;  /* 0x00006b00ff0677ac */ /* 0x000e220008000a00 */
[----:B------:R-:W-:Y:S02]  /*0a70*/  LOP3.LUT R19, R2, R19, R16, 0x96, !PT ;  /* 0x0000001302137212 */ /* 0x000fe400078e9610 */
[----:B------:R-:W-:Y:S02]  /*0a80*/  LOP3.LUT R18, R0, R7, RZ, 0x3c, !PT ;  /* 0x0000000700127212 */ /* 0x000fe400078e3cff */
[----:B------:R-:W-:Y:S02]  /*0a90*/  LOP3.LUT R6, R3, R9, R0, 0x96, !PT ;  /* 0x0000000903067212 */ /* 0x000fe400078e9600 */
[----:B------:R-:W-:Y:S02]  /*0aa0*/  SHF.L.U64.HI R14, R9, 0x11, R4 ;  /* 0x00000011090e7819 */ /* 0x000fe40000010204 */
[----:B------:R-:W-:-:S02]  /*0ab0*/  SHF.L.W.U32.HI R3, R15, 0xd, R12 ;  /* 0x0000000d0f037819 */ /* 0x000fc40000010e0c */
[-CC-:B------:R-:W-:Y:S02]  /*0ac0*/  LOP3.LUT R18, R18, R5.reuse, R12.reuse, 0x96, !PT ;  /* 0x0000000512127212 */ /* 0x180fe400078e960c */
[----:B------:R-:W-:Y:S02]  /*0ad0*/  LOP3.LUT R5, R6, R5, R12, 0x96, !PT ;  /* 0x0000000506057212 */ /* 0x000fe400078e960c */
[----:B------:R-:W-:Y:S02]  /*0ae0*/  LOP3.LUT R12, R9, R0, RZ, 0x3c, !PT ;  /* 0x00000000090c7212 */ /* 0x000fe400078e3cff */
[----:B------:R-:W-:Y:S02]  /*0af0*/  LOP3.LUT R13, R4, R19, RZ, 0x3c, !PT ;  /* 0x00000013040d7212 */ /* 0x000fe400078e3cff */
[----:B------:R-:W-:Y:S02]  /*0b00*/  LOP3.LUT R17, R19, R14, RZ, 0x3c, !PT ;  /* 0x0000000e13117212 */ /* 0x000fe400078e3cff */
[----:B------:R-:W-:-:S02]  /*0b10*/  LOP3.LUT R7, R3, R4, R19, 0x96, !PT ;  /* 0x0000000403077212 */ /* 0x000fc400078e9613 */
[C---:B------:R-:W-:Y:S01]  /*0b20*/  SHF.L.U64.HI R13, R12.reuse, 0x11, R13 ;  /* 0x000000110c0d7819 */ /* 0x040fe2000001020d */
[----:B------:R-:W-:Y:S01]  /*0b30*/  IMAD.SHL.U32 R12, R12, 0x20000, RZ ;  /* 0x000200000c0c7824 */ /* 0x000fe200078e00ff */
[-CC-:B------:R-:W-:Y:S02]  /*0b40*/  LOP3.LUT R17, R17, R2.reuse, R15.reuse, 0x96, !PT ;  /* 0x0000000211117212 */ /* 0x180fe400078e960f */
[----:B------:R-:W-:Y:S02]  /*0b50*/  LOP3.LUT R2, R7, R2, R15, 0x96, !PT ;  /* 0x0000000207027212 */ /* 0x000fe400078e960f */
[----:B------:R-:W-:Y:S02]  /*0b60*/  LOP3.LUT R9, R18, R9, R0, 0x96, !PT ;  /* 0x0000000912097212 */ /* 0x000fe400078e9600 */
[----:B------:R-:W-:Y:S02]  /*0b70*/  LOP3.LUT R4, R17, R4, R19, 0x96, !PT ;  /* 0x0000000411047212 */ /* 0x000fe400078e9613 */
[----:B------:R-:W-:Y:S01]  /*0b80*/  LOP3.LUT R18, R5, R18, R12, 0x96, !PT ;  /* 0x0000001205127212 */ /* 0x000fe200078e960c */
[----:B------:R-:W-:Y:S01]  /*0b90*/  IMAD.SHL.U32 R15, R9, 0x20000, RZ ;  /* 0x00020000090f7824 */ /* 0x000fe200078e00ff */
[----:B------:R-:W-:-:S02]  /*0ba0*/  LOP3.LUT R17, R2, R17, R13, 0x96, !PT ;  /* 0x0000001102117212 */ /* 0x000fc400078e960d */
[----:B------:R-:W-:Y:S02]  /*0bb0*/  SHF.L.W.U32.HI R3, R7, 0xd, R6 ;  /* 0x0000000d07037819 */ /* 0x000fe40000010e06 */
[----:B------:R-:W-:Y:S02]  /*0bc0*/  SHF.L.W.U32.HI R0, R6, 0xd, R7 ;  /* 0x0000000d06007819 */ /* 0x000fe40000010e07 */
[----:B------:R-:W-:Y:S02]  /*0bd0*/  LOP3.LUT R12, R9, R18, RZ, 0x3c, !PT ;  /* 0x00000012090c7212 */ /* 0x000fe400078e3cff */
[----:B------:R-:W-:Y:S02]  /*0be0*/  LOP3.LUT R13, R4, R17, RZ, 0x3c, !PT ;  /* 0x00000011040d7212 */ /* 0x000fe400078e3cff */
[----:B------:R-:W-:Y:S02]  /*0bf0*/  LOP3.LUT R0, R0, R9, RZ, 0x3c, !PT ;  /* 0x0000000900007212 */ /* 0x000fe400078e3cff */
[----:B------:R-:W-:-:S02]  /*0c00*/  LOP3.LUT R3, R3, R4, RZ, 0x3c, !PT ;  /* 0x0000000403037212 */ /* 0x000fc400078e3cff */
[----:B------:R-:W-:Y:S02]  /*0c10*/  SHF.L.U64.HI R16, R9, 0x11, R4 ;  /* 0x0000001109107819 */ /* 0x000fe40000010204 */
[----:B------:R-:W-:Y:S02]  /*0c20*/  LOP3.LUT R15, R18, R15, RZ, 0x3c, !PT ;  /* 0x0000000f120f7212 */ /* 0x000fe400078e3cff */
[C---:B------:R-:W-:Y:S01]  /*0c30*/  SHF.L.U64.HI R13, R12.reuse, 0x11, R13 ;  /* 0x000000110c0d7819 */ /* 0x040fe2000001020d */
[----:B------:R-:W-:Y:S01]  /*0c40*/  IMAD.SHL.U32 R12, R12, 0x20000, RZ ;  /* 0x000200000c0c7824 */ /* 0x000fe200078e00ff */
[----:B------:R-:W-:Y:S02]  /*0c50*/  SHF.L.W.U32.HI R6, R0, 0xd, R3 ;  /* 0x0000000d00067819 */ /* 0x000fe40000010e03 */
[----:B------:R-:W-:Y:S02]  /*0c60*/  LOP3.LUT R16, R17, R16, RZ, 0x3c, !PT ;  /* 0x0000001011107212 */ /* 0x000fe400078e3cff */
[----:B------:R-:W-:-:S02]  /*0c70*/  LOP3.LUT R15, R15, R5, R0, 0x96, !PT ;  /* 0x000000050f0f7212 */ /* 0x000fc400078e9600 */
[----:B------:R-:W-:Y:S02]  /*0c80*/  SHF.L.W.U32.HI R7, R3, 0xd, R0 ;  /* 0x0000000d03077819 */ /* 0x000fe40000010e00 */
[-CC-:B------:R-:W-:Y:S02]  /*0c90*/  LOP3.LUT R14, R6, R9.reuse, R18.reuse, 0x96, !PT ;  /* 0x00000009060e7212 */ /* 0x180fe400078e9612 */
[----:B------:R-:W-:Y:S02]  /*0ca0*/  LOP3.LUT R16, R16, R2, R3, 0x96, !PT ;  /* 0x0000000210107212 */ /* 0x000fe400078e9603 */
[C---:B------:R-:W-:Y:S02]  /*0cb0*/  LOP3.LUT R9, R15.reuse, R9, R18, 0x96, !PT ;  /* 0x000000090f097212 */ /* 0x040fe400078e9612 */
[----:B------:R-:W-:Y:S02]  /*0cc0*/  LOP3.LUT R6, R15, R12, RZ, 0x3c, !PT ;  /* 0x0000000c0f067212 */ /* 0x000fe400078e3cff */
[----:B------:R-:W-:-:S02]  /*0cd0*/  LOP3.LUT R15, R7, R4, R17, 0x96, !PT ;  /* 0x00000004070f7212 */ /* 0x000fc400078e9611 */
[C---:B------:R-:W-:Y:S02]  /*0ce0*/  LOP3.LUT R4, R16.reuse, R4, R17, 0x96, !PT ;  /* 0x0000000410047212 */ /* 0x040fe400078e9611 */
[----:B------:R-:W-:Y:S02]  /*0cf0*/  LOP3.LUT R7, R16, R13, RZ, 0x3c, !PT ;  /* 0x0000000d10077212 */ /* 0x000fe400078e3cff */
[C---:B------:R-:W-:Y:S02]  /*0d00*/  LOP3.LUT R5, R14.reuse, R5, R0, 0x96, !PT ;  /* 0x000000050e057212 */ /* 0x040fe400078e9600 */
[C---:B------:R-:W-:Y:S02]  /*0d10*/  LOP3.LUT R2, R15.reuse, R2, R3, 0x96, !PT ;  /* 0x000000020f027212 */ /* 0x040fe400078e9603 */
[----:B------:R-:W-:Y:S02]  /*0d20*/  SHF.L.W.U32.HI R17, R15, 0xd, R14 ;  /* 0x0000000d0f117819 */ /* 0x000fe40000010e0e */
[----:B0-----:R-:W-:-:S07]  /*0d30*/  SHF.L.W.U32.HI R16, R14, 0xd, R15 ;  /* 0x0000000d0e107819 */ /* 0x001fce0000010e0f */
.L_x_165:
[----:B------:R-:W-:Y:S01]  /*0d40*/  IMAD R3, R4, 0x5, RZ ;  /* 0x0000000504037824 */ /* 0x000fe200078e02ff */
[----:B------:R-:W-:Y:S01]  /*0d50*/  LOP3.LUT R23, R7, R2, RZ, 0x3c, !PT ;  /* 0x0000000207177212 */ /* 0x000fe200078e3cff */
[----:B------:R-:W-:Y:S01]  /*0d60*/  IMAD.WIDE.U32 R14, R9, 0x5, RZ ;  /* 0x00000005090e7825 */ /* 0x000fe200078e00ff */
[----:B------:R-:W-:Y:S01]  /*0d70*/  LOP3.LUT R26, R6, R5, RZ, 0x3c, !PT ;  /* 0x00000005061a7212 */ /* 0x000fe200078e3cff */
[----:B------:R-:W-:Y:S01]  /*0d80*/  BSSY.RECONVERGENT B0, `(.L_x_150) ;  /* 0x00000a8000007945 */ /* 0x000fe20003800200 */
[----:B------:R-:W-:Y:S01]  /*0d90*/  LOP3.LUT R25, R4, R23, RZ, 0x3c, !PT ;  /* 0x0000001704197212 */ /* 0x000fe200078e3cff */
[----:B------:R-:W-:Y:S01]  /*0da0*/  IMAD.IADD R3, R15, 0x1, R3 ;  /* 0x000000010f037824 */ /* 0x000fe200078e0203 */
[C---:B------:R-:W-:Y:S01]  /*0db0*/  LOP3.LUT R22, R9.reuse, R26, RZ, 0x3c, !PT ;  /* 0x0000001a09167212 */ /* 0x040fe200078e3cff */
[----:B------:R-:W-:Y:S01]  /*0dc0*/  IMAD.SHL.U32 R29, R9, 0x20000, RZ ;  /* 0x00020000091d7824 */ /* 0x000fe200078e00ff */
[----:B------:R-:W-:Y:S02]  /*0dd0*/  LOP3.LUT R16, R16, R9, RZ, 0x3c, !PT ;  /* 0x0000000910107212 */ /* 0x000fe400078e3cff */
[----:B------:R-:W-:Y:S01]  /*0de0*/  SHF.L.W.U32.HI R0, R14, 0x7, R3 ;  /* 0x000000070e007819 */ /* 0x000fe20000010e03 */
[----:B------:R-:W-:Y:S01]  /*0df0*/  IMAD.WIDE.U32 R6, R22, 0x5, RZ ;  /* 0x0000000516067825 */ /* 0x000fe200078e00ff */
[----:B------:R-:W-:-:S02]  /*0e00*/  SHF.L.W.U32.HI R14, R3, 0x7, R14 ;  /* 0x00000007030e7819 */ /* 0x000fc40000010e0e */
[----:B------:R-:W-:Y:S01]  /*0e10*/  LOP3.LUT R27, R17, R4, RZ, 0x3c, !PT ;  /* 0x00000004111b7212 */ /* 0x000fe200078e3cff */
[----:B------:R-:W-:Y:S01]  /*0e20*/  IMAD R3, R0, 0x9, RZ ;  /* 0x0000000900037824 */ /* 0x000fe200078e02ff */
[----:B------:R-:W-:Y:S01]  /*0e30*/  SHF.L.U64.HI R0, R9, 0x11, R4 ;  /* 0x0000001109007819 */ /* 0x000fe20000010204 */
[----:B------:R-:W-:Y:S01]  /*0e40*/  IMAD.WIDE.U32 R14, R14, 0x9, RZ ;  /* 0x000000090e0e7825 */ /* 0x000fe200078e00ff */
[----:B------:R-:W-:Y:S02]  /*0e50*/  LOP3.LUT R24, R26, R29, RZ, 0x3c, !PT ;  /* 0x0000001d1a187212 */ /* 0x000fe400078e3cff */
[----:B------:R-:W-:Y:S01]  /*0e60*/  LOP3.LUT R17, R23, R0, RZ, 0x3c, !PT ;  /* 0x0000000017117212 */ /* 0x000fe200078e3cff */
[----:B------:R-:W-:Y:S01]  /*0e70*/  IMAD.IADD R14, R15, 0x1, R3 ;  /* 0x000000010f0e7824 */ /* 0x000fe200078e0203 */
[----:B------:R-:W-:Y:S01]  /*0e80*/  SHF.L.W.U32.HI R0, R16, 0xd, R27 ;  /* 0x0000000d10007819 */ /* 0x000fe20000010e1b */
[----:B------:R-:W-:Y:S01]  /*0e90*/  IMAD.MOV.U32 R15, RZ, RZ, RZ ;  /* 0x000000ffff0f7224 */ /* 0x000fe200078e00ff */
[----:B------:R-:W-:-:S02]  /*0ea0*/  LOP3.LUT R24, R24, R5, R16, 0x96, !PT ;  /* 0x0000000518187212 */ /* 0x000fc400078e9610 */
[----:B------:R-:W-:Y:S02]  /*0eb0*/  SHF.R.U32.HI R14, RZ, 0x8, R14 ;  /* 0x00000008ff0e7819 */ /* 0x000fe4000001160e */
[----:B------:R-:W-:Y:S02]  /*0ec0*/  LOP3.LUT R0, R0, R9, R26, 0x96, !PT ;  /* 0x0000000900007212 */ /* 0x000fe400078e961a */
[--C-:B------:R-:W-:Y:S02]  /*0ed0*/  SHF.L.W.U32.HI R3, R27, 0xd, R16.reuse ;  /* 0x0000000d1b037819 */ /* 0x100fe40000010e10 */
[----:B------:R0:W1:Y:S01]  /*0ee0*/  I2F.U64 R14, R14 ;  /* 0x0000000e000e7312 */ /* 0x0000620000301000 */
[----:B------:R-:W-:Y:S02]  /*0ef0*/  LOP3.LUT R5, R0, R5, R16, 0x96, !PT ;  /* 0x0000000500057212 */ /* 0x000fe400078e9610 */
[----:B------:R-:W-:Y:S02]  /*0f00*/  LOP3.LUT R17, R17, R2, R27, 0x96, !PT ;  /* 0x0000000211117212 */ /* 0x000fe400078e961b */
[----:B------:R-:W-:-:S02]  /*0f10*/  LOP3.LUT R3, R3, R4, R23, 0x96, !PT ;  /* 0x0000000403037212 */ /* 0x000fc400078e9617 */
[----:B------:R-:W-:Y:S01]  /*0f20*/  LOP3.LUT R4, R17, R4, R23, 0x96, !PT ;  /* 0x0000000411047212 */ /* 0x000fe200078e9617 */
[----:B------:R-:W-:Y:S01]  /*0f30*/  IMAD.SHL.U32 R23, R22, 0x20000, RZ ;  /* 0x0002000016177824 */ /* 0x000fe200078e00ff */
[----:B------:R-:W-:Y:S01]  /*0f40*/  LOP3.LUT R9, R24, R9, R26, 0x96, !PT ;  /* 0x0000000918097212 */ /* 0x000fe200078e961a */
[----:B0-----:R-:W-:Y:S01]  /*0f50*/  IMAD R15, R25, 0x5, RZ ;  /* 0x00000005190f7824 */ /* 0x001fe200078e02ff */
[----:B------:R-:W-:Y:S02]  /*0f60*/  SHF.L.U64.HI R26, R22, 0x11, R25 ;  /* 0x00000011161a7819 */ /* 0x000fe40000010219 */
[----:B------:R-:W-:Y:S01]  /*0f70*/  LOP3.LUT R2, R3, R2, R27, 0x96, !PT ;  /* 0x0000000203027212 */ /* 0x000fe200078e961b */
[----:B------:R-:W-:Y:S02]  /*0f80*/  IMAD.IADD R15, R7, 0x1, R15 ;  /* 0x00000001070f7824 */ /* 0x000fe400078e020f */
[----:B-1----:R-:W-:-:S03]  /*0f90*/  FMUL R14, R14, 5.9604644775390625e-08 ;  /* 0x338000000e0e7820 */ /* 0x002fc60000400000 */
[----:B------:R-:W-:Y:S02]  /*0fa0*/  SHF.L.W.U32.HI R7, R6, 0x7, R15 ;  /* 0x0000000706077819 */ /* 0x000fe40000010e0f */
[----:B------:R-:W-:Y:S02]  /*0fb0*/  SHF.L.W.U32.HI R6, R15, 0x7, R6 ;  /* 0x000000070f067819 */ /* 0x000fe40000010e06 */
[----:B------:R-:W-:Y:S01]  /*0fc0*/  FMNMX R16, R14, 1.00000001335143196e-10, !PT ;  /* 0x2edbe6ff0e107809 */ /* 0x000fe20007800000 */
[----:B------:R-:W-:Y:S02]  /*0fd0*/  IMAD R15, R7, 0x9, RZ ;  /* 0x00000009070f7824 */ /* 0x000fe400078e02ff */
[----:B------:R-:W-:Y:S01]  /*0fe0*/  IMAD.WIDE.U32 R6, R6, 0x9, RZ ;  /* 0x0000000906067825 */ /* 0x000fe200078e00ff */
[----:B------:R-:W-:-:S03]  /*0ff0*/  ISETP.GT.U32.AND P0, PT, R16, 0x7f7fffff, PT ;  /* 0x7f7fffff1000780c */ /* 0x000fc60003f04070 */
[----:B------:R-:W-:Y:S02]  /*1000*/  IMAD.IADD R6, R7, 0x1, R15 ;  /* 0x0000000107067824 */ /* 0x000fe400078e020f */
[----:B------:R-:W-:Y:S02]  /*1010*/  VIADD R7, R16, 0xc0d55555 ;  /* 0xc0d5555510077836 */ /* 0x000fe40000000000 */
[----:B------:R-:W-:Y:S01]  /*1020*/  IMAD.MOV.U32 R15, RZ, RZ, RZ ;  /* 0x000000ffff0f7224 */ /* 0x000fe200078e00ff */
[----:B------:R-:W-:Y:S02]  /*1030*/  SHF.R.U32.HI R14, RZ, 0x8, R6 ;  /* 0x00000008ff0e7819 */ /* 0x000fe40000011606 */
[----:B------:R-:W-:Y:S02]  /*1040*/  LOP3.LUT R7, R7, 0xff800000, RZ, 0xc0, !PT ;  /* 0xff80000007077812 */ /* 0x000fe400078ec0ff */
[----:B------:R-:W-:Y:S01]  /*1050*/  LOP3.LUT R6, R24, R23, RZ, 0x3c, !PT ;  /* 0x0000001718067212 */ /* 0x000fe200078e3cff */
[----:B------:R-:W-:Y:S01]  /*1060*/  IMAD.MOV.U32 R23, RZ, RZ, 0x3e055027 ;  /* 0x3e055027ff177424 */ /* 0x000fe200078e00ff */
[----:B------:R-:W0:Y:S01]  /*1070*/  I2F.U64 R14, R14 ;  /* 0x0000000e000e7312 */ /* 0x000e220000301000 */
[----:B------:R-:W-:Y:S01]  /*1080*/  IMAD.IADD R22, R16, 0x1, -R7 ;  /* 0x0000000110167824 */ /* 0x000fe200078e0a07 */
[----:B------:R-:W-:-:S03]  /*1090*/  I2FP.F32.S32 R7, R7 ;  /* 0x0000000700077245 */ /* 0x000fc60000201400 */
[----:B------:R-:W-:Y:S02]  /*10a0*/  FADD R22, R22, -1 ;  /* 0xbf80000016167421 */ /* 0x000fe40000000000 */
[----:B------:R-:W-:Y:S02]  /*10b0*/  FFMA R7, R7, 1.1920928955078125e-07, RZ ;  /* 0x3400000007077823 */ /* 0x000fe400000000ff */
[----:B------:R-:W-:-:S04]  /*10c0*/  FFMA R23, R22, -R23, 0.14084610342979431152 ;  /* 0x3e1039f616177423 */ /* 0x000fc80000000817 */
[----:B------:R-:W-:Y:S01]  /*10d0*/  FFMA R23, R22, R23, -0.12148627638816833496 ;  /* 0xbdf8cdcc16177423 */ /* 0x000fe20000000017 */
[----:B0-----:R-:W-:-:S03]  /*10e0*/  FMUL R24, R14, 5.9604644775390625e-08 ;  /* 0x338000000e187820 */ /* 0x001fc60000400000 */
[----:B------:R-:W-:Y:S01]  /*10f0*/  FFMA R23, R22, R23, 0.13980610668659210205 ;  /* 0x3e0f295516177423 */ /* 0x000fe20000000017 */
[----:B------:R-:W-:-:S03]  /*1100*/  FMUL R24, R24, 6.2831854820251464844 ;  /* 0x40c90fdb18187820 */ /* 0x000fc60000400000 */
[----:B------:R-:W-:Y:S01]  /*1110*/  FFMA R23, R22, R23, -0.16684235632419586182 ;  /* 0xbe2ad8b916177423 */ /* 0x000fe20000000017 */
[C---:B------:R-:W-:Y:S01]  /*1120*/  FMUL R27, R24.reuse, 0.63661974668502807617 ;  /* 0x3f22f983181b7820 */ /* 0x040fe20000400000 */
[----:B------:R-:W-:Y:S02]  /*1130*/  FSETP.GE.AND P1, PT, |R24|, 105615, PT ;  /* 0x47ce47801800780b */ /* 0x000fe40003f26200 */
[----:B------:R-:W-:-:S03]  /*1140*/  FFMA R23, R22, R23, 0.20012299716472625732 ;  /* 0x3e4ced0b16177423 */ /* 0x000fc60000000017 */
[----:B------:R-:W0:Y:S01]  /*1150*/  F2I.NTZ R27, R27 ;  /* 0x0000001b001b7305 */ /* 0x000e220000203100 */
[----:B------:R-:W-:-:S04]  /*1160*/  FFMA R23, R22, R23, -0.24999669194221496582 ;  /* 0xbe7fff2216177423 */ /* 0x000fc80000000017 */
[----:B------:R-:W-:-:S04]  /*1170*/  FFMA R23, R22, R23, 0.33333182334899902344 ;  /* 0x3eaaaa7816177423 */ /* 0x000fc80000000017 */
[----:B------:R-:W-:-:S04]  /*1180*/  FFMA R23, R22, R23, -0.5 ;  /* 0xbf00000016177423 */ /* 0x000fc80000000017 */
[----:B------:R-:W-:Y:S01]  /*1190*/  FMUL R23, R22, R23 ;  /* 0x0000001716177220 */ /* 0x000fe20000400000 */
[----:B0-----:R-:W-:-:S03]  /*11a0*/  I2FP.F32.S32 R15, R27 ;  /* 0x0000001b000f7245 */ /* 0x001fc60000201400 */
[----:B------:R-:W-:Y:S01]  /*11b0*/  FFMA R22, R22, R23, R22 ;  /* 0x0000001716167223 */ /* 0x000fe20000000016 */
[----:B------:R-:W-:Y:S02]  /*11c0*/  IMAD.MOV.U32 R23, RZ, RZ, R27 ;  /* 0x000000ffff177224 */ /* 0x000fe400078e001b */
[----:B------:R-:W-:Y:S01]  /*11d0*/  FFMA R14, R15, -1.5707962512969970703, R24 ;  /* 0xbfc90fda0f0e7823 */ /* 0x000fe20000000018 */
[----:B------:R-:W-:Y:S01]  /*11e0*/  FFMA R25, R7, 0.69314718246459960938, R22 ;  /* 0x3f31721807197823 */ /* 0x000fe20000000016 */
[----:B------:R-:W-:Y:S02]  /*11f0*/  IMAD.MOV.U32 R7, RZ, RZ, 0x7f800000 ;  /* 0x7f800000ff077424 */ /* 0x000fe400078e00ff */
[----:B------:R-:W-:Y:S02]  /*1200*/  FFMA R14, R15, -7.5497894158615963534e-08, R14 ;  /* 0xb3a221680f0e7823 */ /* 0x000fe4000000000e */
[----:B------:R-:W-:Y:S01]  /*1210*/  @P0 FFMA R25, R16, R7, +INF ;  /* 0x7f80000010190423 */ /* 0x000fe20000000007 */
[----:B------:R-:W-:Y:S01]  /*1220*/  LOP3.LUT R7, R17, R26, RZ, 0x3c, !PT ;  /* 0x0000001a11077212 */ /* 0x000fe200078e3cff */
[----:B------:R-:W-:-:S02]  /*1230*/  FFMA R22, R15, -5.3903029534742383927e-15, R14 ;  /* 0xa7c234c50f167823 */ /* 0x000fc4000000000e */
[----:B------:R-:W-:Y:S02]  /*1240*/  FMUL R25, R25, -2 ;  /* 0xc000000019197820 */ /* 0x000fe40000400000 */
[----:B------:R-:W-:Y:S01]  /*1250*/  IMAD.MOV.U32 R26, RZ, RZ, R22 ;  /* 0x000000ffff1a7224 */ /* 0x000fe200078e0016 */
        /* <DEDUP_REMOVED lines=12> */
.L_x_152:
        /* <DEDUP_REMOVED lines=39> */
[--C-:B------:R-:W-:Y:S01]  /*1590*/  @P4 IMAD.MOV.U32 R26, RZ, RZ, R13.reuse ;  /* 0x000000ffff1a4224 */ /* 0x100fe200078e000d */
[----:B------:R-:W-:Y:S01]  /*15a0*/  ISETP.EQ.AND P4, PT, R16, 0x4, PT ;  /* 0x000000041000780c */ /* 0x000fe20003f82270 */
[----:B------:R-:W-:Y:S02]  /*15b0*/  @P2 IMAD.MOV.U32 R15, RZ, RZ, R13 ;  /* 0x000000ffff0f2224 */ /* 0x000fe400078e000d */
[--C-:B------:R-:W-:Y:S02]  /*15c0*/  @P2 IMAD.MOV.U32 R26, RZ, RZ, R18.reuse ;  /* 0x000000ffff1a2224 */ /* 0x100fe400078e0012 */
[----:B------:R-:W-:-:S02]  /*15d0*/  @P1 IMAD.MOV.U32 R15, RZ, RZ, R18 ;  /* 0x000000ffff0f1224 */ /* 0x000fc400078e0012 */
[--C-:B------:R-:W-:Y:S02]  /*15e0*/  @P1 IMAD.MOV.U32 R26, RZ, RZ, R19.reuse ;  /* 0x000000ffff1a1224 */ /* 0x100fe400078e0013 */
[----:B------:R-:W-:Y:S02]  /*15f0*/  @P0 IMAD.MOV.U32 R15, RZ, RZ, R19 ;  /* 0x000000ffff0f0224 */ /* 0x000fe400078e0013 */
[--C-:B------:R-:W-:Y:S02]  /*1600*/  @P0 IMAD.MOV.U32 R26, RZ, RZ, R20.reuse ;  /* 0x000000ffff1a0224 */ /* 0x100fe400078e0014 */
[----:B------:R-:W-:Y:S02]  /*1610*/  @P3 IMAD.MOV.U32 R15, RZ, RZ, R20 ;  /* 0x000000ffff0f3224 */ /* 0x000fe400078e0014 */
[--C-:B------:R-:W-:Y:S02]  /*1620*/  @P3 IMAD.MOV.U32 R26, RZ, RZ, R21.reuse ;  /* 0x000000ffff1a3224 */ /* 0x100fe400078e0015 */
[----:B------:R-:W-:-:S02]  /*1630*/  @P5 IMAD.MOV.U32 R15, RZ, RZ, R21 ;  /* 0x000000ffff0f5224 */ /* 0x000fc400078e0015 */
[--C-:B------:R-:W-:Y:S02]  /*1640*/  @P5 IMAD.MOV.U32 R26, RZ, RZ, R27.reuse ;  /* 0x000000ffff1a5224 */ /* 0x100fe400078e001b */
[----:B------:R-:W-:Y:S01]  /*1650*/  @P4 IMAD.MOV.U32 R15, RZ, RZ, R27 ;  /* 0x000000ffff0f4224 */ /* 0x000fe200078e001b */
[----:B------:R-:W-:Y:S06]  /*1660*/  @!P6 BRA `(.L_x_154) ;  /* 0x000000000028e947 */ /* 0x000fec0003800000 */
[----:B------:R-:W-:Y:S01]  /*1670*/  ISETP.EQ.AND P6, PT, R16, 0x8, PT ;  /* 0x000000081000780c */ /* 0x000fe20003fc2270 */
[----:B------:R-:W-:Y:S01]  /*1680*/  @P2 IMAD.MOV.U32 R14, RZ, RZ, R12 ;  /* 0x000000ffff0e2224 */ /* 0x000fe200078e000c */
[----:B------:R-:W-:Y:S01]  /*1690*/  SHF.L.W.U32.HI R26, R15, R17, R26 ;  /* 0x000000110f1a7219 */ /* 0x000fe20000010e1a */
[----:B------:R-:W-:Y:S02]  /*16a0*/  @P1 IMAD.MOV.U32 R14, RZ, RZ, R13 ;  /* 0x000000ffff0e1224 */ /* 0x000fe400078e000d */
[----:B------:R-:W-:Y:S02]  /*16b0*/  @P0 IMAD.MOV.U32 R14, RZ, RZ, R18 ;  /* 0x000000ffff0e0224 */ /* 0x000fe400078e0012 */
[----:B------:R-:W-:Y:S02]  /*16c0*/  @P3 IMAD.MOV.U32 R14, RZ, RZ, R19 ;  /* 0x000000ffff0e3224 */ /* 0x000fe400078e0013 */
[----:B------:R-:W-:Y:S02]  /*16d0*/  @P5 IMAD.MOV.U32 R14, RZ, RZ, R20 ;  /* 0x000000ffff0e5224 */ /* 0x000fe400078e0014 */
[----:B------:R-:W-:-:S02]  /*16e0*/  @P4 IMAD.MOV.U32 R14, RZ, RZ, R21 ;  /* 0x000000ffff0e4224 */ /* 0x000fc400078e0015 */
[----:B------:R-:W-:-:S05]  /*16f0*/  @P6 IMAD.MOV.U32 R14, RZ, RZ, R27 ;  /* 0x000000ffff0e6224 */ /* 0x000fca00078e001b */
[----:B------:R-:W-:-:S07]  /*1700*/  SHF.L.W.U32.HI R15, R14, R17, R15 ;  /* 0x000000110e0f7219 */ /* 0x000fce0000010e0f */
.L_x_154:
[----:B------:R-:W-:Y:S05]  /*1710*/  BSYNC.RECONVERGENT B1 ;  /* 0x0000000000017941 */ /* 0x000fea0003800200 */
.L_x_153:
[C-C-:B------:R-:W-:Y:S01]  /*1720*/  SHF.L.W.U32.HI R27, R15.reuse, 0x2, R26.reuse ;  /* 0x000000020f1b7819 */ /* 0x140fe20000010e1a */
        /* <DEDUP_REMOVED lines=13> */
.L_x_151:
[----:B------:R-:W-:Y:S05]  /*1800*/  BSYNC.RECONVERGENT B0 ;  /* 0x0000000000007941 */ /* 0x000fea0003800200 */
.L_x_150:
        /* <DEDUP_REMOVED lines=9> */
[----:B------:R-:W-:Y:S01]  /*18a0*/  BSSY.RECONVERGENT B0, `(.L_x_155) ;  /* 0x0000061000007945 */ /* 0x000fe20003800200 */
[----:B------:R-:W-:-:S02]  /*18b0*/  FSEL R16, R16, 0.041666727513074874878, !P0 ;  /* 0x3d2aaabb10107808 */ /* 0x000fc40004000000 */
[----:B------:R-:W-:Y:S02]  /*18c0*/  FSEL R14, R14, -0.00019574658654164522886, P0 ;  /* 0xb94d41530e0e7808 */ /* 0x000fe40000000000 */
[----:B------:R-:W-:-:S03]  /*18d0*/  LOP3.LUT P1, RZ, R17, 0x2, RZ, 0xc0, !PT ;  /* 0x0000000211ff7812 */ /* 0x000fc6000782c0ff */
[C---:B------:R-:W-:Y:S01]  /*18e0*/  FFMA R14, R15.reuse, R14, R16 ;  /* 0x0000000e0f0e7223 */ /* 0x040fe20000000010 */
[----:B------:R-:W-:Y:S02]  /*18f0*/  FSEL R16, R26, 1, !P0 ;  /* 0x3f8000001a107808 */ /* 0x000fe40004000000 */
[----:B------:R-:W-:Y:S01]  /*1900*/  FSETP.GE.AND P0, PT, |R24|, 105615, PT ;  /* 0x47ce47801800780b */ /* 0x000fe20003f06200 */
[C---:B------:R-:W-:Y:S02]  /*1910*/  FFMA R14, R15.reuse, R14, R28 ;  /* 0x0000000e0f0e7223 */ /* 0x040fe4000000001c */
[----:B------:R-:W-:-:S04]  /*1920*/  FFMA R15, R15, R16, RZ ;  /* 0x000000100f0f7223 */ /* 0x000fc800000000ff */
[----:B------:R-:W-:-:S04]  /*1930*/  FFMA R16, R15, R14, R16 ;  /* 0x0000000e0f107223 */ /* 0x000fc80000000010 */
[----:B------:R-:W-:Y:S02]  /*1940*/  @P1 FADD R16, RZ, -R16 ;  /* 0x80000010ff101221 */ /* 0x000fe40000000000 */
[----:B------:R-:W-:Y:S05]  /*1950*/  @!P0 BRA `(.L_x_156) ;  /* 0x0000000400548947 */ /* 0x000fea0003800000 */
[----:B------:R-:W-:-:S13]  /*1960*/  FSETP.NEU.AND P0, PT, |R24|, +INF , PT ;  /* 0x7f8000001800780b */ /* 0x000fda0003f0d200 */
[----:B------:R-:W-:Y:S01]  /*1970*/  @!P0 FMUL R22, RZ, R24 ;  /* 0x00000018ff168220 */ /* 0x000fe20000400000 */
[----:B------:R-:W-:Y:S01]  /*1980*/  @!P0 IMAD.MOV.U32 R23, RZ, RZ, RZ ;  /* 0x000000ffff178224 */ /* 0x000fe200078e00ff */
[----:B------:R-:W-:Y:S06]  /*1990*/  @!P0 BRA `(.L_x_156) ;  /* 0x0000000400448947 */ /* 0x000fec0003800000 */
[----:B------:R-:W-:Y:S01]  /*19a0*/  IMAD.SHL.U32 R26, R24, 0x100, RZ ;  /* 0x00000100181a7824 */ /* 0x000fe200078e00ff */
[----:B------:R-:W-:Y:S01]  /*19b0*/  UMOV UR4, URZ ;  /* 0x000000ff00047c82 */ /* 0x000fe20008000000 */
[----:B------:R-:W-:Y:S02]  /*19c0*/  IMAD.MOV.U32 R17, RZ, RZ, RZ ;  /* 0x000000ffff117224 */ /* 0x000fe400078e00ff */
[----:B------:R-:W-:Y:S01]  /*19d0*/  IMAD.MOV.U32 R27, RZ, RZ, RZ ;  /* 0x000000ffff1b7224 */ /* 0x000fe200078e00ff */
[----:B------:R-:W-:-:S07]  /*19e0*/  LOP3.LUT R26, R26, 0x80000000, RZ, 0xfc, !PT ;  /* 0x800000001a1a7812 */ /* 0x000fce00078efcff */
.L_x_157:
        /* <DEDUP_REMOVED lines=16> */
[--C-:B------:R-:W-:Y:S02]  /*1af0*/  @P5 IMAD.MOV.U32 R13, RZ, RZ, R14.reuse ;  /* 0x000000ffff0d5224 */ /* 0x100fe400078e000e */
[--C-:B------:R-:W-:Y:S02]  /*1b00*/  @P4 IMAD.MOV.U32 R18, RZ, RZ, R14.reuse ;  /* 0x000000ffff124224 */ /* 0x100fe400078e000e */
[--C-:B------:R-:W-:Y:S02]  /*1b10*/  @P3 IMAD.MOV.U32 R19, RZ, RZ, R14.reuse ;  /* 0x000000ffff133224 */ /* 0x100fe400078e000e */
[--C-:B------:R-:W-:Y:S02]  /*1b20*/  @P2 IMAD.MOV.U32 R20, RZ, RZ, R14.reuse ;  /* 0x000000ffff142224 */ /* 0x100fe400078e000e */
[----:B------:R-:W-:-:S04]  /*1b30*/  @P1 IMAD.MOV.U32 R21, RZ, RZ, R14 ;  /* 0x000000ffff151224 */ /* 0x000fc800078e000e */
        /* <DEDUP_REMOVED lines=12> */
[----:B------:R-:W-:-:S03]  /*1c00*/  ISETP.EQ.AND P5, PT, R23, 0x4, PT ;  /* 0x000000041700780c */ /* 0x000fc60003fa2270 */
[--C-:B------:R-:W-:Y:S01]  /*1c10*/  @P3 IMAD.MOV.U32 R22, RZ, RZ, R12.reuse ;  /* 0x000000ffff163224 */ /* 0x100fe200078e000c */
[C---:B------:R-:W-:Y:S01]  /*1c20*/  ISETP.EQ.AND P3, PT, R23.reuse, -0x4, PT ;  /* 0xfffffffc1700780c */ /* 0x040fe20003f62270 */
[----:B------:R-:W-:Y:S02]  /*1c30*/  @P4 IMAD.MOV.U32 R14, RZ, RZ, R12 ;  /* 0x000000ffff0e4224 */ /* 0x000fe400078e000c */
[--C-:B------:R-:W-:Y:S01]  /*1c40*/  @P4 IMAD.MOV.U32 R22, RZ, RZ, R13.reuse ;  /* 0x000000ffff164224 */ /* 0x100fe200078e000d */
[----:B------:R-:W-:Y:S01]  /*1c50*/  ISETP.EQ.AND P4, PT, R23, RZ, PT ;  /* 0x000000ff1700720c */ /* 0x000fe20003f82270 */
        /* <DEDUP_REMOVED lines=22> */
.L_x_159:
[----:B------:R-:W-:Y:S05]  /*1dc0*/  BSYNC.RECONVERGENT B1 ;  /* 0x0000000000017941 */ /* 0x000fea0003800200 */
.L_x_158:
        /* <DEDUP_REMOVED lines=14> */
.L_x_156:
[----:B------:R-:W-:Y:S05]  /*1eb0*/  BSYNC.RECONVERGENT B0 ;  /* 0x0000000000007941 */ /* 0x000fea0003800200 */
.L_x_155:
[----:B------:R-:W-:Y:S01]  /*1ec0*/  VIADD R14, R25, 0xf3000000 ;  /* 0xf3000000190e7836 */ /* 0x000fe20000000000 */
[----:B------:R0:W1:Y:S01]  /*1ed0*/  MUFU.RSQ R24, R25 ;  /* 0x0000001900187308 */ /* 0x0000620000001400 */
[----:B------:R-:W-:Y:S03]  /*1ee0*/  BSSY.RECONVERGENT B0, `(.L_x_160) ;  /* 0x000000a000007945 */ /* 0x000fe60003800200 */
[----:B------:R-:W-:-:S13]  /*1ef0*/  ISETP.GT.U32.AND P0, PT, R14, 0x727fffff, PT ;  /* 0x727fffff0e00780c */ /* 0x000fda0003f04070 */
[----:B01----:R-:W-:Y:S05]  /*1f00*/  @!P0 BRA `(.L_x_161) ;  /* 0x00000000000c8947 */ /* 0x003fea0003800000 */
[----:B------:R-:W-:-:S07]  /*1f10*/  MOV R14, 0x1f30 ;  /* 0x00001f30000e7802 */ /* 0x000fce0000000f00 */
[----:B------:R-:W-:Y:S05]  /*1f20*/  CALL.REL.NOINC `($__internal_7_$__cuda_sm20_sqrt_rn_f32_slowpath) ;  /* 0x0000000400107944 */ /* 0x000fea0003c00000 */
[----:B------:R-:W-:Y:S05]  /*1f30*/  BRA `(.L_x_162) ;  /* 0x0000000000107947 */ /* 0x000fea0003800000 */
.L_x_161:
[----:B------:R-:W-:Y:S01]  /*1f40*/  FMUL.FTZ R14, R25, R24 ;  /* 0x00000018190e7220 */ /* 0x000fe20000410000 */
[----:B------:R-:W-:-:S03]  /*1f50*/  FMUL.FTZ R15, R24, 0.5 ;  /* 0x3f000000180f7820 */ /* 0x000fc60000410000 */
[----:B------:R-:W-:-:S04]  /*1f60*/  FFMA R17, -R14, R14, R25 ;  /* 0x0000000e0e117223 */ /* 0x000fc80000000119 */
[----:B------:R-:W-:-:S07]  /*1f70*/  FFMA R17, R17, R15, R14 ;  /* 0x0000000f11117223 */ /* 0x000fce000000000e */
.L_x_162:
[----:B------:R-:W-:Y:S05]  /*1f80*/  BSYNC.RECONVERGENT B0 ;  /* 0x0000000000007941 */ /* 0x000fea0003800200 */
.L_x_160:
[----:B------:R-:W-:Y:S02]  /*1f90*/  IMAD.MOV.U32 R14, RZ, RZ, 0x37cbac00 ;  /* 0x37cbac00ff0e7424 */ /* 0x000fe400078e00ff */
[----:B------:R-:W-:Y:S01]  /*1fa0*/  FMUL R25, R22, R22 ;  /* 0x0000001616197220 */ /* 0x000fe20000400000 */
[----:B------:R-:W-:Y:S01]  /*1fb0*/  LOP3.LUT R15, R23, 0x1, RZ, 0xc0, !PT ;  /* 0x00000001170f7812 */ /* 0x000fe200078ec0ff */
[----:B------:R-:W-:Y:S02]  /*1fc0*/  IMAD.MOV.U32 R26, RZ, RZ, 0x3c0885e4 ;  /* 0x3c0885e4ff1a7424 */ /* 0x000fe400078e00ff */
[----:B------:R-:W-:Y:S01]  /*1fd0*/  FMUL R27, R16, R17 ;  /* 0x00000011101b7220 */ /* 0x000fe20000400000 */
[----:B------:R-:W-:Y:S01]  /*1fe0*/  FFMA R14, R25, R14, -0.0013887860113754868507 ;  /* 0xbab607ed190e7423 */ /* 0x000fe2000000000e */
[----:B------:R-:W-:Y:S01]  /*1ff0*/  ISETP.NE.U32.AND P0, PT, R15, 0x1, PT ;  /* 0x000000010f00780c */ /* 0x000fe20003f05070 */
[----:B------:R-:W0:Y:S01]  /*2000*/  LDCU.64 UR4, c[0x0][0x380] ;  /* 0x00007000ff0477ac */ /* 0x000e220008000a00 */
[----:B------:R-:W-:Y:S02]  /*2010*/  BSSY.RECONVERGENT B0, `(.L_x_163) ;  /* 0x000002c000007945 */ /* 0x000fe40003800200 */
[----:B------:R-:W-:-:S02]  /*2020*/  FSEL R24, R14, -0.00019574658654164522886, !P0 ;  /* 0xb94d41530e187808 */ /* 0x000fc40004000000 */
[----:B------:R-:W1:Y:S01]  /*2030*/  LDC.64 R14, c[0x0][0x390] ;  /* 0x0000e400ff0e7b82 */ /* 0x000e620000000a00 */
[----:B------:R-:W-:Y:S02]  /*2040*/  FSEL R26, R26, 0.041666727513074874878, P0 ;  /* 0x3d2aaabb1a1a7808 */ /* 0x000fe40000000000 */
[----:B------:R-:W-:-:S03]  /*2050*/  FSEL R22, R22, 1, P0 ;  /* 0x3f80000016167808 */ /* 0x000fc60000000000 */
[----:B------:R-:W-:Y:S01]  /*2060*/  FFMA R24, R25, R24, R26 ;  /* 0x0000001819187223 */ /* 0x000fe2000000001a */
[----:B------:R-:W-:-:S05]  /*2070*/  IMAD.MOV.U32 R26, RZ, RZ, 0x3e2aaaa8 ;  /* 0x3e2aaaa8ff1a7424 */ /* 0x000fca00078e00ff */
[----:B------:R-:W-:Y:S02]  /*2080*/  FSEL R26, -R26, -0.4999999701976776123, P0 ;  /* 0xbeffffff1a1a7808 */ /* 0x000fe40000000100 */
[----:B------:R-:W-:-:S03]  /*2090*/  LOP3.LUT P0, RZ, R23, 0x2, RZ, 0xc0, !PT ;  /* 0x0000000217ff7812 */ /* 0x000fc6000780c0ff */
[C---:B------:R-:W-:Y:S01]  /*20a0*/  FFMA R24, R25.reuse, R24, R26 ;  /* 0x0000001819187223 */ /* 0x040fe2000000001a */
[----:B------:R-:W-:-:S04]  /*20b0*/  FFMA R25, R25, R22, RZ ;  /* 0x0000001619197223 */ /* 0x000fc800000000ff */
[----:B------:R-:W-:Y:S01]  /*20c0*/  FFMA R16, R25, R24, R22 ;  /* 0x0000001819107223 */ /* 0x000fe20000000016 */
[----:B------:R-:W-:Y:S02]  /*20d0*/  IMAD.MOV.U32 R24, RZ, RZ, 0x3bbb989d ;  /* 0x3bbb989dff187424 */ /* 0x000fe400078e00ff */
[----:B-1----:R-:W-:Y:S01]  /*20e0*/  FFMA R27, R27, R15, R14 ;  /* 0x0000000f1b1b7223 */ /* 0x002fe2000000000e */
[----:B------:R-:W-:Y:S02]  /*20f0*/  IMAD.MOV.U32 R25, RZ, RZ, 0x437c0000 ;  /* 0x437c0000ff197424 */ /* 0x000fe400078e00ff */
[----:B------:R-:W-:Y:S01]  /*2100*/  @P0 FADD R16, RZ, -R16 ;  /* 0x80000010ff100221 */ /* 0x000fe20000000000 */
[----:B------:R-:W-:-:S03]  /*2110*/  FFMA.SAT R22, R27, R24, 0.5 ;  /* 0x3f0000001b167423 */ /* 0x000fc60000002018 */
[----:B------:R-:W-:Y:S01]  /*2120*/  FMUL R28, R16, R17 ;  /* 0x00000011101c7220 */ /* 0x000fe20000400000 */
[----:B------:R-:W-:Y:S01]  /*2130*/  FFMA.RM R22, R22, R25, 12582913 ;  /* 0x4b40000116167423 */ /* 0x000fe20000004019 */
[----:B------:R-:W1:Y:S03]  /*2140*/  LDC.64 R16, c[0x0][0x398] ;  /* 0x0000e600ff107b82 */ /* 0x000e660000000a00 */
[C---:B------:R-:W-:Y:S01]  /*2150*/  FADD R26, R22.reuse, -12583039 ;  /* 0xcb40007f161a7421 */ /* 0x040fe20000000000 */
[----:B------:R-:W-:-:S03]  /*2160*/  IMAD.SHL.U32 R22, R22, 0x800000, RZ ;  /* 0x0080000016167824 */ /* 0x000fc600078e00ff */
[----:B------:R-:W-:-:S04]  /*2170*/  FFMA R26, R27, 1.4426950216293334961, -R26 ;  /* 0x3fb8aa3b1b1a7823 */ /* 0x000fc8000000081a */
[----:B------:R-:W-:-:S04]  /*2180*/  FFMA R26, R27, 1.925963033500011079e-08, R26 ;  /* 0x32a570601b1a7823 */ /* 0x000fc8000000001a */
[----:B------:R-:W2:Y:S02]  /*2190*/  MUFU.EX2 R23, R26 ;  /* 0x0000001a00177308 */ /* 0x000ea40000000800 */
[----:B--2---:R-:W-:Y:S01]  /*21a0*/  FMUL R27, R22, R23 ;  /* 0x00000017161b7220 */ /* 0x004fe20000400000 */
[----:B0-----:R-:W-:-:S04]  /*21b0*/  LEA R22, P1, R10, UR4, 0x2 ;  /* 0x000000040a167c11 */ /* 0x001fc8000f8210ff */
[C---:B------:R-:W-:Y:S02]  /*21c0*/  LEA.HI.X R23, R10.reuse, UR5, R11, 0x2, P1 ;  /* 0x000000050a177c11 */ /* 0x040fe400088f140b */
[----:B------:R-:W-:-:S03]  /*21d0*/  IADD3 R29, P1, PT, R10, 0x1, RZ ;  /* 0x000000010a1d7810 */ /* 0x000fc60007f3e0ff */
[----:B------:R0:W-:Y:S01]  /*21e0*/  STG.E desc[UR6][R22.64], R27 ;  /* 0x0000001b16007986 */ /* 0x0001e2000c101906 */
[----:B-1----:R-:W-:Y:S01]  /*21f0*/  ISETP.GE.U32.AND P0, PT, R29, R16, PT ;  /* 0x000000101d00720c */ /* 0x002fe20003f06070 */
[----:B------:R-:W-:-:S05]  /*2200*/  IMAD.X R26, RZ, RZ, R11, P1 ;  /* 0x000000ffff1a7224 */ /* 0x000fca00008e060b */
[----:B------:R-:W-:-:S13]  /*2210*/  ISETP.GE.U32.AND.EX P0, PT, R26, R17, PT, P0 ;  /* 0x000000111a00720c */ /* 0x000fda0003f06100 */
[----:B0-----:R-:W-:Y:S05]  /*2220*/  @P0 BRA `(.L_x_164) ;  /* 0x0000000000280947 */ /* 0x001fea0003800000 */
[----:B------:R-:W-:-:S04]  /*2230*/  FFMA R15, R28, R15, R14 ;  /* 0x0000000f1c0f7223 */ /* 0x000fc8000000000e */
[----:B------:R-:W-:-:S04]  /*2240*/  FFMA.SAT R24, R15, R24, 0.5 ;  /* 0x3f0000000f187423 */ /* 0x000fc80000002018 */
[----:B------:R-:W-:-:S04]  /*2250*/  FFMA.RM R24, R24, R25, 12582913 ;  /* 0x4b40000118187423 */ /* 0x000fc80000004019 */
[C---:B------:R-:W-:Y:S01]  /*2260*/  FADD R14, R24.reuse, -12583039 ;  /* 0xcb40007f180e7421 */ /* 0x040fe20000000000 */
[----:B------:R-:W-:-:S03]  /*2270*/  IMAD.SHL.U32 R24, R24, 0x800000, RZ ;  /* 0x0080000018187824 */ /* 0x000fc600078e00ff */
[----:B------:R-:W-:-:S04]  /*2280*/  FFMA R14, R15, 1.4426950216293334961, -R14 ;  /* 0x3fb8aa3b0f0e7823 */ /* 0x000fc8000000080e */
[----:B------:R-:W-:-:S04]  /*2290*/  FFMA R14, R15, 1.925963033500011079e-08, R14 ;  /* 0x32a570600f0e7823 */ /* 0x000fc8000000000e */
[----:B------:R-:W0:Y:S02]  /*22a0*/  MUFU.EX2 R15, R14 ;  /* 0x0000000e000f7308 */ /* 0x000e240000000800 */
[----:B0-----:R-:W-:-:S05]  /*22b0*/  FMUL R15, R24, R15 ;  /* 0x0000000f180f7220 */ /* 0x001fca0000400000 */
[----:B------:R0:W-:Y:S02]  /*22c0*/  STG.E desc[UR6][R22.64+0x4], R15 ;  /* 0x0000040f16007986 */ /* 0x0001e4000c101906 */
.L_x_164:
[----:B------:R-:W-:Y:S05]  /*22d0*/  BSYNC.RECONVERGENT B0 ;  /* 0x0000000000007941 */ /* 0x000fea0003800200 */
.L_x_163:
[----:B------:R-:W0:Y:S02]  /*22e0*/  LDCU UR4, c[0x0][0x370] ;  /* 0x00006e00ff0477ac */ /* 0x000e240008000800 */
[----:B0-----:R-:W-:-:S04]  /*22f0*/  IMAD R15, R8, UR4, RZ ;  /* 0x00000004080f7c24 */ /* 0x001fc8000f8e02ff */
[----:B------:R-:W-:-:S03]  /*2300*/  IMAD.WIDE.U32 R10, R15, 0x2, R10 ;  /* 0x000000020f0a7825 */ /* 0x000fc600078e000a */
[----:B------:R-:W-:Y:S02]  /*2310*/  ISETP.GE.U32.AND P0, PT, R10, R16, PT ;  /* 0x000000100a00720c */ /* 0x000fe40003f06070 */
[----:B------:R-:W-:Y:S02]  /*2320*/  SHF.L.W.U32.HI R16, R0, 0xd, R3 ;  /* 0x0000000d00107819 */ /* 0x000fe40000010e03 */
[----:B------:R-:W-:Y:S02]  /*2330*/  ISETP.GE.U32.AND.EX P0, PT, R11, R17, PT, P0 ;  /* 0x000000110b00720c */ /* 0x000fe40003f06100 */
[----:B------:R-:W-:-:S11]  /*2340*/  SHF.L.W.U32.HI R17, R3, 0xd, R0 ;  /* 0x0000000d03117819 */ /* 0x000fd60000010e00 */
[----:B------:R-:W-:Y:S05]  /*2350*/  @!P0 BRA `(.L_x_165) ;  /* 0xffffffe800788947 */ /* 0x000fea000383ffff */
[----:B------:R-:W-:Y:S05]  /*2360*/  EXIT ;  /* 0x000000000000794d */ /* 0x000fea0003800000 */
        .weak           $__internal_7_$__cuda_sm20_sqrt_rn_f32_slowpath
        .type           $__internal_7_$__cuda_sm20_sqrt_rn_f32_slowpath,@function
        .size           $__internal_7_$__cuda_sm20_sqrt_rn_f32_slowpath,(.L_x_231 - $__internal_7_$__cuda_sm20_sqrt_rn_f32_slowpath)
$__internal_7_$__cuda_sm20_sqrt_rn_f32_slowpath:
        /* <DEDUP_REMOVED lines=19> */
.L_x_166:
[----:B------:R-:W-:Y:S02]  /*24a0*/  IMAD.MOV.U32 R17, RZ, RZ, R15 ;  /* 0x000000ffff117224 */ /* 0x000fe400078e000f */
[----:B------:R-:W-:-:S04]  /*24b0*/  IMAD.MOV.U32 R15, RZ, RZ, 0x0 ;  /* 0x00000000ff0f7424 */ /* 0x000fc800078e00ff */
[----:B------:R-:W-:Y:S05]  /*24c0*/  RET.REL.NODEC R14 `(lognormal_float_kernel) ;  /* 0xffffffd80ecc7950 */ /* 0x000fea0003c3ffff */
.L_x_167:
        /* <DEDUP_REMOVED lines=11> */
.L_x_231:


//--------------------- .text.truncated_normal_float_kernel --------------------------
	.section	.text.truncated_normal_float_kernel,"ax",@progbits
	.align	128
        .global         truncated_normal_float_kernel
        .type           truncated_normal_float_kernel,@function
        .size           truncated_normal_float_kernel,(.L_x_232 - truncated_normal_float_kernel)
        .other          truncated_normal_float_kernel,@"STO_CUDA_ENTRY STV_DEFAULT"
truncated_normal_float_kernel:
.text.truncated_normal_float_kernel:
        /* <DEDUP_REMOVED lines=83> */
[----:B------:R-:W-:Y:S02]  /*0530*/  SHF.R.U64 R11, R8, 0x1f, R9 ;  /* 0x0000001f080b7819 */ /* 0x000fe40000001209 */
[----:B------:R-:W-:-:S02]  /*0540*/  LOP3.LUT R3, R10, R3, RZ, 0x3c, !PT ;  /* 0x000000030a037212 */ /* 0x000fc400078e3cff */
[----:B------:R-:W-:Y:S02]  /*0550*/  LOP3.LUT R16, R7, R16, R9, 0x96, !PT ;  /* 0x0000001007107212 */ /* 0x000fe400078e9609 */
[--C-:B------:R-:W-:Y:S02]  /*0560*/  SHF.R.U64 R9, R4, 0x1f, R15.reuse ;  /* 0x0000001f04097819 */ /* 0x100fe4000000120f */
[----:B------:R-:W-:Y:S02]  /*0570*/  SHF.R.U32.HI R12, RZ, 0x1f, R15 ;  /* 0x0000001fff0c7819 */ /* 0x000fe4000001160f */
[----:B------:R-:W-:Y:S02]  /*0580*/  SHF.L.U64.HI R5, R0, 0x11, R3 ;  /* 0x0000001100057819 */ /* 0x000fe40000010203 */
[----:B------:R-:W-:Y:S01]  /*0590*/  LOP3.LUT R11, R2, R11, R8, 0x96, !PT ;  /* 0x0000000b020b7212 */ /* 0x000fe200078e9608 */
[C---:B------:R-:W-:Y:S01]  /*05a0*/  IMAD.SHL.U32 R8, R0.reuse, 0x20000, RZ ;  /* 0x0002000000087824 */ /* 0x040fe200078e00ff */
[----:B------:R-:W-:-:S02]  /*05b0*/  LOP3.LUT R10, R0, R9, R4, 0x96, !PT ;  /* 0x00000009000a7212 */ /* 0x000fc400078e9604 */
[----:B------:R-:W-:Y:S02]  /*05c0*/  LOP3.LUT R15, R3, R12, R15, 0x96, !PT ;  /* 0x0000000c030f7212 */ /* 0x000fe400078e960f */
[----:B------:R-:W-:Y:S02]  /*05d0*/  LOP3.LUT R12, R16, R5, RZ, 0x3c, !PT ;  /* 0x00000005100c7212 */ /* 0x000fe400078e3cff */
[----:B------:R-:W-:Y:S02]  /*05e0*/  SHF.L.W.U32.HI R5, R10, 0xd, R15 ;  /* 0x0000000d0a057819 */ /* 0x000fe40000010e0f */
[----:B------:R-:W-:Y:S02]  /*05f0*/  LOP3.LUT R17, R11, R8, RZ, 0x3c, !PT ;  /* 0x000000080b117212 */ /* 0x000fe400078e3cff */
[----:B------:R-:W-:Y:S02]  /*0600*/  LOP3.LUT R13, R0, R11, RZ, 0x3c, !PT ;  /* 0x0000000b000d7212 */ /* 0x000fe400078e3cff */
[----:B------:R-:W-:-:S02]  /*0610*/  SHF.L.W.U32.HI R4, R15, 0xd, R10 ;  /* 0x0000000d0f047819 */ /* 0x000fc40000010e0a */
[----:B------:R-:W-:Y:S02]  /*0620*/  LOP3.LUT R9, R5, R0, R11, 0x96, !PT ;  /* 0x0000000005097212 */ /* 0x000fe400078e960b */
[-C--:B------:R-:W-:Y:S02]  /*0630*/  LOP3.LUT R17, R17, R2.reuse, R10, 0x96, !PT ;  /* 0x0000000211117212 */ /* 0x080fe400078e960a */
[----:B------:R-:W-:Y:S02]  /*0640*/  LOP3.LUT R12, R12, R7, R15, 0x96, !PT ;  /* 0x000000070c0c7212 */ /* 0x000fe400078e960f */
[----:B------:R-:W-:Y:S02]  /*0650*/  LOP3.LUT R8, R4, R3, R16, 0x96, !PT ;  /* 0x0000000304087212 */ /* 0x000fe400078e9610 */
[----:B------:R-:W-:Y:S01]  /*0660*/  LOP3.LUT R10, R9, R2, R10, 0x96, !PT ;  /* 0x00000002090a7212 */ /* 0x000fe200078e960a */
[----:B------:R-:W-:Y:S01]  /*0670*/  IMAD.SHL.U32 R2, R13, 0x20000, RZ ;  /* 0x000200000d027824 */ /* 0x000fe200078e00ff */
[----:B------:R-:W-:-:S02]  /*0680*/  LOP3.LUT R0, R17, R0, R11, 0x96, !PT ;  /* 0x0000000011007212 */ /* 0x000fc400078e960b */
[----:B------:R-:W-:Y:S02]  /*0690*/  LOP3.LUT R14, R3, R16, RZ, 0x3c, !PT ;  /* 0x00000010030e7212 */ /* 0x000fe400078e3cff */
[----:B------:R-:W-:Y:S02]  /*06a0*/  LOP3.LUT R3, R12, R3, R16, 0x96, !PT ;  /* 0x000000030c037212 */ /* 0x000fe400078e9610 */
[----:B------:R-:W-:Y:S02]  /*06b0*/  SHF.L.W.U32.HI R5, R9, 0xd, R8 ;  /* 0x0000000d09057819 */ /* 0x000fe40000010e08 */
[----:B------:R-:W-:Y:S02]  /*06c0*/  SHF.L.W.U32.HI R4, R8, 0xd, R9 ;  /* 0x0000000d08047819 */ /* 0x000fe40000010e09 */
[----:B------:R-:W-:Y:S01]  /*06d0*/  LOP3.LUT R17, R10, R17, R2, 0x96, !PT ;  /* 0x000000110a117212 */ /* 0x000fe200078e9602 */
[----:B------:R-:W-:Y:S01]  /*06e0*/  IMAD.SHL.U32 R2, R0, 0x20000, RZ ;  /* 0x0002000000027824 */ /* 0x000fe200078e00ff */
[----:B------:R-:W-:-:S02]  /*06f0*/  SHF.L.U64.HI R11, R13, 0x11, R14 ;  /* 0x000000110d0b7819 */ /* 0x000fc4000001020e */
[----:B------:R-:W-:Y:S02]  /*0700*/  LOP3.LUT R7, R8, R7, R15, 0x96, !PT ;  /* 0x0000000708077212 */ /* 0x000fe400078e960f */
[----:B------:R-:W-:Y:S02]  /*0710*/  LOP3.LUT R9, R5, R0, RZ, 0x3c, !PT ;  /* 0x0000000005097212 */ /* 0x000fe400078e3cff */
[----:B------:R-:W-:Y:S02]  /*0720*/  LOP3.LUT R4, R4, R3, RZ, 0x3c, !PT ;  /* 0x0000000304047212 */ /* 0x000fe400078e3cff */
[----:B------:R-:W-:Y:S02]  /*0730*/  LOP3.LUT R12, R7, R12, R11, 0x96, !PT ;  /* 0x0000000c070c7212 */ /* 0x000fe400078e960b */
[----:B------:R-:W-:Y:S02]  /*0740*/  SHF.L.W.U32.HI R5, R9, 0xd, R4 ;  /* 0x0000000d09057819 */ /* 0x000fe40000010e04 */
[----:B------:R-:W-:-:S02]  /*0750*/  SHF.L.U64.HI R11, R0, 0x11, R3 ;  /* 0x00000011000b7819 */ /* 0x000fc40000010203 */
[----:B------:R-:W-:Y:S02]  /*0760*/  LOP3.LUT R15, R17, R2, RZ, 0x3c, !PT ;  /* 0x00000002110f7212 */ /* 0x000fe400078e3cff */
[----:B------:R-:W-:Y:S02]  /*0770*/  SHF.L.W.U32.HI R2, R4, 0xd, R9 ;  /* 0x0000000d04027819 */ /* 0x000fe40000010e09 */
[----:B------:R-:W-:Y:S02]  /*0780*/  LOP3.LUT R8, R5, R0, R17, 0x96, !PT ;  /* 0x0000000005087212 */ /* 0x000fe400078e9611 */
[----:B------:R-:W-:Y:S02]  /*0790*/  LOP3.LUT R14, R12, R11, RZ, 0x3c, !PT ;  /* 0x0000000b0c0e7212 */ /* 0x000fe400078e3cff */
[----:B------:R-:W-:Y:S02]  /*07a0*/  LOP3.LUT R15, R15, R10, R9, 0x96, !PT ;  /* 0x0000000a0f0f7212 */ /* 0x000fe400078e9609 */
[----:B------:R-:W-:-:S02]  /*07b0*/  LOP3.LUT R11, R0, R17, RZ, 0x3c, !PT ;  /* 0x00000011000b7212 */ /* 0x000fc400078e3cff */
[----:B------:R-:W-:Y:S02]  /*07c0*/  LOP3.LUT R13, R2, R3, R12, 0x96, !PT ;  /* 0x00000003020d7212 */ /* 0x000fe400078e960c */
[C---:B------:R-:W-:Y:S02]  /*07d0*/  LOP3.LUT R5, R8.reuse, R10, R9, 0x96, !PT ;  /* 0x0000000a08057212 */ /* 0x040fe400078e9609 */
[----:B------:R-:W-:Y:S02]  /*07e0*/  LOP3.LUT R0, R15, R0, R17, 0x96, !PT ;  /* 0x000000000f007212 */ /* 0x000fe400078e9611 */
[----:B------:R-:W-:Y:S02]  /*07f0*/  SHF.L.W.U32.HI R9, R8, 0xd, R13 ;  /* 0x0000000d08097819 */ /* 0x000fe40000010e0d */
[----:B------:R-:W-:Y:S01]  /*0800*/  SHF.L.W.U32.HI R2, R13, 0xd, R8 ;  /* 0x0000000d0d027819 */ /* 0x000fe20000010e08 */
[----:B------:R-:W-:Y:S01]  /*0810*/  IMAD.SHL.U32 R8, R11, 0x20000, RZ ;  /* 0x000200000b087824 */ /* 0x000fe200078e00ff */
[----:B------:R-:W-:-:S02]  /*0820*/  LOP3.LUT R14, R14, R7, R4, 0x96, !PT ;  /* 0x000000070e0e7212 */ /* 0x000fc400078e9604 */
[----:B------:R-:W-:Y:S02]  /*0830*/  LOP3.LUT R10, R3, R12, RZ, 0x3c, !PT ;  /* 0x0000000c030a7212 */ /* 0x000fe400078e3cff */
[----:B------:R-:W-:Y:S01]  /*0840*/  LOP3.LUT R7, R13, R7, R4, 0x96, !PT ;  /* 0x000000070d077212 */ /* 0x000fe200078e9604 */
[----:B------:R-:W-:Y:S01]  /*0850*/  IMAD.SHL.U32 R4, R0, 0x20000, RZ ;  /* 0x0002000000047824 */ /* 0x000fe200078e00ff */
[----:B------:R-:W-:Y:S02]  /*0860*/  LOP3.LUT R3, R14, R3, R12, 0x96, !PT ;  /* 0x000000030e037212 */ /* 0x000fe400078e960c */
[----:B------:R-:W-:Y:S02]  /*0870*/  SHF.L.U64.HI R10, R11, 0x11, R10 ;  /* 0x000000110b0a7819 */ /* 0x000fe4000001020a */
[----:B------:R-:W-:Y:S02]  /*0880*/  LOP3.LUT R15, R5, R15, R8, 0x96, !PT ;  /* 0x0000000f050f7212 */ /* 0x000fe400078e9608 */
[----:B------:R-:W-:-:S02]  /*0890*/  LOP3.LUT R11, R9, R0, RZ, 0x3c, !PT ;  /* 0x00000000090b7212 */ /* 0x000fc400078e3cff */
[----:B------:R-:W-:Y:S02]  /*08a0*/  LOP3.LUT R2, R2, R3, RZ, 0x3c, !PT ;  /* 0x0000000302027212 */ /* 0x000fe400078e3cff */
[----:B------:R-:W-:Y:S02]  /*08b0*/  LOP3.LUT R14, R7, R14, R10, 0x96, !PT ;  /* 0x0000000e070e7212 */ /* 0x000fe400078e960a */
[----:B------:R-:W-:Y:S02]  /*08c0*/  SHF.L.U64.HI R13, R0, 0x11, R3 ;  /* 0x00000011000d7819 */ /* 0x000fe40000010203 */
[----:B------:R-:W-:Y:S02]  /*08d0*/  LOP3.LUT R4, R15, R4, RZ, 0x3c, !PT ;  /* 0x000000040f047212 */ /* 0x000fe400078e3cff */
[----:B------:R-:W-:Y:S02]  /*08e0*/  SHF.L.W.U32.HI R9, R11, 0xd, R2 ;  /* 0x0000000d0b097819 */ /* 0x000fe40000010e02 */
[----:B------:R-:W-:-:S02]  /*08f0*/  LOP3.LUT R12, R14, R13, RZ, 0x3c, !PT ;  /* 0x0000000d0e0c7212 */ /* 0x000fc400078e3cff */
[--C-:B------:R-:W-:Y:S02]  /*0900*/  LOP3.LUT R13, R4, R5, R11.reuse, 0x96, !PT ;  /* 0x00000005040d7212 */ /* 0x100fe400078e960b */
[----:B------:R-:W-:Y:S02]  /*0910*/  SHF.L.W.U32.HI R4, R2, 0xd, R11 ;  /* 0x0000000d02047819 */ /* 0x000fe40000010e0b */
[-CC-:B------:R-:W-:Y:S02]  /*0920*/  LOP3.LUT R8, R9, R0.reuse, R15.reuse, 0x96, !PT ;  /* 0x0000000009087212 */ /* 0x180fe400078e960f */
[----:B------:R-:W-:Y:S02]  /*0930*/  LOP3.LUT R10, R0, R15, RZ, 0x3c, !PT ;  /* 0x0000000f000a7212 */ /* 0x000fe400078e3cff */
[----:B------:R-:W-:Y:S02]  /*0940*/  LOP3.LUT R0, R13, R0, R15, 0x96, !PT ;  /* 0x000000000d007212 */ /* 0x000fe400078e960f */
[----:B------:R-:W-:-:S02]  /*0950*/  LOP3.LUT R15, R4, R3, R14, 0x96, !PT ;  /* 0x00000003040f7212 */ /* 0x000fc400078e960e */
[----:B------:R-:W-:Y:S02]  /*0960*/  LOP3.LUT R12, R12, R7, R2, 0x96, !PT ;  /* 0x000000070c0c7212 */ /* 0x000fe400078e9602 */
[C---:B------:R-:W-:Y:S02]  /*0970*/  LOP3.LUT R5, R8.reuse, R5, R11, 0x96, !PT ;  /* 0x0000000508057212 */ /* 0x040fe400078e960b */
[----:B------:R-:W-:Y:S02]  /*0980*/  LOP3.LUT R11, R3, R14, RZ, 0x3c, !PT ;  /* 0x0000000e030b7212 */ /* 0x000fe400078e3cff */
[----:B------:R-:W-:Y:S02]  /*0990*/  SHF.L.W.U32.HI R9, R8, 0xd, R15 ;  /* 0x0000000d08097819 */ /* 0x000fe40000010e0f */
[----:B------:R-:W-:Y:S01]  /*09a0*/  SHF.L.W.U32.HI R4, R15, 0xd, R8 ;  /* 0x0000000d0f047819 */ /* 0x000fe20000010e08 */
[----:B------:R-:W-:Y:S01]  /*09b0*/  IMAD.SHL.U32 R8, R10, 0x20000, RZ ;  /* 0x000200000a087824 */ /* 0x000fe200078e00ff */
[----:B------:R-:W-:-:S02]  /*09c0*/  LOP3.LUT R3, R12, R3, R14, 0x96, !PT ;  /* 0x000000030c037212 */ /* 0x000fc400078e960e */
[----:B------:R-:W-:Y:S02]  /*09d0*/  SHF.L.U64.HI R11, R10, 0x11, R11 ;  /* 0x000000110a0b7819 */ /* 0x000fe4000001020b */
[----:B------:R-:W-:Y:S02]  /*09e0*/  LOP3.LUT R9, R9, R0, RZ, 0x3c, !PT ;  /* 0x0000000009097212 */ /* 0x000fe400078e3cff */
[----:B------:R-:W-:Y:S02]  /*09f0*/  LOP3.LUT R10, R4, R3, RZ, 0x3c, !PT ;  /* 0x00000003040a7212 */ /* 0x000fe400078e3cff */
[----:B------:R-:W-:Y:S01]  /*0a00*/  LOP3.LUT R13, R5, R13, R8, 0x96, !PT ;  /* 0x0000000d050d7212 */ /* 0x000fe200078e9608 */
[----:B------:R-:W-:Y:S01]  /*0a10*/  IMAD.SHL.U32 R8, R0, 0x20000, RZ ;  /* 0x0002000000087824 */ /* 0x000fe200078e00ff */
[----:B------:R-:W-:Y:S02]  /*0a20*/  LOP3.LUT R15, R15, R7, R2, 0x96, !PT ;  /* 0x000000070f0f7212 */ /* 0x000fe400078e9602 */
[----:B------:R-:W-:-:S02]  /*0a30*/  SHF.L.W.U32.HI R7, R9, 0xd, R10 ;  /* 0x0000000d09077819 */ /* 0x000fc40000010e0a */
[----:B------:R-:W-:Y:S02]  /*0a40*/  LOP3.LUT R8, R13, R8, RZ, 0x3c, !PT ;  /* 0x000000080d087212 */ /* 0x000fe400078e3cff */
[----:B------:R-:W-:Y:S02]  /*0a50*/  LOP3.LUT R4, R7, R0, R13, 0x96, !PT ;  /* 0x0000000007047212 */ /* 0x000fe400078e960d */
[----:B------:R-:W-:Y:S02]  /*0a60*/  LOP3.LUT R12, R15, R12, R11, 0x96, !PT ;  /* 0x0000000c0f0c7212 */ /* 0x000fe400078e960b */
[----:B------:R-:W-:Y:S02]  /*0a70*/  SHF.L.U64.HI R7, R0, 0x11, R3 ;  /* 0x0000001100077819 */ /* 0x000fe40000010203 */
[--C-:B------:R-:W-:Y:S02]  /*0a80*/  SHF.L.W.U32.HI R2, R10, 0xd, R9.reuse ;  /* 0x0000000d0a027819 */ /* 0x100fe40000010e09 */
[----:B------:R-:W-:-:S02]  /*0a90*/  LOP3.LUT R17, R8, R5, R9, 0x96, !PT ;  /* 0x0000000508117212 */ /* 0x000fc400078e9609 */
[----:B------:R-:W-:Y:S02]  /*0aa0*/  LOP3.LUT R5, R4, R5, R9, 0x96, !PT ;  /* 0x0000000504057212 */ /* 0x000fe400078e9609 */
[----:B------:R-:W-:Y:S02]  /*0ab0*/  LOP3.LUT R16, R12, R7, RZ, 0x3c, !PT ;  /* 0x000000070c107212 */ /* 0x000fe400078e3cff */
[----:B------:R-:W-:Y:S02]  /*0ac0*/  LOP3.LUT R9, R2, R3, R12, 0x96, !PT ;  /* 0x0000000302097212 */ /* 0x000fe400078e960c */
[----:B------:R-:W-:Y:S02]  /*0ad0*/  LOP3.LUT R8, R0, R13, RZ, 0x3c, !PT ;  /* 0x0000000d00087212 */ /* 0x000fe400078e3cff */
[----:B------:R-:W-:Y:S02]  /*0ae0*/  LOP3.LUT R11, R3, R12, RZ, 0x3c, !PT ;  /* 0x0000000c030b7212 */ /* 0x000fe400078e3cff */
[----:B------:R-:W-:-:S02]  /*0af0*/  LOP3.LUT R16, R16, R15, R10, 0x96, !PT ;  /* 0x0000000f10107212 */ /* 0x000fc400078e960a */
[----:B------:R-:W-:Y:S02]  /*0b00*/  LOP3.LUT R7, R9, R15, R10, 0x96, !PT ;  /* 0x0000000f09077212 */ /* 0x000fe400078e960a */
[C---:B------:R-:W-:Y:S01]  /*0b10*/  SHF.L.U64.HI R10, R8.reuse, 0x11, R11 ;  /* 0x00000011080a7819 */ /* 0x040fe2000001020b */
[----:B------:R-:W-:Y:S01]  /*0b20*/  IMAD.SHL.U32 R8, R8, 0x20000, RZ ;  /* 0x0002000008087824 */ /* 0x000fe200078e00ff */
[----:B------:R-:W-:Y:S02]  /*0b30*/  LOP3.LUT R0, R17, R0, R13, 0x96, !PT ;  /* 0x0000000011007212 */ /* 0x000fe400078e960d */
[----:B------:R-:W-:Y:S02]  /*0b40*/  LOP3.LUT R3, R16, R3, R12, 0x96, !PT ;  /* 0x0000000310037212 */ /* 0x000fe400078e960c */
[----:B------:R-:W-:Y:S02]  /*0b50*/  SHF.L.W.U32.HI R2, R9, 0xd, R4 ;  /* 0x0000000d09027819 */ /* 0x000fe40000010e04 */
[----:B------:R-:W-:-:S02]  /*0b60*/  SHF.L.W.U32.HI R9, R4, 0xd, R9 ;  /* 0x0000000d04097819 */ /* 0x000fc40000010e09 */
[----:B------:R-:W-:Y:S02]  /*0b70*/  LOP3.LUT R17, R5, R17, R8, 0x96, !PT ;  /* 0x0000001105117212 */ /* 0x000fe400078e9608 */
[----:B------:R-:W-:Y:S01]  /*0b80*/  LOP3.LUT R16, R7, R16, R10, 0x96, !PT ;  /* 0x0000001007107212 */ /* 0x000fe200078e960a */
[----:B------:R-:W-:Y:S06]  /*0b90*/  @P0 EXIT ;  /* 0x000000000000094d */ /* 0x000fec0003800000 */
[C---:B------:R-:W-:Y:S01]  /*0ba0*/  IMAD.SHL.U32 R4, R0.reuse, 0x20000, RZ ;  /* 0x0002000000047824 */ /* 0x040fe200078e00ff */
[----:B------:R-:W-:Y:S01]  /*0bb0*/  SHF.L.U64.HI R11, R0, 0x11, R3 ;  /* 0x00000011000b7819 */ /* 0x000fe20000010203 */
[----:B------:R-:W0:Y:S01]  /*0bc0*/  LDCU.64 UR6, c[0x0][0x358] ;  /* 0x00006b00ff0677ac */ /* 0x000e220008000a00 */
[----:B------:R-:W-:Y:S02]  /*0bd0*/  LOP3.LUT R14, R9, R0, RZ, 0x3c, !PT ;  /* 0x00000000090e7212 */ /* 0x000fe400078e3cff */
[----:B------:R-:W-:Y:S02]  /*0be0*/  LOP3.LUT R15, R2, R3, RZ, 0x3c, !PT ;  /* 0x00000003020f7212 */ /* 0x000fe400078e3cff */
[----:B------:R-:W-:Y:S02]  /*0bf0*/  LOP3.LUT R2, R17, R4, RZ, 0x3c, !PT ;  /* 0x0000000411027212 */ /* 0x000fe400078e3cff */
[----:B------:R-:W-:Y:S02]  /*0c00*/  LOP3.LUT R10, R0, R17, RZ, 0x3c, !PT ;  /* 0x00000011000a7212 */ /* 0x000fe400078e3cff */
[----:B------:R-:W-:-:S02]  /*0c10*/  LOP3.LUT R13, R3, R16, RZ, 0x3c, !PT ;  /* 0x00000010030d7212 */ /* 0x000fc400078e3cff */
[----:B------:R-:W-:Y:S02]  /*0c20*/  LOP3.LUT R12, R16, R11, RZ, 0x3c, !PT ;  /* 0x0000000b100c7212 */ /* 0x000fe400078e3cff */
[----:B------:R-:W-:Y:S02]  /*0c30*/  SHF.L.W.U32.HI R9, R14, 0xd, R15 ;  /* 0x0000000d0e097819 */ /* 0x000fe40000010e0f */
[--C-:B------:R-:W-:Y:S02]  /*0c40*/  SHF.L.W.U32.HI R4, R15, 0xd, R14.reuse ;  /* 0x0000000d0f047819 */ /* 0x100fe40000010e0e */
[----:B------:R-:W-:Y:S01]  /*0c50*/  LOP3.LUT R11, R2, R5, R14, 0x96, !PT ;  /* 0x00000005020b7212 */ /* 0x000fe200078e960e */
[C---:B------:R-:W-:Y:S01]  /*0c60*/  IMAD.SHL.U32 R2, R10.reuse, 0x20000, RZ ;  /* 0x000200000a027824 */ /* 0x040fe200078e00ff */
[----:B------:R-:W-:Y:S02]  /*0c70*/  SHF.L.U64.HI R8, R10, 0x11, R13 ;  /* 0x000000110a087819 */ /* 0x000fe4000001020d */
[----:B------:R-:W-:-:S02]  /*0c80*/  LOP3.LUT R12, R12, R7, R15, 0x96, !PT ;  /* 0x000000070c0c7212 */ /* 0x000fc400078e960f */
[----:B------:R-:W-:Y:S02]  /*0c90*/  LOP3.LUT R10, R9, R0, R17, 0x96, !PT ;  /* 0x00000000090a7212 */ /* 0x000fe400078e9611 */
[-CC-:B------:R-:W-:Y:S02]  /*0ca0*/  LOP3.LUT R9, R4, R3.reuse, R16.reuse, 0x96, !PT ;  /* 0x0000000304097212 */ /* 0x180fe400078e9610 */
[C---:B------:R-:W-:Y:S02]  /*0cb0*/  LOP3.LUT R3, R12.reuse, R3, R16, 0x96, !PT ;  /* 0x000000030c037212 */ /* 0x040fe400078e9610 */
[----:B------:R-:W-:Y:S02]  /*0cc0*/  LOP3.LUT R4, R12, R8, RZ, 0x3c, !PT ;  /* 0x000000080c047212 */ /* 0x000fe400078e3cff */
[C---:B------:R-:W-:Y:S02]  /*0cd0*/  LOP3.LUT R7, R9.reuse, R7, R15, 0x96, !PT ;  /* 0x0000000709077212 */ /* 0x040fe400078e960f */
[----:B------:R-:W-:-:S02]  /*0ce0*/  SHF.L.W.U32.HI R13, R9, 0xd, R10 ;  /* 0x0000000d090d7819 */ /* 0x000fc40000010e0a */
[C---:B------:R-:W-:Y:S01]  /*0cf0*/  SHF.L.W.U32.HI R12, R10.reuse, 0xd, R9 ;  /* 0x0000000d0a0c7819 */ /* 0x040fe20000010e09 */
[----:B------:R-:W-:Y:S01]  /*0d00*/  IMAD.MOV.U32 R9, RZ, RZ, RZ ;  /* 0x000000ffff097224 */ /* 0x000fe200078e00ff */
[C---:B------:R-:W-:Y:S02]  /*0d10*/  LOP3.LUT R0, R11.reuse, R0, R17, 0x96, !PT ;  /* 0x000000000b007212 */ /* 0x040fe400078e9611 */
[----:B------:R-:W-:Y:S02]  /*0d20*/  LOP3.LUT R2, R11, R2, RZ, 0x3c, !PT ;  /* 0x000000020b027212 */ /* 0x000fe400078e3cff */
[----:B0-----:R-:W-:-:S07]  /*0d30*/  LOP3.LUT R5, R10, R5, R14, 0x96, !PT ;  /* 0x000000050a057212 */ /* 0x001fce00078e960e */
.L_x_178:
[----:B------:R-:W-:Y:S01]  /*0d40*/  BSSY.RECONVERGENT B0, `(.L_x_168) ;  /* 0x00000d9000007945 */ /* 0x000fe20003800200 */
[----:B------:R-:W-:-:S07]  /*0d50*/  IMAD.MOV.U32 R8, RZ, RZ, RZ ;  /* 0x000000ffff087224 */ /* 0x000fce00078e00ff */
.L_x_177:
[----:B------:R-:W-:Y:S01]  /*0d60*/  IMAD R11, R3, 0x5, RZ ;  /* 0x00000005030b7824 */ /* 0x000fe200078e02ff */
[----:B------:R-:W-:Y:S01]  /*0d70*/  LOP3.LUT R26, R12, R0, RZ, 0x3c, !PT ;  /* 0x000000000c1a7212 */ /* 0x000fe200078e3cff */
[----:B------:R-:W-:Y:S01]  /*0d80*/  IMAD.WIDE.U32 R14, R0, 0x5, RZ ;  /* 0x00000005000e7825 */ /* 0x000fe200078e00ff */
[----:B------:R-:W-:Y:S01]  /*0d90*/  LOP3.LUT R12, R4, R7, RZ, 0x3c, !PT ;  /* 0x00000007040c7212 */ /* 0x000fe200078e3cff */
[----:B------:R-:W-:Y:S01]  /*0da0*/  BSSY.RECONVERGENT B1, `(.L_x_169) ;  /* 0x00000aa000017945 */ /* 0x000fe20003800200 */
[----:B------:R-:W-:Y:S01]  /*0db0*/  LOP3.LUT R24, R13, R3, RZ, 0x3c, !PT ;  /* 0x000000030d187212 */ /* 0x000fe200078e3cff */
[----:B------:R-:W-:Y:S01]  /*0dc0*/  IMAD.IADD R15, R15, 0x1, R11 ;  /* 0x000000010f0f7824 */ /* 0x000fe200078e020b */
[----:B------:R-:W-:Y:S01]  /*0dd0*/  LOP3.LUT R13, R2, R5, RZ, 0x3c, !PT ;  /* 0x00000005020d7212 */ /* 0x000fe200078e3cff */
[----:B------:R-:W-:Y:S01]  /*0de0*/  IMAD.MOV.U32 R17, RZ, RZ, RZ ;  /* 0x000000ffff117224 */ /* 0x000fe200078e00ff */
[----:B------:R-:W-:Y:S01]  /*0df0*/  LOP3.LUT R27, R3, R12, RZ, 0x3c, !PT ;  /* 0x0000000c031b7212 */ /* 0x000fe200078e3cff */
[----:B------:R-:W-:Y:S01]  /*0e00*/  IMAD.MOV.U32 R28, RZ, RZ, 0x3e055027 ;  /* 0x3e055027ff1c7424 */ /* 0x000fe200078e00ff */
[----:B------:R-:W-:-:S02]  /*0e10*/  SHF.L.W.U32.HI R11, R14, 0x7, R15 ;  /* 0x000000070e0b7819 */ /* 0x000fc40000010e0f */
[----:B------:R-:W-:Y:S01]  /*0e20*/  SHF.L.W.U32.HI R14, R15, 0x7, R14 ;  /* 0x000000070f0e7819 */ /* 0x000fe20000010e0e */
[----:B------:R-:W-:Y:S02]  /*0e30*/  IMAD R29, R27, 0x5, RZ ;  /* 0x000000051b1d7824 */ /* 0x000fe400078e02ff */
[----:B------:R-:W-:Y:S02]  /*0e40*/  IMAD R11, R11, 0x9, RZ ;  /* 0x000000090b0b7824 */ /* 0x000fe400078e02ff */
[----:B------:R-:W-:-:S04]  /*0e50*/  IMAD.WIDE.U32 R14, R14, 0x9, RZ ;  /* 0x000000090e0e7825 */ /* 0x000fc800078e00ff */
[----:B------:R-:W-:Y:S01]  /*0e60*/  IMAD.IADD R14, R15, 0x1, R11 ;  /* 0x000000010f0e7824 */ /* 0x000fe200078e020b */
[----:B------:R-:W-:-:S04]  /*0e70*/  SHF.L.U64.HI R15, R0, 0x11, R3 ;  /* 0x00000011000f7819 */ /* 0x000fc80000010203 */
[----:B------:R-:W-:Y:S02]  /*0e80*/  SHF.R.U32.HI R16, RZ, 0x8, R14 ;  /* 0x00000008ff107819 */ /* 0x000fe4000001160e */
[----:B------:R-:W-:-:S04]  /*0e90*/  LOP3.LUT R15, R12, R15, RZ, 0x3c, !PT ;  /* 0x0000000f0c0f7212 */ /* 0x000fc800078e3cff */
[----:B------:R-:W0:Y:S02]  /*0ea0*/  I2F.U64 R16, R16 ;  /* 0x0000001000107312 */ /* 0x000e240000301000 */
[----:B0-----:R-:W-:Y:S01]  /*0eb0*/  FMUL R14, R16, 5.9604644775390625e-08 ;  /* 0x33800000100e7820 */ /* 0x001fe20000400000 */
[----:B------:R-:W-:-:S04]  /*0ec0*/  SHF.L.W.U32.HI R16, R24, 0xd, R26 ;  /* 0x0000000d18107819 */ /* 0x000fc80000010e1a */
[----:B------:R-:W-:Y:S02]  /*0ed0*/  FMNMX R14, R14, 1.00000001335143196e-10, !PT ;  /* 0x2edbe6ff0e0e7809 */ /* 0x000fe40007800000 */
[----:B------:R-:W-:Y:S02]  /*0ee0*/  LOP3.LUT R16, R16, R3, R12, 0x96, !PT ;  /* 0x0000000310107212 */ /* 0x000fe400078e960c */
[C---:B------:R-:W-:Y:S01]  /*0ef0*/  ISETP.GT.U32.AND P0, PT, R14.reuse, 0x7f7fffff, PT ;  /* 0x7f7fffff0e00780c */ /* 0x040fe20003f04070 */
[----:B------:R-:W-:-:S05]  /*0f00*/  VIADD R11, R14, 0xc0d55555 ;  /* 0xc0d555550e0b7836 */ /* 0x000fca0000000000 */
[----:B------:R-:W-:-:S05]  /*0f10*/  LOP3.LUT R11, R11, 0xff800000, RZ, 0xc0, !PT ;  /* 0xff8000000b0b7812 */ /* 0x000fca00078ec0ff */
[----:B------:R-:W-:Y:S01]  /*0f20*/  IMAD.IADD R23, R14, 0x1, -R11 ;  /* 0x000000010e177824 */ /* 0x000fe200078e0a0b */
[----:B------:R-:W-:-:S03]  /*0f30*/  I2FP.F32.S32 R11, R11 ;  /* 0x0000000b000b7245 */ /* 0x000fc60000201400 */
[----:B------:R-:W-:-:S04]  /*0f40*/  FADD R23, R23, -1 ;  /* 0xbf80000017177421 */ /* 0x000fc80000000000 */
[----:B------:R-:W-:Y:S01]  /*0f50*/  FFMA R4, R23, -R28, 0.14084610342979431152 ;  /* 0x3e1039f617047423 */ /* 0x000fe2000000081c */
[----:B------:R-:W-:-:S03]  /*0f60*/  IMAD.SHL.U32 R28, R0, 0x20000, RZ ;  /* 0x00020000001c7824 */ /* 0x000fc600078e00ff */
[----:B------:R-:W-:Y:S01]  /*0f70*/  FFMA R2, R23, R4, -0.12148627638816833496 ;  /* 0xbdf8cdcc17027423 */ /* 0x000fe20000000004 */
[-CC-:B------:R-:W-:Y:S02]  /*0f80*/  LOP3.LUT R4, R15, R7.reuse, R24.reuse, 0x96, !PT ;  /* 0x000000070f047212 */ /* 0x180fe400078e9618 */
[----:B------:R-:W-:Y:S01]  /*0f90*/  LOP3.LUT R25, R13, R28, RZ, 0x3c, !PT ;  /* 0x0000001c0d197212 */ /* 0x000fe200078e3cff */
[----:B------:R-:W-:Y:S01]  /*0fa0*/  FFMA R2, R23, R2, 0.13980610668659210205 ;  /* 0x3e0f295517027423 */ /* 0x000fe20000000002 */
[--C-:B------:R-:W-:Y:S01]  /*0fb0*/  LOP3.LUT R7, R16, R7, R24.reuse, 0x96, !PT ;  /* 0x0000000710077212 */ /* 0x100fe200078e9618 */
[----:B------:R-:W-:Y:S01]  /*0fc0*/  FFMA R28, R11, 1.1920928955078125e-07, RZ ;  /* 0x340000000b1c7823 */ /* 0x000fe200000000ff */
[----:B------:R-:W-:Y:S01]  /*0fd0*/  SHF.L.W.U32.HI R15, R26, 0xd, R24 ;  /* 0x0000000d1a0f7819 */ /* 0x000fe20000010e18 */
[----:B------:R-:W-:Y:S01]  /*0fe0*/  FFMA R2, R23, R2, -0.16684235632419586182 ;  /* 0xbe2ad8b917027423 */ /* 0x000fe20000000002 */
[----:B------:R-:W-:Y:S02]  /*0ff0*/  LOP3.LUT R25, R25, R5, R26, 0x96, !PT ;  /* 0x0000000519197212 */ /* 0x000fe400078e961a */
[----:B------:R-:W-:Y:S01]  /*1000*/  LOP3.LUT R15, R15, R0, R13, 0x96, !PT ;  /* 0x000000000f0f7212 */ /* 0x000fe200078e960d */
[----:B------:R-:W-:Y:S01]  /*1010*/  FFMA R24, R23, R2, 0.20012299716472625732 ;  /* 0x3e4ced0b17187423 */ /* 0x000fe20000000002 */
[----:B------:R-:W-:-:S02]  /*1020*/  LOP3.LUT R2, R0, R13, RZ, 0x3c, !PT ;  /* 0x0000000d00027212 */ /* 0x000fc400078e3cff */
[----:B------:R-:W-:Y:S01]  /*1030*/  LOP3.LUT R0, R25, R0, R13, 0x96, !PT ;  /* 0x0000000019007212 */ /* 0x000fe200078e960d */
[----:B------:R-:W-:Y:S01]  /*1040*/  FFMA R24, R23, R24, -0.24999669194221496582 ;  /* 0xbe7fff2217187423 */ /* 0x000fe20000000018 */
[----:B------:R-:W-:Y:S01]  /*1050*/  LOP3.LUT R3, R4, R3, R12, 0x96, !PT ;  /* 0x0000000304037212 */ /* 0x000fe200078e960c */
[----:B------:R-:W-:Y:S01]  /*1060*/  IMAD.WIDE.U32 R12, R2, 0x5, RZ ;  /* 0x00000005020c7825 */ /* 0x000fe200078e00ff */
[----:B------:R-:W-:-:S03]  /*1070*/  LOP3.LUT R5, R15, R5, R26, 0x96, !PT ;  /* 0x000000050f057212 */ /* 0x000fc600078e961a */
[----:B------:R-:W-:Y:S01]  /*1080*/  FFMA R24, R23, R24, 0.33333182334899902344 ;  /* 0x3eaaaa7817187423 */ /* 0x000fe20000000018 */
[C---:B------:R-:W-:Y:S01]  /*1090*/  SHF.L.U64.HI R27, R2.reuse, 0x11, R27 ;  /* 0x00000011021b7819 */ /* 0x040fe2000001021b */
[----:B------:R-:W-:Y:S02]  /*10a0*/  IMAD.IADD R29, R13, 0x1, R29 ;  /* 0x000000010d1d7824 */ /* 0x000fe400078e021d */
[C---:B------:R-:W-:Y:S01]  /*10b0*/  FFMA R24, R23.reuse, R24, -0.5 ;  /* 0xbf00000017187423 */ /* 0x040fe20000000018 */
[----:B------:R-:W-:Y:S01]  /*10c0*/  IMAD.SHL.U32 R2, R2, 0x20000, RZ ;  /* 0x0002000002027824 */ /* 0x000fe200078e00ff */
[----:B------:R-:W-:Y:S02]  /*10d0*/  LOP3.LUT R4, R4, R27, RZ, 0x3c, !PT ;  /* 0x0000001b04047212 */ /* 0x000fe400078e3cff */
[----:B------:R-:W-:Y:S01]  /*10e0*/  FMUL R24, R23, R24 ;  /* 0x0000001817187220 */ /* 0x000fe20000400000 */
[----:B------:R-:W-:Y:S02]  /*10f0*/  SHF.L.W.U32.HI R13, R12, 0x7, R29 ;  /* 0x000000070c0d7819 */ /* 0x000fe40000010e1d */
[----:B------:R-:W-:Y:S01]  /*1100*/  SHF.L.W.U32.HI R12, R29, 0x7, R12 ;  /* 0x000000071d0c7819 */ /* 0x000fe20000010e0c */
[----:B------:R-:W-:Y:S01]  /*1110*/  FFMA R17, R23, R24, R23 ;  /* 0x0000001817117223 */ /* 0x000fe20000000017 */
[----:B------:R-:W-:Y:S01]  /*1120*/  LOP3.LUT R2, R25, R2, RZ, 0x3c, !PT ;  /* 0x0000000219027212 */ /* 0x000fe200078e3cff */
[----:B------:R-:W-:-:S02]  /*1130*/  IMAD R23, R13, 0x9, RZ ;  /* 0x000000090d177824 */ /* 0x000fc400078e02ff */
[----:B------:R-:W-:-:S04]  /*1140*/  IMAD.WIDE.U32 R12, R12, 0x9, RZ ;  /* 0x000000090c0c7825 */ /* 0x000fc800078e00ff */
[----:B------:R-:W-:Y:S01]  /*1150*/  FFMA R25, R28, 0.69314718246459960938, R17 ;  /* 0x3f3172181c197823 */ /* 0x000fe20000000011 */
[----:B------:R-:W-:Y:S02]  /*1160*/  IMAD.IADD R12, R13, 0x1, R23 ;  /* 0x000000010d0c7824 */ /* 0x000fe400078e0217 */
[----:B------:R-:W-:-:S03]  /*1170*/  IMAD.MOV.U32 R13, RZ, RZ, RZ ;  /* 0x000000ffff0d7224 */ /* 0x000fc600078e00ff */
[----:B------:R-:W-:-:S06]  /*1180*/  SHF.R.U32.HI R12, RZ, 0x8, R12 ;  /* 0x00000008ff0c7819 */ /* 0x000fcc000001160c */
[----:B------:R0:W1:Y:S02]  /*1190*/  I2F.U64 R12, R12 ;  /* 0x0000000c000c7312 */ /* 0x0000640000301000 */
[----:B0-----:R-:W-:-:S04]  /*11a0*/  IMAD.MOV.U32 R13, RZ, RZ, 0x7f800000 ;  /* 0x7f800000ff0d7424 */ /* 0x001fc800078e00ff */
[----:B------:R-:W-:Y:S01]  /*11b0*/  @P0 FFMA R25, R14, R13, +INF ;  /* 0x7f8000000e190423 */ /* 0x000fe2000000000d */
[----:B-1----:R-:W-:Y:S01]  /*11c0*/  FMUL R23, R12, 5.9604644775390625e-08 ;  /* 0x338000000c177820 */ /* 0x002fe20000400000 */
[----:B------:R-:W-:Y:S02]  /*11d0*/  SHF.L.W.U32.HI R13, R16, 0xd, R15 ;  /* 0x0000000d100d7819 */ /* 0x000fe40000010e0f */
[----:B------:R-:W-:Y:S01]  /*11e0*/  SHF.L.W.U32.HI R12, R15, 0xd, R16 ;  /* 0x0000000d0f0c7819 */ /* 0x000fe20000010e10 */
[----:B------:R-:W-:Y:S01]  /*11f0*/  FMUL R23, R23, 6.2831854820251464844 ;  /* 0x40c90fdb17177820 */ /* 0x000fe20000400000 */
[----:B------:R-:W-:-:S03]  /*1200*/  FMUL R25, R25, -2 ;  /* 0xc000000019197820 */ /* 0x000fc60000400000 */
[C---:B------:R-:W-:Y:S01]  /*1210*/  FMUL R24, R23.reuse, 0.63661974668502807617 ;  /* 0x3f22f98317187820 */ /* 0x040fe20000400000 */
[----:B------:R-:W-:-:S05]  /*1220*/  FSETP.GE.AND P1, PT, |R23|, 105615, PT ;  /* 0x47ce47801700780b */ /* 0x000fca0003f26200 */
[----:B------:R-:W0:Y:S02]  /*1230*/  F2I.NTZ R24, R24 ;  /* 0x0000001800187305 */ /* 0x000e240000203100 */
[----:B0-----:R-:W-:-:S05]  /*1240*/  I2FP.F32.S32 R26, R24 ;  /* 0x00000018001a7245 */ /* 0x001fca0000201400 */
[----:B------:R-:W-:-:S04]  /*1250*/  FFMA R11, R26, -1.5707962512969970703, R23 ;  /* 0xbfc90fda1a0b7823 */ /* 0x000fc80000000017 */
[----:B------:R-:W-:-:S04]  /*1260*/  FFMA R11, R26, -7.5497894158615963534e-08, R11 ;  /* 0xb3a221681a0b7823 */ /* 0x000fc8000000000b */
[----:B------:R-:W-:Y:S01]  /*1270*/  FFMA R26, R26, -5.3903029534742383927e-15, R11 ;  /* 0xa7c234c51a1a7823 */ /* 0x000fe2000000000b */
        /* <DEDUP_REMOVED lines=13> */
.L_x_171:
        /* <DEDUP_REMOVED lines=12> */
[C---:B------:R-:W-:Y:S01]  /*1410*/  ISETP.EQ.AND P5, PT, R24.reuse, 0x14, PT ;  /* 0x000000141800780c */ /* 0x040fe20003fa2270 */
[----:B------:R-:W-:Y:S02]  /*1420*/  VIADD R24, R24, 0x4 ;  /* 0x0000000418187836 */ /* 0x000fe40000000000 */
[----:B--2---:R-:W-:-:S03]  /*1430*/  IMAD.WIDE.U32 R16, R14, R29, RZ ;  /* 0x0000001d0e107225 */ /* 0x004fc600078e00ff */
[----:B------:R-:W-:-:S04]  /*1440*/  IADD3 R16, P6, PT, R16, R27, RZ ;  /* 0x0000001b10107210 */ /* 0x000fc80007fde0ff */
[----:B------:R-:W-:Y:S01]  /*1450*/  IADD3.X R27, PT, PT, R17, UR5, RZ, P6, !PT ;  /* 0x00000005111b7c10 */ /* 0x000fe2000b7fe4ff */
[--C-:B------:R-:W-:Y:S02]  /*1460*/  @P0 IMAD.MOV.U32 R18, RZ, RZ, R16.reuse ;  /* 0x000000ffff120224 */ /* 0x100fe400078e0010 */
[--C-:B------:R-:W-:Y:S02]  /*1470*/  @P1 IMAD.MOV.U32 R19, RZ, RZ, R16.reuse ;  /* 0x000000ffff131224 */ /* 0x100fe400078e0010 */
        /* <DEDUP_REMOVED lines=45> */
.L_x_173:
[----:B------:R-:W-:Y:S05]  /*1750*/  BSYNC.RECONVERGENT B2 ;  /* 0x0000000000027941 */ /* 0x000fea0003800200 */
.L_x_172:
        /* <DEDUP_REMOVED lines=14> */
.L_x_170:
[----:B------:R-:W-:Y:S05]  /*1840*/  BSYNC.RECONVERGENT B1 ;  /* 0x0000000000017941 */ /* 0x000fea0003800200 */
.L_x_169:
        /* <DEDUP_REMOVED lines=24> */
[----:B-1----:R-:W-:Y:S05]  /*19d0*/  CALL.REL.NOINC `($__internal_8_$__cuda_sm20_sqrt_rn_f32_slowpath) ;  /* 0x00000000008c7944 */ /* 0x002fea0003c00000 */
[----:B------:R-:W-:Y:S05]  /*19e0*/  BRA `(.L_x_176) ;  /* 0x0000000000107947 */ /* 0x000fea0003800000 */
.L_x_175:
[----:B-1----:R-:W-:Y:S01]  /*19f0*/  FMUL.FTZ R24, R25, R26 ;  /* 0x0000001a19187220 */ /* 0x002fe20000410000 */
[----:B------:R-:W-:-:S03]  /*1a00*/  FMUL.FTZ R14, R26, 0.5 ;  /* 0x3f0000001a0e7820 */ /* 0x000fc60000410000 */
[----:B------:R-:W-:-:S04]  /*1a10*/  FFMA R25, -R24, R24, R25 ;  /* 0x0000001818197223 */ /* 0x000fc80000000119 */
[----:B------:R-:W-:-:S07]  /*1a20*/  FFMA R24, R25, R14, R24 ;  /* 0x0000000e19187223 */ /* 0x000fce0000000018 */
.L_x_176:
[----:B------:R-:W-:Y:S05]  /*1a30*/  BSYNC.RECONVERGENT B1 ;  /* 0x0000000000017941 */ /* 0x000fea0003800200 */
.L_x_174:
[----:B------:R-:W0:Y:S01]  /*1a40*/  LDC.64 R16, c[0x0][0x390] ;  /* 0x0000e400ff107b82 */ /* 0x000e220000000a00 */
[----:B------:R-:W-:Y:S01]  /*1a50*/  FMUL R23, R23, R24 ;  /* 0x0000001817177220 */ /* 0x000fe20000400000 */
[C---:B------:R-:W-:Y:S01]  /*1a60*/  ISETP.LT.U32.AND P1, PT, R8.reuse, 0x3e7, PT ;  /* 0x000003e70800780c */ /* 0x040fe20003f21070 */
[----:B------:R-:W-:-:S05]  /*1a70*/  VIADD R8, R8, 0x1 ;  /* 0x0000000108087836 */ /* 0x000fca0000000000 */
[----:B------:R-:W1:Y:S01]  /*1a80*/  LDC.64 R14, c[0x0][0x398] ;  /* 0x0000e600ff0e7b82 */ /* 0x000e620000000a00 */
[----:B0-----:R-:W-:-:S05]  /*1a90*/  FFMA R24, R23, R17, R16 ;  /* 0x0000001117187223 */ /* 0x001fca0000000010 */
[----:B-1----:R-:W-:-:S04]  /*1aa0*/  FSETP.GE.AND P0, PT, R24, R15, PT ;  /* 0x0000000f1800720b */ /* 0x002fc80003f06000 */
[----:B------:R-:W-:-:S13]  /*1ab0*/  FSETP.LT.OR P0, PT, R24, R14, P0 ;  /* 0x0000000e1800720b */ /* 0x000fda0000701400 */
[----:B------:R-:W-:Y:S05]  /*1ac0*/  @P0 BRA P1, `(.L_x_177) ;  /* 0xfffffff000a40947 */ /* 0x000fea000083ffff */
[----:B------:R-:W-:Y:S05]  /*1ad0*/  BSYNC.RECONVERGENT B0 ;  /* 0x0000000000007941 */ /* 0x000fea0003800200 */
.L_x_168:
[----:B------:R-:W0:Y:S01]  /*1ae0*/  LDCU UR4, c[0x0][0x360] ;  /* 0x00006c00ff0477ac */ /* 0x000e220008000800 */
[----:B------:R-:W0:Y:S01]  /*1af0*/  LDC R8, c[0x0][0x370] ;  /* 0x0000dc00ff087b82 */ /* 0x000e220000000800 */
[----:B------:R-:W-:Y:S01]  /*1b00*/  FADD R15, R15, -1.0000000116860974231e-07 ;  /* 0xb3d6bf950f0f7421 */ /* 0x000fe20000000000 */
[----:B------:R-:W-:Y:S01]  /*1b10*/  ISETP.GT.U32.AND P0, PT, R11, 0x3e6, PT ;  /* 0x000003e60b00780c */ /* 0x000fe20003f04070 */
[----:B------:R-:W1:Y:S03]  /*1b20*/  LDCU.64 UR8, c[0x0][0x380] ;  /* 0x00007000ff0877ac */ /* 0x000e660008000a00 */
[----:B------:R-:W-:Y:S01]  /*1b30*/  FMNMX R15, R24, R15, PT ;  /* 0x0000000f180f7209 */ /* 0x000fe20003800000 */
[----:B------:R-:W2:Y:S03]  /*1b40*/  LDCU.64 UR10, c[0x0][0x3a0] ;  /* 0x00007400ff0a77ac */ /* 0x000ea60008000a00 */
[----:B------:R-:W-:-:S04]  /*1b50*/  FMNMX R15, R15, R14, !PT ;  /* 0x0000000e0f0f7209 */ /* 0x000fc80007800000 */
[----:B------:R-:W-:Y:S02]  /*1b60*/  FSEL R15, R15, R24, P0 ;  /* 0x000000180f0f7208 */ /* 0x000fe40000000000 */
[----:B-1----:R-:W-:Y:S01]  /*1b70*/  LEA R16, P1, R6, UR8, 0x2 ;  /* 0x0000000806107c11 */ /* 0x002fe2000f8210ff */
[----:B0-----:R-:W-:-:S03]  /*1b80*/  IMAD R11, R8, UR4, RZ ;  /* 0x00000004080b7c24 */ /* 0x001fc6000f8e02ff */
[----:B------:R-:W-:Y:S02]  /*1b90*/  LEA.HI.X R17, R6, UR9, R9, 0x2, P1 ;  /* 0x0000000906117c11 */ /* 0x000fe400088f1409 */
[----:B------:R-:W-:-:S03]  /*1ba0*/  IADD3 R6, P0, PT, R11, R6, RZ ;  /* 0x000000060b067210 */ /* 0x000fc60007f1e0ff */
[----:B------:R0:W-:Y:S02]  /*1bb0*/  STG.E desc[UR6][R16.64], R15 ;  /* 0x0000000f10007986 */ /* 0x0001e4000c101906 */
[----:B------:R-:W-:Y:S01]  /*1bc0*/  IMAD.X R9, RZ, RZ, R9, P0 ;  /* 0x000000ffff097224 */ /* 0x000fe200000e0609 */
[----:B--2---:R-:W-:-:S04]  /*1bd0*/  ISETP.GE.U32.AND P0, PT, R6, UR10, PT ;  /* 0x0000000a06007c0c */ /* 0x004fc8000bf06070 */
[----:B------:R-:W-:-:S13]  /*1be0*/  ISETP.GE.U32.AND.EX P0, PT, R9, UR11, PT, P0 ;  /* 0x0000000b09007c0c */ /* 0x000fda000bf06100 */
[----:B0-----:R-:W-:Y:S05]  /*1bf0*/  @!P0 BRA `(.L_x_178) ;  /* 0xfffffff000508947 */ /* 0x001fea000383ffff */
[----:B------:R-:W-:Y:S05]  /*1c00*/  EXIT ;  /* 0x000000000000794d */ /* 0x000fea0003800000 */
        .weak           $__internal_8_$__cuda_sm20_sqrt_rn_f32_slowpath
        .type           $__internal_8_$__cuda_sm20_sqrt_rn_f32_slowpath,@function
        .size           $__internal_8_$__cuda_sm20_sqrt_rn_f32_slowpath,(.L_x_232 - $__internal_8_$__cuda_sm20_sqrt_rn_f32_slowpath)
$__internal_8_$__cuda_sm20_sqrt_rn_f32_slowpath:
        /* <DEDUP_REMOVED lines=13> */
[----:B------:R-:W-:Y:S01]  /*1ce0*/  @P0 FMUL.FTZ R26, R15, 0.5 ;  /* 0x3f0000000f1a0820 */ /* 0x000fe20000410000 */
[----:B------:R-:W-:Y:S02]  /*1cf0*/  @!P0 IMAD.MOV.U32 R15, RZ, RZ, R25 ;  /* 0x000000ffff0f8224 */ /* 0x000fe400078e0019 */
[----:B------:R-:W-:-:S04]  /*1d00*/  @P0 FADD.FTZ R24, -R17, -RZ ;  /* 0x800000ff11180221 */ /* 0x000fc80000010100 */
[----:B------:R-:W-:-:S04]  /*1d10*/  @P0 FFMA R24, R17, R24, R16 ;  /* 0x0000001811180223 */ /* 0x000fc80000000010 */
[----:B------:R-:W-:-:S04]  /*1d20*/  @P0 FFMA R24, R24, R26, R17 ;  /* 0x0000001a18180223 */ /* 0x000fc80000000011 */
[----:B------:R-:W-:-:S07]  /*1d30*/  @P0 FMUL.FTZ R15, R24, 2.3283064365386962891e-10 ;  /* 0x2f800000180f0820 */ /* 0x000fce0000410000 */
.L_x_179:
[----:B------:R-:W-:Y:S02]  /*1d40*/  IMAD.MOV.U32 R24, RZ, RZ, R15 ;  /* 0x000000ffff187224 */ /* 0x000fe400078e000f */
[----:B------:R-:W-:-:S04]  /*1d50*/  IMAD.MOV.U32 R15, RZ, RZ, 0x0 ;  /* 0x00000000ff0f7424 */ /* 0x000fc800078e00ff */
[----:B------:R-:W-:Y:S05]  /*1d60*/  RET.REL.NODEC R14 `(truncated_normal_float_kernel) ;  /* 0xffffffe00ea47950 */ /* 0x000fea0003c3ffff */
.L_x_180:
        /* <DEDUP_REMOVED lines=9> */
.L_x_232:


//--------------------- .text.normal_half_kernel  --------------------------
	.section	.text.normal_half_kernel,"ax",@progbits
	.align	128
        .global         normal_half_kernel
        .type           normal_half_kernel,@function
        .size           normal_half_kernel,(.L_x_233 - normal_half_kernel)
        .other          normal_half_kernel,@"STO_CUDA_ENTRY STV_DEFAULT"
normal_half_kernel:
.text.normal_half_kernel:
        /* <DEDUP_REMOVED lines=75> */
[--C-:B------:R-:W-:Y:S01]  /*04b0*/  SHF.R.U64 R13, R8, 0x1f, R9.reuse ;  /* 0x0000001f080d7819 */ /* 0x100fe20000001209 */
[C---:B------:R-:W-:Y:S01]  /*04c0*/  IMAD R17, R7.reuse, -0x6b2fb645, R12 ;  /* 0x94d049bb07117824 */ /* 0x040fe200078e020c */
        /* <DEDUP_REMOVED lines=8> */
[--C-:B------:R-:W-:Y:S02]  /*0550*/  SHF.R.U64 R13, R6, 0x1f, R17.reuse ;  /* 0x0000001f060d7819 */ /* 0x100fe40000001211 */
[----:B------:R-:W-:Y:S02]  /*0560*/  SHF.R.U32.HI R8, RZ, 0x1f, R17 ;  /* 0x0000001fff087819 */ /* 0x000fe40000011611 */
[----:B------:R-:W-:Y:S02]  /*0570*/  LOP3.LUT R18, R3, R18, R11, 0x96, !PT ;  /* 0x0000001203127212 */ /* 0x000fe400078e960b */
[C---:B------:R-:W-:Y:S02]  /*0580*/  SHF.L.U64.HI R9, R10.reuse, 0x11, R7 ;  /* 0x000000110a097819 */ /* 0x040fe40000010207 */
[----:B------:R-:W-:Y:S02]  /*0590*/  LOP3.LUT R13, R10, R13, R6, 0x96, !PT ;  /* 0x0000000d0a0d7212 */ /* 0x000fe400078e9606 */
[----:B------:R-:W-:-:S02]  /*05a0*/  LOP3.LUT R8, R7, R8, R17, 0x96, !PT ;  /* 0x0000000807087212 */ /* 0x000fc400078e9611 */
[----:B------:R-:W-:Y:S02]  /*05b0*/  LOP3.LUT R4, R15, R4, RZ, 0x3c, !PT ;  /* 0x000000040f047212 */ /* 0x000fe400078e3cff */
[----:B------:R-:W-:Y:S02]  /*05c0*/  LOP3.LUT R6, R18, R9, RZ, 0x3c, !PT ;  /* 0x0000000912067212 */ /* 0x000fe400078e3cff */
[----:B------:R-:W-:Y:S02]  /*05d0*/  SHF.L.W.U32.HI R9, R13, 0xd, R8 ;  /* 0x0000000d0d097819 */ /* 0x000fe40000010e08 */
[--C-:B------:R-:W-:Y:S02]  /*05e0*/  LOP3.LUT R11, R4, R5, R13.reuse, 0x96, !PT ;  /* 0x00000005040b7212 */ /* 0x100fe400078e960d */
[----:B------:R-:W-:Y:S02]  /*05f0*/  SHF.L.W.U32.HI R12, R8, 0xd, R13 ;  /* 0x0000000d080c7819 */ /* 0x000fe40000010e0d */
[----:B------:R-:W-:-:S02]  /*0600*/  LOP3.LUT R17, R10, R15, RZ, 0x3c, !PT ;  /* 0x0000000f0a117212 */ /* 0x000fc400078e3cff */
[-CC-:B------:R-:W-:Y:S02]  /*0610*/  LOP3.LUT R14, R9, R10.reuse, R15.reuse, 0x96, !PT ;  /* 0x0000000a090e7212 */ /* 0x180fe400078e960f */
[----:B------:R-:W-:Y:S02]  /*0620*/  LOP3.LUT R4, R11, R10, R15, 0x96, !PT ;  /* 0x0000000a0b047212 */ /* 0x000fe400078e960f */
[----:B------:R-:W-:Y:S02]  /*0630*/  LOP3.LUT R6, R6, R3, R8, 0x96, !PT ;  /* 0x0000000306067212 */ /* 0x000fe400078e9608 */
[----:B------:R-:W-:Y:S02]  /*0640*/  LOP3.LUT R15, R12, R7, R18, 0x96, !PT ;  /* 0x000000070c0f7212 */ /* 0x000fe400078e9612 */
[----:B------:R-:W-:Y:S02]  /*0650*/  LOP3.LUT R16, R7, R18, RZ, 0x3c, !PT ;  /* 0x0000001207107212 */ /* 0x000fe400078e3cff */
[----:B------:R-:W-:-:S02]  /*0660*/  LOP3.LUT R13, R14, R5, R13, 0x96, !PT ;  /* 0x000000050e0d7212 */ /* 0x000fc400078e960d */
[----:B------:R-:W-:Y:S02]  /*0670*/  LOP3.LUT R7, R6, R7, R18, 0x96, !PT ;  /* 0x0000000706077212 */ /* 0x000fe400078e9612 */
[----:B------:R-:W-:Y:S02]  /*0680*/  SHF.L.W.U32.HI R5, R14, 0xd, R15 ;  /* 0x0000000d0e057819 */ /* 0x000fe40000010e0f */
[----:B------:R-:W-:Y:S01]  /*0690*/  SHF.L.W.U32.HI R10, R15, 0xd, R14 ;  /* 0x0000000d0f0a7819 */ /* 0x000fe20000010e0e */
        /* <DEDUP_REMOVED lines=8> */
[----:B------:R-:W-:Y:S02]  /*0720*/  LOP3.LUT R5, R3, R4, R11, 0x96, !PT ;  /* 0x0000000403057212 */ /* 0x000fe400078e960b */
[----:B------:R-:W-:Y:S02]  /*0730*/  LOP3.LUT R14, R15, R6, R16, 0x96, !PT ;  /* 0x000000060f0e7212 */ /* 0x000fe400078e9610 */
[----:B------:R-:W-:Y:S02]  /*0740*/  SHF.L.U64.HI R3, R4, 0x11, R7 ;  /* 0x0000001104037819 */ /* 0x000fe40000010207 */
[----:B------:R-:W-:-:S02]  /*0750*/  LOP3.LUT R17, R11, R8, RZ, 0x3c, !PT ;  /* 0x000000080b117212 */ /* 0x000fc400078e3cff */
[--C-:B------:R-:W-:Y:S02]  /*0760*/  SHF.L.W.U32.HI R6, R9, 0xd, R12.reuse ;  /* 0x0000000d09067819 */ /* 0x100fe40000010e0c */
[----:B------:R-:W-:Y:S02]  /*0770*/  LOP3.LUT R18, R14, R3, RZ, 0x3c, !PT ;  /* 0x000000030e127212 */ /* 0x000fe400078e3cff */
[----:B------:R-:W-:Y:S02]  /*0780*/  LOP3.LUT R10, R4, R11, RZ, 0x3c, !PT ;  /* 0x0000000b040a7212 */ /* 0x000fe400078e3cff */
[----:B------:R-:W-:Y:S02]  /*0790*/  LOP3.LUT R3, R7, R14, RZ, 0x3c, !PT ;  /* 0x0000000e07037212 */ /* 0x000fe400078e3cff */
[----:B------:R-:W-:Y:S02]  /*07a0*/  LOP3.LUT R17, R17, R13, R12, 0x96, !PT ;  /* 0x0000000d11117212 */ /* 0x000fe400078e960c */
[----:B------:R-:W-:-:S02]  /*07b0*/  LOP3.LUT R6, R6, R7, R14, 0x96, !PT ;  /* 0x0000000706067212 */ /* 0x000fc400078e960e */
[----:B------:R-:W-:Y:S02]  /*07c0*/  LOP3.LUT R8, R5, R13, R12, 0x96, !PT ;  /* 0x0000000d05087212 */ /* 0x000fe400078e960c */
[C---:B------:R-:W-:Y:S01]  /*07d0*/  SHF.L.U64.HI R12, R10.reuse, 0x11, R3 ;  /* 0x000000110a0c7819 */ /* 0x040fe20000010203 */
[----:B------:R-:W-:Y:S01]  /*07e0*/  IMAD.SHL.U32 R10, R10, 0x20000, RZ ;  /* 0x000200000a0a7824 */ /* 0x000fe200078e00ff */
[----:B------:R-:W-:Y:S02]  /*07f0*/  LOP3.LUT R4, R17, R4, R11, 0x96, !PT ;  /* 0x0000000411047212 */ /* 0x000fe400078e960b */
[----:B------:R-:W-:Y:S02]  /*0800*/  SHF.L.W.U32.HI R3, R5, 0xd, R6 ;  /* 0x0000000d05037819 */ /* 0x000fe40000010e06 */
[-CC-:B------:R-:W-:Y:S02]  /*0810*/  LOP3.LUT R18, R18, R15.reuse, R9.reuse, 0x96, !PT ;  /* 0x0000000f12127212 */ /* 0x180fe400078e9609 */
[----:B------:R-:W-:Y:S01]  /*0820*/  LOP3.LUT R11, R3, R4, RZ, 0x3c, !PT ;  /* 0x00000004030b7212 */ /* 0x000fe200078e3cff */
[----:B------:R-:W-:Y:S01]  /*0830*/  IMAD.WIDE.U32 R2, R2, 0x2, RZ ;  /* 0x0000000202027825 */ /* 0x000fe200078e00ff */
[----:B------:R-:W-:-:S02]  /*0840*/  LOP3.LUT R9, R6, R15, R9, 0x96, !PT ;  /* 0x0000000f06097212 */ /* 0x000fc400078e9609 */
[----:B------:R-:W-:Y:S02]  /*0850*/  LOP3.LUT R7, R18, R7, R14, 0x96, !PT ;  /* 0x0000000712077212 */ /* 0x000fe400078e960e */
[----:B------:R-:W-:Y:S02]  /*0860*/  SHF.L.W.U32.HI R6, R6, 0xd, R5 ;  /* 0x0000000d06067819 */ /* 0x000fe40000010e05 */
[----:B------:R-:W-:Y:S01]  /*0870*/  LOP3.LUT R17, R8, R17, R10, 0x96, !PT ;  /* 0x0000001108117212 */ /* 0x000fe200078e960a */
[----:B------:R-:W-:Y:S01]  /*0880*/  IMAD.SHL.U32 R10, R4, 0x20000, RZ ;  /* 0x00020000040a7824 */ /* 0x000fe200078e00ff */
[----:B0-----:R-:W-:Y:S02]  /*0890*/  ISETP.GE.U32.AND P0, PT, R2, UR4, PT ;  /* 0x0000000402007c0c */ /* 0x001fe4000bf06070 */
[----:B------:R-:W-:Y:S02]  /*08a0*/  LOP3.LUT R6, R6, R7, RZ, 0x3c, !PT ;  /* 0x0000000706067212 */ /* 0x000fe400078e3cff */
[----:B------:R-:W-:-:S02]  /*08b0*/  LOP3.LUT R18, R9, R18, R12, 0x96, !PT ;  /* 0x0000001209127212 */ /* 0x000fc400078e960c */
[----:B------:R-:W-:Y:S02]  /*08c0*/  SHF.L.U64.HI R15, R4, 0x11, R7 ;  /* 0x00000011040f7819 */ /* 0x000fe40000010207 */
[----:B------:R-:W-:Y:S02]  /*08d0*/  ISETP.GE.U32.AND.EX P0, PT, R3, UR5, PT, P0 ;  /* 0x0000000503007c0c */ /* 0x000fe4000bf06100 */
[----:B------:R-:W-:Y:S02]  /*08e0*/  LOP3.LUT R13, R17, R10, RZ, 0x3c, !PT ;  /* 0x0000000a110d7212 */ /* 0x000fe400078e3cff */
[----:B------:R-:W-:Y:S02]  /*08f0*/  SHF.L.W.U32.HI R5, R11, 0xd, R6 ;  /* 0x0000000d0b057819 */ /* 0x000fe40000010e06 */
[----:B------:R-:W-:Y:S02]  /*0900*/  LOP3.LUT R14, R18, R15, RZ, 0x3c, !PT ;  /* 0x0000000f120e7212 */ /* 0x000fe400078e3cff */
[----:B------:R-:W-:-:S02]  /*0910*/  SHF.L.W.U32.HI R10, R6, 0xd, R11 ;  /* 0x0000000d060a7819 */ /* 0x000fc40000010e0b */
[----:B------:R-:W-:Y:S02]  /*0920*/  LOP3.LUT R15, R4, R17, RZ, 0x3c, !PT ;  /* 0x00000011040f7212 */ /* 0x000fe400078e3cff */
[----:B------:R-:W-:Y:S02]  /*0930*/  LOP3.LUT R16, R7, R18, RZ, 0x3c, !PT ;  /* 0x0000001207107212 */ /* 0x000fe400078e3cff */
[----:B------:R-:W-:Y:S02]  /*0940*/  LOP3.LUT R5, R5, R4, R17, 0x96, !PT ;  /* 0x0000000405057212 */ /* 0x000fe400078e9611 */
[----:B------:R-:W-:Y:S02]  /*0950*/  LOP3.LUT R13, R13, R8, R11, 0x96, !PT ;  /* 0x000000080d0d7212 */ /* 0x000fe400078e960b */
[----:B------:R-:W-:Y:S02]  /*0960*/  LOP3.LUT R14, R14, R9, R6, 0x96, !PT ;  /* 0x000000090e0e7212 */ /* 0x000fe400078e9606 */
[----:B------:R-:W-:-:S02]  /*0970*/  LOP3.LUT R12, R10, R7, R18, 0x96, !PT ;  /* 0x000000070a0c7212 */ /* 0x000fc400078e9612 */
[C---:B------:R-:W-:Y:S01]  /*0980*/  SHF.L.U64.HI R16, R15.reuse, 0x11, R16 ;  /* 0x000000110f107819 */ /* 0x040fe20000010210 */
[----:B------:R-:W-:Y:S01]  /*0990*/  IMAD.SHL.U32 R15, R15, 0x20000, RZ ;  /* 0x000200000f0f7824 */ /* 0x000fe200078e00ff */
[----:B------:R-:W-:Y:S02]  /*09a0*/  LOP3.LUT R8, R5, R8, R11, 0x96, !PT ;  /* 0x0000000805087212 */ /* 0x000fe400078e960b */
[----:B------:R-:W-:Y:S02]  /*09b0*/  LOP3.LUT R4, R13, R4, R17, 0x96, !PT ;  /* 0x000000040d047212 */ /* 0x000fe400078e9611 */
[----:B------:R-:W-:Y:S02]  /*09c0*/  LOP3.LUT R7, R14, R7, R18, 0x96, !PT ;  /* 0x000000070e077212 */ /* 0x000fe400078e9612 */
[----:B------:R-:W-:Y:S02]  /*09d0*/  SHF.L.W.U32.HI R11, R5, 0xd, R12 ;  /* 0x0000000d050b7819 */ /* 0x000fe40000010e0c */
[----:B------:R-:W-:-:S02]  /*09e0*/  SHF.L.W.U32.HI R10, R12, 0xd, R5 ;  /* 0x0000000d0c0a7819 */ /* 0x000fc40000010e05 */
[----:B------:R-:W-:Y:S02]  /*09f0*/  LOP3.LUT R9, R12, R9, R6, 0x96, !PT ;  /* 0x000000090c097212 */ /* 0x000fe400078e9606 */
[----:B------:R-:W-:Y:S02]  /*0a00*/  LOP3.LUT R5, R8, R13, R15, 0x96, !PT ;  /* 0x0000000d08057212 */ /* 0x000fe400078e960f */
[----:B------:R-:W-:Y:S02]  /*0a10*/  LOP3.LUT R12, R11, R4, RZ, 0x3c, !PT ;  /* 0x000000040b0c7212 */ /* 0x000fe400078e3cff */
        /* <DEDUP_REMOVED lines=10> */
[----:B------:R-:W-:Y:S02]  /*0ac0*/  LOP3.LUT R17, R17, R8, R12, 0x96, !PT ;  /* 0x0000000811117212 */ /* 0x000fe400078e960c */
[----:B------:R-:W-:Y:S02]  /*0ad0*/  LOP3.LUT R10, R4, R5, RZ, 0x3c, !PT ;  /* 0x00000005040a7212 */ /* 0x000fe400078e3cff */
[----:B------:R-:W-:Y:S02]  /*0ae0*/  LOP3.LUT R18, R14, R13, RZ, 0x3c, !PT ;  /* 0x0000000d0e127212 */ /* 0x000fe400078e3cff */
[----:B------:R-:W-:Y:S02]  /*0af0*/  LOP3.LUT R6, R6, R7, R14, 0x96, !PT ;  /* 0x0000000706067212 */ /* 0x000fe400078e960e */
[----:B------:R-:W-:Y:S02]  /*0b00*/  LOP3.LUT R13, R7, R14, RZ, 0x3c, !PT ;  /* 0x0000000e070d7212 */ /* 0x000fe400078e3cff */
[----:B------:R-:W-:Y:S01]  /*0b10*/  LOP3.LUT R4, R17, R4, R5, 0x96, !PT ;  /* 0x0000000411047212 */ /* 0x000fe200078e9605 */
[----:B------:R-:W-:Y:S01]  /*0b20*/  IMAD.SHL.U32 R5, R10, 0x20000, RZ ;  /* 0x000200000a057824 */ /* 0x000fe200078e00ff */
[----:B------:R-:W-:-:S02]  /*0b30*/  LOP3.LUT R8, R11, R8, R12, 0x96, !PT ;  /* 0x000000080b087212 */ /* 0x000fc400078e960c */
[-CC-:B------:R-:W-:Y:S02]  /*0b40*/  LOP3.LUT R18, R18, R9.reuse, R15.reuse, 0x96, !PT ;  /* 0x0000000912127212 */ /* 0x180fe400078e960f */
[----:B------:R-:W-:Y:S02]  /*0b50*/  LOP3.LUT R9, R6, R9, R15, 0x96, !PT ;  /* 0x0000000906097212 */ /* 0x000fe400078e960f */
[----:B------:R-:W-:Y:S02]  /*0b60*/  SHF.L.U64.HI R12, R10, 0x11, R13 ;  /* 0x000000110a0c7819 */ /* 0x000fe4000001020d */
[----:B------:R-:W-:Y:S02]  /*0b70*/  LOP3.LUT R7, R18, R7, R14, 0x96, !PT ;  /* 0x0000000712077212 */ /* 0x000fe400078e960e */
[----:B------:R-:W-:Y:S02]  /*0b80*/  SHF.L.W.U32.HI R10, R6, 0xd, R11 ;  /* 0x0000000d060a7819 */ /* 0x000fe40000010e0b */
[----:B------:R-:W-:Y:S01]  /*0b90*/  SHF.L.W.U32.HI R11, R11, 0xd, R6 ;  /* 0x0000000d0b0b7819 */ /* 0x000fe20000010e06 */
[----:B------:R-:W-:Y:S01]  /*0ba0*/  IMAD.SHL.U32 R6, R4, 0x20000, RZ ;  /* 0x0002000004067824 */ /* 0x000fe200078e00ff */
[----:B------:R-:W-:-:S02]  /*0bb0*/  LOP3.LUT R17, R8, R17, R5, 0x96, !PT ;  /* 0x0000001108117212 */ /* 0x000fc400078e9605 */
[----:B------:R-:W-:Y:S02]  /*0bc0*/  LOP3.LUT R18, R9, R18, R12, 0x96, !PT ;  /* 0x0000001209127212 */ /* 0x000fe400078e960c */
[C---:B------:R-:W-:Y:S02]  /*0bd0*/  SHF.L.U64.HI R5, R4.reuse, 0x11, R7 ;  /* 0x0000001104057819 */ /* 0x040fe40000010207 */
[----:B------:R-:W-:Y:S02]  /*0be0*/  LOP3.LUT R12, R4, R17, RZ, 0x3c, !PT ;  /* 0x00000011040c7212 */ /* 0x000fe400078e3cff */
[----:B------:R-:W-:Y:S02]  /*0bf0*/  LOP3.LUT R13, R7, R18, RZ, 0x3c, !PT ;  /* 0x00000012070d7212 */ /* 0x000fe400078e3cff */
[----:B------:R-:W-:Y:S02]  /*0c00*/  LOP3.LUT R11, R11, R4, RZ, 0x3c, !PT ;  /* 0x000000040b0b7212 */ /* 0x000fe400078e3cff */
[----:B------:R-:W-:-:S02]  /*0c10*/  LOP3.LUT R10, R10, R7, RZ, 0x3c, !PT ;  /* 0x000000070a0a7212 */ /* 0x000fc400078e3cff */
[----:B------:R-:W-:Y:S02]  /*0c20*/  LOP3.LUT R15, R17, R6, RZ, 0x3c, !PT ;  /* 0x00000006110f7212 */ /* 0x000fe400078e3cff */
[----:B------:R-:W-:Y:S02]  /*0c30*/  LOP3.LUT R16, R18, R5, RZ, 0x3c, !PT ;  /* 0x0000000512107212 */ /* 0x000fe400078e3cff */
[C---:B------:R-:W-:Y:S01]  /*0c40*/  SHF.L.U64.HI R13, R12.reuse, 0x11, R13 ;  /* 0x000000110c0d7819 */ /* 0x040fe2000001020d */
[----:B------:R-:W-:Y:S01]  /*0c50*/  IMAD.SHL.U32 R12, R12, 0x20000, RZ ;  /* 0x000200000c0c7824 */ /* 0x000fe200078e00ff */
[----:B------:R-:W-:Y:S02]  /*0c60*/  SHF.L.W.U32.HI R5, R11, 0xd, R10 ;  /* 0x0000000d0b057819 */ /* 0x000fe40000010e0a */
[--C-:B------:R-:W-:Y:S02]  /*0c70*/  LOP3.LUT R15, R15, R8, R11.reuse, 0x96, !PT ;  /* 0x000000080f0f7212 */ /* 0x100fe400078e960b */
[----:B------:R-:W-:-:S02]  /*0c80*/  SHF.L.W.U32.HI R6, R10, 0xd, R11 ;  /* 0x0000000d0a067819 */ /* 0x000fc40000010e0b */
[-CC-:B------:R-:W-:Y:S02]  /*0c90*/  LOP3.LUT R14, R5, R4.reuse, R17.reuse, 0x96, !PT ;  /* 0x00000004050e7212 */ /* 0x180fe400078e9611 */
[C---:B------:R-:W-:Y:S02]  /*0ca0*/  LOP3.LUT R4, R15.reuse, R4, R17, 0x96, !PT ;  /* 0x000000040f047212 */ /* 0x040fe400078e9611 */
[----:B------:R-:W-:Y:S02]  /*0cb0*/  LOP3.LUT R5, R15, R12, RZ, 0x3c, !PT ;  /* 0x0000000c0f057212 */ /* 0x000fe400078e3cff */
[----:B------:R-:W-:Y:S02]  /*0cc0*/  LOP3.LUT R15, R6, R7, R18, 0x96, !PT ;  /* 0x00000007060f7212 */ /* 0x000fe400078e9612 */
[----:B------:R-:W-:Y:S02]  /*0cd0*/  LOP3.LUT R16, R16, R9, R10, 0x96, !PT ;  /* 0x0000000910107212 */ /* 0x000fe400078e960a */
[----:B------:R-:W-:-:S02]  /*0ce0*/  LOP3.LUT R8, R14, R8, R11, 0x96, !PT ;  /* 0x000000080e087212 */ /* 0x000fc400078e960b */
[C---:B------:R-:W-:Y:S02]  /*0cf0*/  LOP3.LUT R9, R15.reuse, R9, R10, 0x96, !PT ;  /* 0x000000090f097212 */ /* 0x040fe400078e960a */
[C---:B------:R-:W-:Y:S02]  /*0d00*/  LOP3.LUT R7, R16.reuse, R7, R18, 0x96, !PT ;  /* 0x0000000710077212 */ /* 0x040fe400078e9612 */
[----:B------:R-:W-:Y:S02]  /*0d10*/  LOP3.LUT R6, R16, R13, RZ, 0x3c, !PT ;  /* 0x0000000d10067212 */ /* 0x000fe400078e3cff */
[----:B------:R-:W-:Y:S02]  /*0d20*/  SHF.L.W.U32.HI R11, R15, 0xd, R14 ;  /* 0x0000000d0f0b7819 */ /* 0x000fe40000010e0e */
[----:B0-----:R-:W-:-:S07]  /*0d30*/  SHF.L.W.U32.HI R10, R14, 0xd, R15 ;  /* 0x0000000d0e0a7819 */ /* 0x001fce0000010e0f */
.L_x_194:
[----:B------:R-:W-:Y:S01]  /*0d40*/  IMAD R17, R7, 0x5, RZ ;  /* 0x0000000507117824 */ /* 0x000fe200078e02ff */
[----:B------:R-:W-:Y:S01]  /*0d50*/  LOP3.LUT R6, R6, R9, RZ, 0x3c, !PT ;  /* 0x0000000906067212 */ /* 0x000fe200078e3cff */
[C---:B------:R-:W-:Y:S01]  /*0d60*/  IMAD.WIDE.U32 R14, R4.reuse, 0x5, RZ ;  /* 0x00000005040e7825 */ /* 0x040fe200078e00ff */
[----:B------:R-:W-:Y:S01]  /*0d70*/  LOP3.LUT R25, R5, R8, RZ, 0x3c, !PT ;  /* 0x0000000805197212 */ /* 0x000fe200078e3cff */
[----:B------:R-:W-:Y:S01]  /*0d80*/  BSSY.RECONVERGENT B0, `(.L_x_181) ;  /* 0x00000a8000007945 */ /* 0x000fe20003800200 */
[----:B------:R-:W-:Y:S01]  /*0d90*/  LOP3.LUT R24, R7, R6, RZ, 0x3c, !PT ;  /* 0x0000000607187212 */ /* 0x000fe200078e3cff */
[----:B------:R-:W-:Y:S01]  /*0da0*/  IMAD.IADD R15, R15, 0x1, R17 ;  /* 0x000000010f0f7824 */ /* 0x000fe200078e0211 */
[C---:B------:R-:W-:Y:S01]  /*0db0*/  LOP3.LUT R5, R4.reuse, R25, RZ, 0x3c, !PT ;  /* 0x0000001904057212 */ /* 0x040fe200078e3cff */
[----:B------:R-:W-:Y:S01]  /*0dc0*/  IMAD.SHL.U32 R28, R4, 0x20000, RZ ;  /* 0x00020000041c7824 */ /* 0x000fe200078e00ff */
[----:B------:R-:W-:Y:S01]  /*0dd0*/  LOP3.LUT R26, R11, R7, RZ, 0x3c, !PT ;  /* 0x000000070b1a7212 */ /* 0x000fe200078e3cff */
[----:B------:R-:W-:Y:S01]  /*0de0*/  IMAD R27, R24, 0x5, RZ ;  /* 0x00000005181b7824 */ /* 0x000fe200078e02ff */
[----:B------:R-:W-:-:S02]  /*0df0*/  SHF.L.W.U32.HI R12, R14, 0x7, R15 ;  /* 0x000000070e0c7819 */ /* 0x000fc40000010e0f */
[----:B------:R-:W-:Y:S02]  /*0e00*/  SHF.L.W.U32.HI R14, R15, 0x7, R14 ;  /* 0x000000070f0e7819 */ /* 0x000fe40000010e0e */
[----:B------:R-:W-:Y:S01]  /*0e10*/  SHF.L.U64.HI R11, R4, 0x11, R7 ;  /* 0x00000011040b7819 */ /* 0x000fe20000010207 */
[----:B------:R-:W-:Y:S01]  /*0e20*/  IMAD R17, R12, 0x9, RZ ;  /* 0x000000090c117824 */ /* 0x000fe200078e02ff */
[----:B------:R-:W-:Y:S01]  /*0e30*/  LOP3.LUT R23, R25, R28, RZ, 0x3c, !PT ;  /* 0x0000001c19177212 */ /* 0x000fe200078e3cff */
[----:B------:R-:W-:Y:S01]  /*0e40*/  IMAD.WIDE.U32 R14, R14, 0x9, RZ ;  /* 0x000000090e0e7825 */ /* 0x000fe200078e00ff */
[----:B------:R-:W-:-:S03]  /*0e50*/  LOP3.LUT R12, R6, R11, RZ, 0x3c, !PT ;  /* 0x0000000b060c7212 */ /* 0x000fc600078e3cff */
[----:B------:R-:W-:Y:S01]  /*0e60*/  IMAD.IADD R14, R15, 0x1, R17 ;  /* 0x000000010f0e7824 */ /* 0x000fe200078e0211 */
[----:B------:R-:W-:Y:S01]  /*0e70*/  LOP3.LUT R17, R10, R4, RZ, 0x3c, !PT ;  /* 0x000000040a117212 */ /* 0x000fe200078e3cff */
[----:B------:R-:W-:Y:S01]  /*0e80*/  IMAD.MOV.U32 R15, RZ, RZ, RZ ;  /* 0x000000ffff0f7224 */ /* 0x000fe200078e00ff */
[----:B------:R-:W-:Y:S02]  /*0e90*/  LOP3.LUT R12, R12, R9, R26, 0x96, !PT ;  /* 0x000000090c0c7212 */ /* 0x000fe400078e961a */
[----:B------:R-:W-:Y:S02]  /*0ea0*/  SHF.R.U32.HI R14, RZ, 0x8, R14 ;  /* 0x00000008ff0e7819 */ /* 0x000fe4000001160e */
[----:B------:R-:W-:Y:S02]  /*0eb0*/  SHF.L.W.U32.HI R11, R17, 0xd, R26 ;  /* 0x0000000d110b7819 */ /* 0x000fe40000010e1a */
[----:B------:R0:W1:Y:S01]  /*0ec0*/  I2F.U64 R16, R14 ;  /* 0x0000000e00107312 */ /* 0x0000620000301000 */
[----:B------:R-:W-:-:S02]  /*0ed0*/  LOP3.LUT R23, R23, R8, R17, 0x96, !PT ;  /* 0x0000000817177212 */ /* 0x000fc400078e9611 */
[----:B------:R-:W-:Y:S02]  /*0ee0*/  LOP3.LUT R11, R11, R4, R25, 0x96, !PT ;  /* 0x000000040b0b7212 */ /* 0x000fe400078e9619 */
[--C-:B------:R-:W-:Y:S02]  /*0ef0*/  SHF.L.W.U32.HI R10, R26, 0xd, R17.reuse ;  /* 0x0000000d1a0a7819 */ /* 0x100fe40000010e11 */
[----:B------:R-:W-:Y:S02]  /*0f00*/  LOP3.LUT R8, R11, R8, R17, 0x96, !PT ;  /* 0x000000080b087212 */ /* 0x000fe400078e9611 */
[----:B------:R-:W-:Y:S01]  /*0f10*/  LOP3.LUT R4, R23, R4, R25, 0x96, !PT ;  /* 0x0000000417047212 */ /* 0x000fe200078e9619 */
[----:B0-----:R-:W-:Y:S01]  /*0f20*/  IMAD.WIDE.U32 R14, R5, 0x5, RZ ;  /* 0x00000005050e7825 */ /* 0x001fe200078e00ff */
[-CC-:B------:R-:W-:Y:S02]  /*0f30*/  LOP3.LUT R10, R10, R7.reuse, R6.reuse, 0x96, !PT ;  /* 0x000000070a0a7212 */ /* 0x180fe400078e9606 */
[----:B------:R-:W-:Y:S01]  /*0f40*/  LOP3.LUT R7, R12, R7, R6, 0x96, !PT ;  /* 0x000000070c077212 */ /* 0x000fe200078e9606 */
[----:B------:R-:W-:-:S02]  /*0f50*/  IMAD.IADD R27, R15, 0x1, R27 ;  /* 0x000000010f1b7824 */ /* 0x000fc400078e021b */
[----:B-1----:R-:W-:Y:S01]  /*0f60*/  FMUL R16, R16, 5.9604644775390625e-08 ;  /* 0x3380000010107820 */ /* 0x002fe20000400000 */
[----:B------:R-:W-:Y:S02]  /*0f70*/  LOP3.LUT R9, R10, R9, R26, 0x96, !PT ;  /* 0x000000090a097212 */ /* 0x000fe400078e961a */
[----:B------:R-:W-:Y:S02]  /*0f80*/  SHF.L.W.U32.HI R15, R14, 0x7, R27 ;  /* 0x000000070e0f7819 */ /* 0x000fe40000010e1b */
[----:B------:R-:W-:Y:S01]  /*0f90*/  SHF.L.W.U32.HI R14, R27, 0x7, R14 ;  /* 0x000000071b0e7819 */ /* 0x000fe20000010e0e */
[----:B------:R-:W-:Y:S01]  /*0fa0*/  IMAD.MOV.U32 R27, RZ, RZ, 0x7f800000 ;  /* 0x7f800000ff1b7424 */ /* 0x000fe200078e00ff */
[----:B------:R-:W-:Y:S01]  /*0fb0*/  FMNMX R16, R16, 1.00000001335143196e-10, !PT ;  /* 0x2edbe6ff10107809 */ /* 0x000fe20007800000 */
[----:B------:R-:W-:Y:S02]  /*0fc0*/  IMAD R17, R15, 0x9, RZ ;  /* 0x000000090f117824 */ /* 0x000fe400078e02ff */
[----:B------:R-:W-:Y:S01]  /*0fd0*/  IMAD.WIDE.U32 R14, R14, 0x9, RZ ;  /* 0x000000090e0e7825 */ /* 0x000fe200078e00ff */
[----:B------:R-:W-:-:S03]  /*0fe0*/  ISETP.GT.U32.AND P0, PT, R16, 0x7f7fffff, PT ;  /* 0x7f7fffff1000780c */ /* 0x000fc60003f04070 */
[----:B------:R-:W-:Y:S01]  /*0ff0*/  IMAD.IADD R14, R15, 0x1, R17 ;  /* 0x000000010f0e7824 */ /* 0x000fe200078e0211 */
[C---:B------:R-:W-:Y:S01]  /*1000*/  SHF.L.U64.HI R17, R5.reuse, 0x11, R24 ;  /* 0x0000001105117819 */ /* 0x040fe20000010218 */
[----:B------:R-:W-:Y:S02]  /*1010*/  VIADD R25, R16, 0xc0d55555 ;  /* 0xc0d5555510197836 */ /* 0x000fe40000000000 */
[----:B------:R-:W-:Y:S01]  /*1020*/  IMAD.MOV.U32 R15, RZ, RZ, RZ ;  /* 0x000000ffff0f7224 */ /* 0x000fe200078e00ff */
[----:B------:R-:W-:Y:S01]  /*1030*/  SHF.R.U32.HI R14, RZ, 0x8, R14 ;  /* 0x00000008ff0e7819 */ /* 0x000fe2000001160e */
[----:B------:R-:W-:Y:S01]  /*1040*/  IMAD.SHL.U32 R24, R5, 0x20000, RZ ;  /* 0x0002000005187824 */ /* 0x000fe200078e00ff */
[----:B------:R-:W-:-:S04]  /*1050*/  LOP3.LUT R25, R25, 0xff800000, RZ, 0xc0, !PT ;  /* 0xff80000019197812 */ /* 0x000fc800078ec0ff */
[----:B------:R-:W0:Y:S01]  /*1060*/  I2F.U64 R14, R14 ;  /* 0x0000000e000e7312 */ /* 0x000e220000301000 */
[----:B------:R-:W-:Y:S01]  /*1070*/  IMAD.IADD R6, R16, 0x1, -R25 ;  /* 0x0000000110067824 */ /* 0x000fe200078e0a19 */
[----:B------:R-:W-:Y:S01]  /*1080*/  LOP3.LUT R5, R23, R24, RZ, 0x3c, !PT ;  /* 0x0000001817057212 */ /* 0x000fe200078e3cff */
[----:B------:R-:W-:Y:S02]  /*1090*/  IMAD.MOV.U32 R24, RZ, RZ, 0x3e055027 ;  /* 0x3e055027ff187424 */ /* 0x000fe400078e00ff */
[----:B------:R-:W-:-:S04]  /*10a0*/  FADD R23, R6, -1 ;  /* 0xbf80000006177421 */ /* 0x000fc80000000000 */
[----:B------:R-:W-:-:S04]  /*10b0*/  FFMA R6, R23, -R24, 0.14084610342979431152 ;  /* 0x3e1039f617067423 */ /* 0x000fc80000000818 */
[----:B------:R-:W-:Y:S01]  /*10c0*/  FFMA R6, R23, R6, -0.12148627638816833496 ;  /* 0xbdf8cdcc17067423 */ /* 0x000fe20000000006 */
[----:B0-----:R-:W-:-:S03]  /*10d0*/  FMUL R24, R14, 5.9604644775390625e-08 ;  /* 0x338000000e187820 */ /* 0x001fc60000400000 */
[----:B------:R-:W-:Y:S01]  /*10e0*/  FFMA R6, R23, R6, 0.13980610668659210205 ;  /* 0x3e0f295517067423 */ /* 0x000fe20000000006 */
[----:B------:R-:W-:-:S03]  /*10f0*/  FMUL R24, R24, 6.2831854820251464844 ;  /* 0x40c90fdb18187820 */ /* 0x000fc60000400000 */
[C---:B------:R-:W-:Y:S01]  /*1100*/  FFMA R6, R23.reuse, R6, -0.16684235632419586182 ;  /* 0xbe2ad8b917067423 */ /* 0x040fe20000000006 */
[C---:B------:R-:W-:Y:S01]  /*1110*/  FMUL R26, R24.reuse, 0.63661974668502807617 ;  /* 0x3f22f983181a7820 */ /* 0x040fe20000400000 */
[----:B------:R-:W-:Y:S02]  /*1120*/  FSETP.GE.AND P1, PT, |R24|, 105615, PT ;  /* 0x47ce47801800780b */ /* 0x000fe40003f26200 */
[----:B------:R-:W-:-:S03]  /*1130*/  FFMA R6, R23, R6, 0.20012299716472625732 ;  /* 0x3e4ced0b17067423 */ /* 0x000fc60000000006 */
[----:B------:R-:W0:Y:S01]  /*1140*/  F2I.NTZ R26, R26 ;  /* 0x0000001a001a7305 */ /* 0x000e220000203100 */
[----:B------:R-:W-:-:S04]  /*1150*/  FFMA R6, R23, R6, -0.24999669194221496582 ;  /* 0xbe7fff2217067423 */ /* 0x000fc80000000006 */
[----:B------:R-:W-:-:S04]  /*1160*/  FFMA R6, R23, R6, 0.33333182334899902344 ;  /* 0x3eaaaa7817067423 */ /* 0x000fc80000000006 */
[----:B------:R-:W-:-:S04]  /*1170*/  FFMA R6, R23, R6, -0.5 ;  /* 0xbf00000017067423 */ /* 0x000fc80000000006 */
[C---:B------:R-:W-:Y:S01]  /*1180*/  FMUL R14, R23.reuse, R6 ;  /* 0x00000006170e7220 */ /* 0x040fe20000400000 */
[----:B------:R-:W-:Y:S02]  /*1190*/  I2FP.F32.S32 R6, R25 ;  /* 0x0000001900067245 */ /* 0x000fe40000201400 */
[----:B0-----:R-:W-:Y:S01]  /*11a0*/  I2FP.F32.S32 R15, R26 ;  /* 0x0000001a000f7245 */ /* 0x001fe20000201400 */
[----:B------:R-:W-:Y:S02]  /*11b0*/  FFMA R23, R23, R14, R23 ;  /* 0x0000000e17177223 */ /* 0x000fe40000000017 */
[----:B------:R-:W-:Y:S02]  /*11c0*/  FFMA R6, R6, 1.1920928955078125e-07, RZ ;  /* 0x3400000006067823 */ /* 0x000fe400000000ff */
[C---:B------:R-:W-:Y:S02]  /*11d0*/  FFMA R14, R15.reuse, -1.5707962512969970703, R24 ;  /* 0xbfc90fda0f0e7823 */ /* 0x040fe40000000018 */
[----:B------:R-:W-:Y:S01]  /*11e0*/  FFMA R25, R6, 0.69314718246459960938, R23 ;  /* 0x3f31721806197823 */ /* 0x000fe20000000017 */
[----:B------:R-:W-:Y:S01]  /*11f0*/  @P0 FFMA R25, R16, R27, +INF ;  /* 0x7f80000010190423 */ /* 0x000fe2000000001b */
[----:B------:R-:W-:Y:S01]  /*1200*/  FFMA R14, R15, -7.5497894158615963534e-08, R14 ;  /* 0xb3a221680f0e7823 */ /* 0x000fe2000000000e */
[----:B------:R-:W-:Y:S01]  /*1210*/  LOP3.LUT R6, R12, R17, RZ, 0x3c, !PT ;  /* 0x000000110c067212 */ /* 0x000fe200078e3cff */
[----:B------:R-:W-:-:S02]  /*1220*/  IMAD.MOV.U32 R12, RZ, RZ, R26 ;  /* 0x000000ffff0c7224 */ /* 0x000fc400078e001a */
[----:B------:R-:W-:Y:S01]  /*1230*/  FMUL R25, R25, -2 ;  /* 0xc000000019197820 */ /* 0x000fe20000400000 */
[----:B------:R-:W-:-:S04]  /*1240*/  FFMA R23, R15, -5.3903029534742383927e-15, R14 ;  /* 0xa7c234c50f177823 */ /* 0x000fc8000000000e */
        /* <DEDUP_REMOVED lines=13> */
.L_x_183:
        /* <DEDUP_REMOVED lines=63> */
.L_x_185:
[----:B------:R-:W-:Y:S05]  /*1710*/  BSYNC.RECONVERGENT B1 ;  /* 0x0000000000017941 */ /* 0x000fea0003800200 */
.L_x_184:
        /* <DEDUP_REMOVED lines=14> */
.L_x_182:
[----:B------:R-:W-:Y:S05]  /*1800*/  BSYNC.RECONVERGENT B0 ;  /* 0x0000000000007941 */ /* 0x000fea0003800200 */
.L_x_181:
[C---:B------:R-:W-:Y:S01]  /*1810*/  LOP3.LUT R16, R26.reuse, 0x1, RZ, 0xc0, !PT ;  /* 0x000000011a107812 */ /* 0x040fe200078ec0ff */
[----:B------:R-:W-:Y:S02]  /*1820*/  IMAD.MOV.U32 R14, RZ, RZ, 0x37cbac00 ;  /* 0x37cbac00ff0e7424 */ /* 0x000fe400078e00ff */
[----:B------:R-:W-:Y:S01]  /*1830*/  FMUL R15, R27, R27 ;  /* 0x0000001b1b0f7220 */ /* 0x000fe20000400000 */
[----:B------:R-:W-:Y:S01]  /*1840*/  VIADD R17, R26, 0x1 ;  /* 0x000000011a117836 */ /* 0x000fe20000000000 */
[----:B------:R-:W-:Y:S01]  /*1850*/  ISETP.NE.U32.AND P0, PT, R16, 0x1, PT ;  /* 0x000000011000780c */ /* 0x000fe20003f05070 */
[----:B------:R-:W-:Y:S02]  /*1860*/  IMAD.MOV.U32 R16, RZ, RZ, 0x3c0885e4 ;  /* 0x3c0885e4ff107424 */ /* 0x000fe400078e00ff */
[----:B------:R-:W-:Y:S01]  /*1870*/  FFMA R14, R15, R14, -0.0013887860113754868507 ;  /* 0xbab607ed0f0e7423 */ /* 0x000fe2000000000e */
[----:B------:R-:W-:Y:S01]  /*1880*/  BSSY.RECONVERGENT B0, `(.L_x_186) ;  /* 0x0000063000007945 */ /* 0x000fe20003800200 */
[----:B------:R-:W-:-:S02]  /*1890*/  FSEL R26, R27, 1, !P0 ;  /* 0x3f8000001b1a7808 */ /* 0x000fc40004000000 */
[----:B------:R-:W-:Y:S02]  /*18a0*/  FSEL R16, R16, 0.041666727513074874878, !P0 ;  /* 0x3d2aaabb10107808 */ /* 0x000fe40004000000 */
[----:B------:R-:W-:Y:S02]  /*18b0*/  FSEL R14, R14, -0.00019574658654164522886, P0 ;  /* 0xb94d41530e0e7808 */ /* 0x000fe40000000000 */
[----:B------:R-:W-:-:S03]  /*18c0*/  LOP3.LUT P1, RZ, R17, 0x2, RZ, 0xc0, !PT ;  /* 0x0000000211ff7812 */ /* 0x000fc6000782c0ff */
[----:B------:R-:W-:Y:S01]  /*18d0*/  FFMA R14, R15, R14, R16 ;  /* 0x0000000e0f0e7223 */ /* 0x000fe20000000010 */
[----:B------:R-:W-:-:S05]  /*18e0*/  IMAD.MOV.U32 R16, RZ, RZ, 0x3e2aaaa8 ;  /* 0x3e2aaaa8ff107424 */ /* 0x000fca00078e00ff */
[----:B------:R-:W-:Y:S02]  /*18f0*/  FSEL R16, -R16, -0.4999999701976776123, !P0 ;  /* 0xbeffffff10107808 */ /* 0x000fe40004000100 */
[----:B------:R-:W-:-:S03]  /*1900*/  FSETP.GE.AND P0, PT, |R24|, 105615, PT ;  /* 0x47ce47801800780b */ /* 0x000fc60003f06200 */
[C---:B------:R-:W-:Y:S01]  /*1910*/  FFMA R14, R15.reuse, R14, R16 ;  /* 0x0000000e0f0e7223 */ /* 0x040fe20000000010 */
[----:B------:R-:W-:-:S04]  /*1920*/  FFMA R15, R15, R26, RZ ;  /* 0x0000001a0f0f7223 */ /* 0x000fc800000000ff */
[----:B------:R-:W-:-:S04]  /*1930*/  FFMA R26, R15, R14, R26 ;  /* 0x0000000e0f1a7223 */ /* 0x000fc8000000001a */
[----:B------:R-:W-:Y:S01]  /*1940*/  @P1 FADD R26, RZ, -R26 ;  /* 0x8000001aff1a1221 */ /* 0x000fe20000000000 */
[----:B------:R-:W-:Y:S06]  /*1950*/  @!P0 BRA `(.L_x_187) ;  /* 0x0000000400548947 */ /* 0x000fec0003800000 */
        /* <DEDUP_REMOVED lines=9> */
.L_x_188:
        /* <DEDUP_REMOVED lines=61> */
.L_x_190:
[----:B------:R-:W-:Y:S05]  /*1dc0*/  BSYNC.RECONVERGENT B1 ;  /* 0x0000000000017941 */ /* 0x000fea0003800200 */
.L_x_189:
        /* <DEDUP_REMOVED lines=14> */
.L_x_187:
[----:B------:R-:W-:Y:S05]  /*1eb0*/  BSYNC.RECONVERGENT B0 ;  /* 0x0000000000007941 */ /* 0x000fea0003800200 */
.L_x_186:
[----:B------:R-:W-:Y:S01]  /*1ec0*/  VIADD R14, R25, 0xf3000000 ;  /* 0xf3000000190e7836 */ /* 0x000fe20000000000 */
[----:B------:R0:W1:Y:S01]  /*1ed0*/  MUFU.RSQ R16, R25 ;  /* 0x0000001900107308 */ /* 0x0000620000001400 */
[----:B------:R-:W-:Y:S03]  /*1ee0*/  BSSY.RECONVERGENT B0, `(.L_x_191) ;  /* 0x000000a000007945 */ /* 0x000fe60003800200 */
[----:B------:R-:W-:-:S13]  /*1ef0*/  ISETP.GT.U32.AND P0, PT, R14, 0x727fffff, PT ;  /* 0x727fffff0e00780c */ /* 0x000fda0003f04070 */
[----:B01----:R-:W-:Y:S05]  /*1f00*/  @!P0 BRA `(.L_x_192) ;  /* 0x00000000000c8947 */ /* 0x003fea0003800000 */
[----:B------:R-:W-:-:S07]  /*1f10*/  MOV R14, 0x1f30 ;  /* 0x00001f30000e7802 */ /* 0x000fce0000000f00 */
[----:B------:R-:W-:Y:S05]  /*1f20*/  CALL.REL.NOINC `($__internal_9_$__cuda_sm20_sqrt_rn_f32_slowpath) ;  /* 0x0000000000d07944 */ /* 0x000fea0003c00000 */
[----:B------:R-:W-:Y:S05]  /*1f30*/  BRA `(.L_x_193) ;  /* 0x0000000000107947 */ /* 0x000fea0003800000 */
.L_x_192:
[----:B------:R-:W-:Y:S01]  /*1f40*/  FMUL.FTZ R14, R25, R16 ;  /* 0x00000010190e7220 */ /* 0x000fe20000410000 */
[----:B------:R-:W-:-:S03]  /*1f50*/  FMUL.FTZ R15, R16, 0.5 ;  /* 0x3f000000100f7820 */ /* 0x000fc60000410000 */
[----:B------:R-:W-:-:S04]  /*1f60*/  FFMA R25, -R14, R14, R25 ;  /* 0x0000000e0e197223 */ /* 0x000fc80000000119 */
[----:B------:R-:W-:-:S07]  /*1f70*/  FFMA R25, R25, R15, R14 ;  /* 0x0000000f19197223 */ /* 0x000fce000000000e */
.L_x_193:
[----:B------:R-:W-:Y:S05]  /*1f80*/  BSYNC.RECONVERGENT B0 ;  /* 0x0000000000007941 */ /* 0x000fea0003800200 */
.L_x_191:
[----:B------:R-:W-:Y:S01]  /*1f90*/  LOP3.LUT R17, R12, 0x1, RZ, 0xc0, !PT ;  /* 0x000000010c117812 */ /* 0x000fe200078ec0ff */
[----:B------:R-:W-:Y:S02]  /*1fa0*/  IMAD.MOV.U32 R15, RZ, RZ, 0x37cbac00 ;  /* 0x37cbac00ff0f7424 */ /* 0x000fe400078e00ff */
[----:B------:R-:W-:Y:S01]  /*1fb0*/  FMUL R16, R23, R23 ;  /* 0x0000001717107220 */ /* 0x000fe20000400000 */
[----:B------:R-:W-:Y:S01]  /*1fc0*/  IMAD.MOV.U32 R27, RZ, RZ, 0x3e2aaaa8 ;  /* 0x3e2aaaa8ff1b7424 */ /* 0x000fe200078e00ff */
[----:B------:R-:W-:Y:S01]  /*1fd0*/  ISETP.NE.U32.AND P0, PT, R17, 0x1, PT ;  /* 0x000000011100780c */ /* 0x000fe20003f05070 */
[----:B------:R-:W-:Y:S02]  /*1fe0*/  IMAD.MOV.U32 R17, RZ, RZ, 0x3c0885e4 ;  /* 0x3c0885e4ff117424 */ /* 0x000fe400078e00ff */
[----:B------:R-:W-:Y:S01]  /*1ff0*/  FFMA R14, R16, R15, -0.0013887860113754868507 ;  /* 0xbab607ed100e7423 */ /* 0x000fe2000000000f */
[----:B------:R-:W-:Y:S01]  /*2000*/  LOP3.LUT P1, RZ, R12, 0x2, RZ, 0xc0, !PT ;  /* 0x000000020cff7812 */ /* 0x000fe2000782c0ff */
[----:B------:R-:W0:Y:S01]  /*2010*/  LDCU.64 UR8, c[0x0][0x380] ;  /* 0x00007000ff0877ac */ /* 0x000e220008000a00 */
[----:B------:R-:W-:-:S02]  /*2020*/  FSEL R27, -R27, -0.4999999701976776123, P0 ;  /* 0xbeffffff1b1b7808 */ /* 0x000fc40000000100 */
[----:B------:R-:W-:Y:S01]  /*2030*/  FSEL R15, R14, -0.00019574658654164522886, !P0 ;  /* 0xb94d41530e0f7808 */ /* 0x000fe20004000000 */
[----:B------:R-:W1:Y:S01]  /*2040*/  LDCU UR4, c[0x0][0x370] ;  /* 0x00006e00ff0477ac */ /* 0x000e620008000800 */
[----:B------:R-:W-:Y:S02]  /*2050*/  FSEL R17, R17, 0.041666727513074874878, P0 ;  /* 0x3d2aaabb11117808 */ /* 0x000fe40000000000 */
[----:B------:R-:W-:-:S03]  /*2060*/  FSEL R23, R23, 1, P0 ;  /* 0x3f80000017177808 */ /* 0x000fc60000000000 */
[C---:B------:R-:W-:Y:S02]  /*2070*/  FFMA R17, R16.reuse, R15, R17 ;  /* 0x0000000f10117223 */ /* 0x040fe40000000011 */
[----:B------:R-:W2:Y:S02]  /*2080*/  LDC.64 R14, c[0x0][0x398] ;  /* 0x0000e600ff0e7b82 */ /* 0x000ea40000000a00 */
[C---:B------:R-:W-:Y:S01]  /*2090*/  FFMA R17, R16.reuse, R17, R27 ;  /* 0x0000001110117223 */ /* 0x040fe2000000001b */
[----:B------:R-:W-:-:S04]  /*20a0*/  FFMA R16, R16, R23, RZ ;  /* 0x0000001710107223 */ /* 0x000fc800000000ff */
[----:B------:R-:W-:Y:S01]  /*20b0*/  FFMA R24, R16, R17, R23 ;  /* 0x0000001110187223 */ /* 0x000fe20000000017 */
[----:B------:R-:W-:Y:S01]  /*20c0*/  IADD3 R23, P2, PT, R2, 0x1, RZ ;  /* 0x0000000102177810 */ /* 0x000fe20007f5e0ff */
[----:B------:R-:W3:Y:S02]  /*20d0*/  LDC.64 R16, c[0x0][0x390] ;  /* 0x0000e400ff107b82 */ /* 0x000ee40000000a00 */
[----:B------:R-:W-:Y:S02]  /*20e0*/  @P1 FADD R24, RZ, -R24 ;  /* 0x80000018ff181221 */ /* 0x000fe40000000000 */
[----:B------:R-:W-:Y:S01]  /*20f0*/  IMAD.X R12, RZ, RZ, R3, P2 ;  /* 0x000000ffff0c7224 */ /* 0x000fe200010e0603 */
[----:B--2---:R-:W-:Y:S01]  /*2100*/  ISETP.GE.U32.AND P0, PT, R23, R14, PT ;  /* 0x0000000e1700720c */ /* 0x004fe20003f06070 */
[-C--:B------:R-:W-:Y:S01]  /*2110*/  FMUL R23, R26, R25.reuse ;  /* 0x000000191a177220 */ /* 0x080fe20000400000 */
[----:B------:R-:W-:Y:S02]  /*2120*/  FMUL R25, R24, R25 ;  /* 0x0000001918197220 */ /* 0x000fe40000400000 */
[----:B------:R-:W-:Y:S01]  /*2130*/  ISETP.GE.U32.AND.EX P0, PT, R12, R15, PT, P0 ;  /* 0x0000000f0c00720c */ /* 0x000fe20003f06100 */
[----:B---3--:R-:W-:-:S05]  /*2140*/  FFMA R23, R23, R17, R16 ;  /* 0x0000001117177223 */ /* 0x008fca0000000010 */
[----:B------:R-:W-:-:S07]  /*2150*/  F2FP.F16.F32.PACK_AB R23, RZ, R23 ;  /* 0x00000017ff17723e */ /* 0x000fce00000000ff */
[----:B------:R-:W-:Y:S01]  /*2160*/  @!P0 FFMA R17, R25, R17, R16 ;  /* 0x0000001119118223 */ /* 0x000fe20000000010 */
[----:B0-----:R-:W-:Y:S02]  /*2170*/  LEA R16, P1, R2, UR8, 0x1 ;  /* 0x0000000802107c11 */ /* 0x001fe4000f8208ff */
[----:B------:R-:W-:Y:S01]  /*2180*/  PRMT R24, R23, 0x7610, R24 ;  /* 0x0000761017187816 */ /* 0x000fe20000000018 */
[----:B-1----:R-:W-:Y:S01]  /*2190*/  IMAD R23, R0, UR4, RZ ;  /* 0x0000000400177c24 */ /* 0x002fe2000f8e02ff */
[----:B------:R-:W-:Y:S02]  /*21a0*/  @!P0 F2FP.F16.F32.PACK_AB R12, RZ, R17 ;  /* 0x00000011ff0c823e */ /* 0x000fe400000000ff */
[--C-:B------:R-:W-:Y:S01]  /*21b0*/  LEA.HI.X R17, R2, UR9, R3.reuse, 0x1, P1 ;  /* 0x0000000902117c11 */ /* 0x100fe200088f0c03 */
[----:B------:R-:W-:Y:S01]  /*21c0*/  IMAD.WIDE.U32 R2, R23, 0x2, R2 ;  /* 0x0000000217027825 */ /* 0x000fe200078e0002 */
[----:B------:R-:W-:Y:S02]  /*21d0*/  PRMT R25, R12, 0x7610, R25 ;  /* 0x000076100c197816 */ /* 0x000fe40000000019 */
[----:B------:R-:W-:Y:S01]  /*21e0*/  SHF.L.W.U32.HI R12, R10, 0xd, R11 ;  /* 0x0000000d0a0c7819 */ /* 0x000fe20000010e0b */
[----:B------:R0:W-:Y:S01]  /*21f0*/  STG.E.U16 desc[UR6][R16.64], R24 ;  /* 0x0000001810007986 */ /* 0x0001e2000c101506 */
[----:B------:R-:W-:-:S03]  /*2200*/  SHF.L.W.U32.HI R10, R11, 0xd, R10 ;  /* 0x0000000d0b0a7819 */ /* 0x000fc60000010e0a */
[----:B------:R0:W-:Y:S01]  /*2210*/  @!P0 STG.E.U16 desc[UR6][R16.64+0x2], R25 ;  /* 0x0000021910008986 */ /* 0x0001e2000c101506 */
[----:B------:R-:W-:Y:S01]  /*2220*/  ISETP.GE.U32.AND P0, PT, R2, R14, PT ;  /* 0x0000000e0200720c */ /* 0x000fe20003f06070 */
[----:B------:R-:W-:-:S03]  /*2230*/  IMAD.MOV.U32 R11, RZ, RZ, R12 ;  /* 0x000000ffff0b7224 */ /* 0x000fc600078e000c */
[----:B------:R-:W-:-:S13]  /*2240*/  ISETP.GE.U32.AND.EX P0, PT, R3, R15, PT, P0 ;  /* 0x0000000f0300720c */ /* 0x000fda0003f06100 */
[----:B0-----:R-:W-:Y:S05]  /*2250*/  @!P0 BRA `(.L_x_194) ;  /* 0xffffffe800b88947 */ /* 0x001fea000383ffff */
[----:B------:R-:W-:Y:S05]  /*2260*/  EXIT ;  /* 0x000000000000794d */ /* 0x000fea0003800000 */
        .weak           $__internal_9_$__cuda_sm20_sqrt_rn_f32_slowpath
        .type           $__internal_9_$__cuda_sm20_sqrt_rn_f32_slowpath,@function
        .size           $__internal_9_$__cuda_sm20_sqrt_rn_f32_slowpath,(.L_x_233 - $__internal_9_$__cuda_sm20_sqrt_rn_f32_slowpath)
$__internal_9_$__cuda_sm20_sqrt_rn_f32_slowpath:
        /* <DEDUP_REMOVED lines=19> */
.L_x_195:
[----:B------:R-:W-:Y:S02]  /*23a0*/  IMAD.MOV.U32 R25, RZ, RZ, R15 ;  /* 0x000000ffff197224 */ /* 0x000fe400078e000f */
[----:B------:R-:W-:-:S04]  /*23b0*/  IMAD.MOV.U32 R15, RZ, RZ, 0x0 ;  /* 0x00000000ff0f7424 */ /* 0x000fc800078e00ff */
[----:B------:R-:W-:Y:S05]  /*23c0*/  RET.REL.NODEC R14 `(normal_half_kernel) ;  /* 0xffffffdc0e0c7950 */ /* 0x000fea0003c3ffff */
.L_x_196:
        /* <DEDUP_REMOVED lines=11> */
.L_x_233:


//--------------------- .text.normal_float_kernel --------------------------
	.section	.text.normal_float_kernel,"ax",@progbits
	.align	128
        .global         normal_float_kernel
        .type           normal_float_kernel,@function
        .size           normal_float_kernel,(.L_x_234 - normal_float_kernel)
        .other          normal_float_kernel,@"STO_CUDA_ENTRY STV_DEFAULT"
normal_float_kernel:
.text.normal_float_kernel:
        /* <DEDUP_REMOVED lines=212> */
.L_x_210:
        /* <DEDUP_REMOVED lines=94> */
.L_x_199:
        /* <DEDUP_REMOVED lines=63> */
.L_x_201:
[----:B------:R-:W-:Y:S05]  /*1710*/  BSYNC.RECONVERGENT B1 ;  /* 0x0000000000017941 */ /* 0x000fea0003800200 */
.L_x_200:
        /* <DEDUP_REMOVED lines=14> */
.L_x_198:
[----:B------:R-:W-:Y:S05]  /*1800*/  BSYNC.RECONVERGENT B0 ;  /* 0x0000000000007941 */ /* 0x000fea0003800200 */
.L_x_197:
        /* <DEDUP_REMOVED lines=30> */
.L_x_204:
        /* <DEDUP_REMOVED lines=61> */
.L_x_206:
[----:B------:R-:W-:Y:S05]  /*1dc0*/  BSYNC.RECONVERGENT B1 ;  /* 0x0000000000017941 */ /* 0x000fea0003800200 */
.L_x_205:
        /* <DEDUP_REMOVED lines=14> */
.L_x_203:
[----:B------:R-:W-:Y:S05]  /*1eb0*/  BSYNC.RECONVERGENT B0 ;  /* 0x0000000000007941 */ /* 0x000fea0003800200 */
.L_x_202:
[----:B------:R-:W-:Y:S01]  /*1ec0*/  VIADD R14, R25, 0xf3000000 ;  /* 0xf3000000190e7836 */ /* 0x000fe20000000000 */
[----:B------:R0:W1:Y:S01]  /*1ed0*/  MUFU.RSQ R16, R25 ;  /* 0x0000001900107308 */ /* 0x0000620000001400 */
[----:B------:R-:W-:Y:S03]  /*1ee0*/  BSSY.RECONVERGENT B0, `(.L_x_207) ;  /* 0x000000a000007945 */ /* 0x000fe60003800200 */
[----:B------:R-:W-:-:S13]  /*1ef0*/  ISETP.GT.U32.AND P0, PT, R14, 0x727fffff, PT ;  /* 0x727fffff0e00780c */ /* 0x000fda0003f04070 */
[----:B01----:R-:W-:Y:S05]  /*1f00*/  @!P0 BRA `(.L_x_208) ;  /* 0x00000000000c8947 */ /* 0x003fea0003800000 */
[----:B------:R-:W-:-:S07]  /*1f10*/  MOV R14, 0x1f30 ;  /* 0x00001f30000e7802 */ /* 0x000fce0000000f00 */
[----:B------:R-:W-:Y:S05]  /*1f20*/  CALL.REL.NOINC `($__internal_10_$__cuda_sm20_sqrt_rn_f32_slowpath) ;  /* 0x0000000000c07944 */ /* 0x000fea0003c00000 */
[----:B------:R-:W-:Y:S05]  /*1f30*/  BRA `(.L_x_209) ;  /* 0x0000000000107947 */ /* 0x000fea0003800000 */
.L_x_208:
[----:B------:R-:W-:Y:S01]  /*1f40*/  FMUL.FTZ R14, R25, R16 ;  /* 0x00000010190e7220 */ /* 0x000fe20000410000 */
[----:B------:R-:W-:-:S03]  /*1f50*/  FMUL.FTZ R15, R16, 0.5 ;  /* 0x3f000000100f7820 */ /* 0x000fc60000410000 */
[----:B------:R-:W-:-:S04]  /*1f60*/  FFMA R25, -R14, R14, R25 ;  /* 0x0000000e0e197223 */ /* 0x000fc80000000119 */
[----:B------:R-:W-:-:S07]  /*1f70*/  FFMA R25, R25, R15, R14 ;  /* 0x0000000f19197223 */ /* 0x000fce000000000e */
.L_x_209:
[----:B------:R-:W-:Y:S05]  /*1f80*/  BSYNC.RECONVERGENT B0 ;  /* 0x0000000000007941 */ /* 0x000fea0003800200 */
.L_x_207:
[----:B------:R-:W-:Y:S02]  /*1f90*/  IMAD.MOV.U32 R14, RZ, RZ, 0x37cbac00 ;  /* 0x37cbac00ff0e7424 */ /* 0x000fe400078e00ff */
[----:B------:R-:W-:Y:S01]  /*1fa0*/  FMUL R17, R22, R22 ;  /* 0x0000001616117220 */ /* 0x000fe20000400000 */
[C---:B------:R-:W-:Y:S01]  /*1fb0*/  LOP3.LUT R15, R23.reuse, 0x1, RZ, 0xc0, !PT ;  /* 0x00000001170f7812 */ /* 0x040fe200078ec0ff */
[----:B------:R-:W-:Y:S01]  /*1fc0*/  IMAD.MOV.U32 R16, RZ, RZ, 0x3c0885e4 ;  /* 0x3c0885e4ff107424 */ /* 0x000fe200078e00ff */
[----:B------:R-:W-:Y:S01]  /*1fd0*/  LOP3.LUT P1, RZ, R23, 0x2, RZ, 0xc0, !PT ;  /* 0x0000000217ff7812 */ /* 0x000fe2000782c0ff */
[----:B------:R-:W-:Y:S01]  /*1fe0*/  FFMA R14, R17, R14, -0.0013887860113754868507 ;  /* 0xbab607ed110e7423 */ /* 0x000fe2000000000e */
[----:B------:R-:W-:Y:S01]  /*1ff0*/  ISETP.NE.U32.AND P0, PT, R15, 0x1, PT ;  /* 0x000000010f00780c */ /* 0x000fe20003f05070 */
[----:B------:R-:W-:Y:S01]  /*2000*/  IMAD.MOV.U32 R24, RZ, RZ, 0x3e2aaaa8 ;  /* 0x3e2aaaa8ff187424 */ /* 0x000fe200078e00ff */
[----:B------:R-:W-:Y:S01]  /*2010*/  IADD3 R23, P2, PT, R10, 0x1, RZ ;  /* 0x000000010a177810 */ /* 0x000fe20007f5e0ff */
[----:B------:R-:W0:Y:S01]  /*2020*/  LDCU.64 UR8, c[0x0][0x380] ;  /* 0x00007000ff0877ac */ /* 0x000e220008000a00 */
[----:B------:R-:W-:Y:S01]  /*2030*/  FSEL R14, R14, -0.00019574658654164522886, !P0 ;  /* 0xb94d41530e0e7808 */ /* 0x000fe20004000000 */
[----:B------:R-:W-:Y:S01]  /*2040*/  FMUL R27, R26, R25 ;  /* 0x000000191a1b7220 */ /* 0x000fe20000400000 */
[----:B------:R-:W-:Y:S01]  /*2050*/  FSEL R16, R16, 0.041666727513074874878, P0 ;  /* 0x3d2aaabb10107808 */ /* 0x000fe20000000000 */
[----:B------:R-:W1:Y:S01]  /*2060*/  LDCU UR4, c[0x0][0x370] ;  /* 0x00006e00ff0477ac */ /* 0x000e620008000800 */
[----:B------:R-:W-:-:S02]  /*2070*/  FSEL R24, -R24, -0.4999999701976776123, P0 ;  /* 0xbeffffff18187808 */ /* 0x000fc40000000100 */
[----:B------:R-:W-:Y:S01]  /*2080*/  FSEL R22, R22, 1, P0 ;  /* 0x3f80000016167808 */ /* 0x000fe20000000000 */
[C---:B------:R-:W-:Y:S02]  /*2090*/  FFMA R16, R17.reuse, R14, R16 ;  /* 0x0000000e11107223 */ /* 0x040fe40000000010 */
[----:B------:R-:W2:Y:S02]  /*20a0*/  LDC.64 R14, c[0x0][0x398] ;  /* 0x0000e600ff0e7b82 */ /* 0x000ea40000000a00 */
[C---:B------:R-:W-:Y:S01]  /*20b0*/  FFMA R16, R17.reuse, R16, R24 ;  /* 0x0000001011107223 */ /* 0x040fe20000000018 */
[----:B------:R-:W-:-:S04]  /*20c0*/  FFMA R17, R17, R22, RZ ;  /* 0x0000001611117223 */ /* 0x000fc800000000ff */
[----:B------:R-:W-:Y:S01]  /*20d0*/  FFMA R24, R17, R16, R22 ;  /* 0x0000001011187223 */ /* 0x000fe20000000016 */
[----:B------:R-:W-:Y:S01]  /*20e0*/  IMAD.X R22, RZ, RZ, R11, P2 ;  /* 0x000000ffff167224 */ /* 0x000fe200010e060b */
[----:B------:R-:W3:Y:S02]  /*20f0*/  LDC.64 R16, c[0x0][0x390] ;  /* 0x0000e400ff107b82 */ /* 0x000ee40000000a00 */
[----:B------:R-:W-:-:S04]  /*2100*/  @P1 FADD R24, RZ, -R24 ;  /* 0x80000018ff181221 */ /* 0x000fc80000000000 */
[----:B------:R-:W-:Y:S01]  /*2110*/  FMUL R25, R24, R25 ;  /* 0x0000001918197220 */ /* 0x000fe20000400000 */
[----:B--2---:R-:W-:-:S04]  /*2120*/  ISETP.GE.U32.AND P0, PT, R23, R14, PT ;  /* 0x0000000e1700720c */ /* 0x004fc80003f06070 */
[----:B------:R-:W-:Y:S02]  /*2130*/  ISETP.GE.U32.AND.EX P0, PT, R22, R15, PT, P0 ;  /* 0x0000000f1600720c */ /* 0x000fe40003f06100 */
[----:B0-----:R-:W-:Y:S01]  /*2140*/  LEA R22, P1, R10, UR8, 0x2 ;  /* 0x000000080a167c11 */ /* 0x001fe2000f8210ff */
[----:B---3--:R-:W-:-:S03]  /*2150*/  FFMA R27, R27, R17, R16 ;  /* 0x000000111b1b7223 */ /* 0x008fc60000000010 */
[----:B------:R-:W-:-:S05]  /*2160*/  LEA.HI.X R23, R10, UR9, R11, 0x2, P1 ;  /* 0x000000090a177c11 */ /* 0x000fca00088f140b */
[----:B------:R-:W-:Y:S02]  /*2170*/  STG.E desc[UR6][R22.64], R27 ;  /* 0x0000001b16007986 */ /* 0x000fe4000c101906 */
[----:B------:R-:W-:Y:S01]  /*2180*/  @!P0 FFMA R17, R25, R17, R16 ;  /* 0x0000001119118223 */ /* 0x000fe20000000010 */
[----:B-1----:R-:W-:Y:S01]  /*2190*/  IMAD R25, R8, UR4, RZ ;  /* 0x0000000408197c24 */ /* 0x002fe2000f8e02ff */
[----:B------:R-:W-:-:S03]  /*21a0*/  SHF.L.W.U32.HI R16, R0, 0xd, R3 ;  /* 0x0000000d00107819 */ /* 0x000fc60000010e03 */
[----:B------:R-:W-:Y:S01]  /*21b0*/  IMAD.WIDE.U32 R10, R25, 0x2, R10 ;  /* 0x00000002190a7825 */ /* 0x000fe200078e000a */
[----:B------:R0:W-:Y:S02]  /*21c0*/  @!P0 STG.E desc[UR6][R22.64+0x4], R17 ;  /* 0x0000041116008986 */ /* 0x0001e4000c101906 */
[----:B------:R-:W-:Y:S02]  /*21d0*/  ISETP.GE.U32.AND P0, PT, R10, R14, PT ;  /* 0x0000000e0a00720c */ /* 0x000fe40003f06070 */
[----:B------:R-:W-:Y:S02]  /*21e0*/  SHF.L.W.U32.HI R14, R3, 0xd, R0 ;  /* 0x0000000d030e7819 */ /* 0x000fe40000010e00 */
[----:B------:R-:W-:-:S03]  /*21f0*/  ISETP.GE.U32.AND.EX P0, PT, R11, R15, PT, P0 ;  /* 0x0000000f0b00720c */ /* 0x000fc60003f06100 */
[----:B0-----:R-:W-:-:S10]  /*2200*/  IMAD.MOV.U32 R17, RZ, RZ, R14 ;  /* 0x000000ffff117224 */ /* 0x001fd400078e000e */
[----:B------:R-:W-:Y:S05]  /*2210*/  @!P0 BRA `(.L_x_210) ;  /* 0xffffffe800c88947 */ /* 0x000fea000383ffff */
[----:B------:R-:W-:Y:S05]  /*2220*/  EXIT ;  /* 0x000000000000794d */ /* 0x000fea0003800000 */
        .weak           $__internal_10_$__cuda_sm20_sqrt_rn_f32_slowpath
        .type           $__internal_10_$__cuda_sm20_sqrt_rn_f32_slowpath,@function
        .size           $__internal_10_$__cuda_sm20_sqrt_rn_f32_slowpath,(.L_x_234 - $__internal_10_$__cuda_sm20_sqrt_rn_f32_slowpath)
$__internal_10_$__cuda_sm20_sqrt_rn_f32_slowpath:
        /* <DEDUP_REMOVED lines=19> */
.L_x_211:
[----:B------:R-:W-:Y:S02]  /*2360*/  IMAD.MOV.U32 R25, RZ, RZ, R15 ;  /* 0x000000ffff197224 */ /* 0x000fe400078e000f */
[----:B------:R-:W-:-:S04]  /*2370*/  IMAD.MOV.U32 R15, RZ, RZ, 0x0 ;  /* 0x00000000ff0f7424 */ /* 0x000fc800078e00ff */
[----:B------:R-:W-:Y:S05]  /*2380*/  RET.REL.NODEC R14 `(normal_float_kernel) ;  /* 0xffffffdc0e1c7950 */ /* 0x000fea0003c3ffff */
.L_x_212:
        /* <DEDUP_REMOVED lines=15> */
.L_x_234:


//--------------------- .text.uniform_int64_kernel --------------------------
	.section	.text.uniform_int64_kernel,"ax",@progbits
	.align	128
        .global         uniform_int64_kernel
        .type           uniform_int64_kernel,@function
        .size           uniform_int64_kernel,(.L_x_235 - uniform_int64_kernel)
        .other          uniform_int64_kernel,@"STO_CUDA_ENTRY STV_DEFAULT"
uniform_int64_kernel:
.text.uniform_int64_kernel:
        /* <DEDUP_REMOVED lines=33> */
[--C-:B------:R-:W-:Y:S01]  /*0210*/  SHF.R.U64 R15, R4, 0x1f, R13.reuse ;  /* 0x0000001f040f7819 */ /* 0x100fe2000000120d */
[----:B------:R-:W-:Y:S01]  /*0220*/  IMAD R6, R2, 0x1ce4e5b9, RZ ;  /* 0x1ce4e5b902067824 */ /* 0x000fe200078e02ff */
[----:B------:R-:W-:Y:S01]  /*0230*/  SHF.R.U32.HI R12, RZ, 0x1f, R13 ;  /* 0x0000001fff0c7819 */ /* 0x000fe2000001160d */
        /* <DEDUP_REMOVED lines=39> */
[----:B------:R-:W-:Y:S02]  /*04b0*/  IMAD R3, R3, -0x40a7b893, R8 ;  /* 0xbf58476d03037824 */ /* 0x000fe400078e0208 */
[----:B------:R-:W-:Y:S02]  /*04c0*/  IMAD.SHL.U32 R2, R10, 0x20000, RZ ;  /* 0x000200000a027824 */ /* 0x000fe400078e00ff */
[----:B------:R-:W-:-:S03]  /*04d0*/  IMAD.IADD R8, R7, 0x1, R3 ;  /* 0x0000000107087824 */ /* 0x000fc600078e0203 */
[----:B------:R-:W-:Y:S02]  /*04e0*/  LOP3.LUT R15, R19, R2, RZ, 0x3c, !PT ;  /* 0x00000002130f7212 */ /* 0x000fe400078e3cff */
[--C-:B------:R-:W-:Y:S02]  /*04f0*/  SHF.R.U32.HI R3, RZ, 0x1b, R8.reuse ;  /* 0x0000001bff037819 */ /* 0x100fe40000011608 */
[----:B------:R-:W-:Y:S02]  /*0500*/  SHF.R.U64 R7, R6, 0x1b, R8 ;  /* 0x0000001b06077819 */ /* 0x000fe40000001208 */
[----:B------:R-:W-:Y:S02]  /*0510*/  LOP3.LUT R3, R3, R8, RZ, 0x3c, !PT ;  /* 0x0000000803037212 */ /* 0x000fe400078e3cff */
[----:B------:R-:W-:Y:S02]  /*0520*/  LOP3.LUT R6, R7, R6, RZ, 0x3c, !PT ;  /* 0x0000000607067212 */ /* 0x000fe400078e3cff */
[----:B------:R-:W-:Y:S01]  /*0530*/  SHF.R.U32.HI R8, RZ, 0x1f, R5 ;  /* 0x0000001fff087819 */ /* 0x000fe20000011605 */
[----:B------:R-:W-:-:S03]  /*0540*/  IMAD R3, R3, 0x133111eb, RZ ;  /* 0x133111eb03037824 */ /* 0x000fc600078e02ff */
[----:B------:R-:W-:Y:S01]  /*0550*/  LOP3.LUT R5, R8, R5, RZ, 0x3c, !PT ;  /* 0x0000000508057212 */ /* 0x000fe200078e3cff */
[----:B------:R-:W-:Y:S01]  /*0560*/  IMAD R17, R6, -0x6b2fb645, R3 ;  /* 0x94d049bb06117824 */ /* 0x000fe200078e0203 */
[----:B------:R-:W-:Y:S01]  /*0570*/  LOP3.LUT R3, R12, R13, RZ, 0x3c, !PT ;  /* 0x0000000d0c037212 */ /* 0x000fe200078e3cff */
[----:B------:R-:W-:Y:S01]  /*0580*/  IMAD.WIDE.U32 R6, R6, 0x133111eb, RZ ;  /* 0x133111eb06067825 */ /* 0x000fe200078e00ff */
[C---:B------:R-:W-:Y:S02]  /*0590*/  LOP3.LUT R13, R10.reuse, R19, RZ, 0x3c, !PT ;  /* 0x000000130a0d7212 */ /* 0x040fe400078e3cff */
[----:B------:R-:W-:Y:S01]  /*05a0*/  LOP3.LUT R18, R3, R18, R11, 0x96, !PT ;  /* 0x0000001203127212 */ /* 0x000fe200078e960b */
[----:B------:R-:W-:Y:S01]  /*05b0*/  IMAD.IADD R17, R7, 0x1, R17 ;  /* 0x0000000107117824 */ /* 0x000fe200078e0211 */
[----:B------:R-:W-:Y:S02]  /*05c0*/  SHF.L.U64.HI R11, R10, 0x11, R5 ;  /* 0x000000110a0b7819 */ /* 0x000fe40000010205 */
[----:B------:R-:W-:-:S02]  /*05d0*/  LOP3.LUT R12, R5, R18, RZ, 0x3c, !PT ;  /* 0x00000012050c7212 */ /* 0x000fc400078e3cff */
[--C-:B------:R-:W-:Y:S02]  /*05e0*/  SHF.R.U64 R7, R6, 0x1f, R17.reuse ;  /* 0x0000001f06077819 */ /* 0x100fe40000001211 */
[--C-:B------:R-:W-:Y:S02]  /*05f0*/  SHF.R.U32.HI R8, RZ, 0x1f, R17.reuse ;  /* 0x0000001fff087819 */ /* 0x100fe40000011611 */
[----:B------:R-:W-:Y:S02]  /*0600*/  LOP3.LUT R16, R10, R7, R6, 0x96, !PT ;  /* 0x000000070a107212 */ /* 0x000fe400078e9606 */
[----:B------:R-:W-:Y:S02]  /*0610*/  LOP3.LUT R17, R5, R8, R17, 0x96, !PT ;  /* 0x0000000805117212 */ /* 0x000fe400078e9611 */
[----:B------:R-:W-:Y:S02]  /*0620*/  LOP3.LUT R14, R18, R11, RZ, 0x3c, !PT ;  /* 0x0000000b120e7212 */ /* 0x000fe400078e3cff */
[----:B------:R-:W-:-:S02]  /*0630*/  SHF.L.W.U32.HI R7, R16, 0xd, R17 ;  /* 0x0000000d10077819 */ /* 0x000fc40000010e11 */
[--C-:B------:R-:W-:Y:S02]  /*0640*/  SHF.L.W.U32.HI R6, R17, 0xd, R16.reuse ;  /* 0x0000000d11067819 */ /* 0x100fe40000010e10 */
[----:B------:R-:W-:Y:S02]  /*0650*/  LOP3.LUT R11, R7, R10, R19, 0x96, !PT ;  /* 0x0000000a070b7212 */ /* 0x000fe400078e9613 */
[-C--:B------:R-:W-:Y:S02]  /*0660*/  LOP3.LUT R15, R15, R4.reuse, R16, 0x96, !PT ;  /* 0x000000040f0f7212 */ /* 0x080fe400078e9610 */
[----:B------:R-:W-:Y:S02]  /*0670*/  LOP3.LUT R14, R14, R3, R17, 0x96, !PT ;  /* 0x000000030e0e7212 */ /* 0x000fe400078e9611 */
[----:B------:R-:W-:Y:S02]  /*0680*/  LOP3.LUT R8, R6, R5, R18, 0x96, !PT ;  /* 0x0000000506087212 */ /* 0x000fe400078e9612 */
[----:B------:R-:W-:-:S02]  /*0690*/  LOP3.LUT R6, R11, R4, R16, 0x96, !PT ;  /* 0x000000040b067212 */ /* 0x000fc400078e9610 */
[----:B------:R-:W-:Y:S01]  /*06a0*/  LOP3.LUT R2, R15, R10, R19, 0x96, !PT ;  /* 0x0000000a0f027212 */ /* 0x000fe200078e9613 */
[----:B------:R-:W-:Y:S01]  /*06b0*/  IMAD.SHL.U32 R10, R13, 0x20000, RZ ;  /* 0x000200000d0a7824 */ /* 0x000fe200078e00ff */
[----:B------:R-:W-:Y:S02]  /*06c0*/  LOP3.LUT R5, R14, R5, R18, 0x96, !PT ;  /* 0x000000050e057212 */ /* 0x000fe400078e9612 */
[----:B------:R-:W-:Y:S02]  /*06d0*/  SHF.L.W.U32.HI R7, R11, 0xd, R8 ;  /* 0x0000000d0b077819 */ /* 0x000fe40000010e08 */
[C---:B------:R-:W-:Y:S02]  /*06e0*/  SHF.L.W.U32.HI R4, R8.reuse, 0xd, R11 ;  /* 0x0000000d08047819 */ /* 0x040fe40000010e0b */
[----:B------:R-:W-:Y:S02]  /*06f0*/  SHF.L.U64.HI R12, R13, 0x11, R12 ;  /* 0x000000110d0c7819 */ /* 0x000fe4000001020c */
[----:B------:R-:W-:Y:S01]  /*0700*/  LOP3.LUT R3, R8, R3, R17, 0x96, !PT ;  /* 0x0000000308037212 */ /* 0x000fe200078e9611 */
[----:B------:R-:W-:Y:S01]  /*0710*/  IMAD.SHL.U32 R8, R2, 0x20000, RZ ;  /* 0x0002000002087824 */ /* 0x000fe200078e00ff */
[----:B------:R-:W-:-:S02]  /*0720*/  LOP3.LUT R13, R7, R2, RZ, 0x3c, !PT ;  /* 0x00000002070d7212 */ /* 0x000fc400078e3cff */
[----:B------:R-:W-:Y:S02]  /*0730*/  LOP3.LUT R4, R4, R5, RZ, 0x3c, !PT ;  /* 0x0000000504047212 */ /* 0x000fe400078e3cff */
[----:B------:R-:W-:Y:S02]  /*0740*/  LOP3.LUT R15, R6, R15, R10, 0x96, !PT ;  /* 0x0000000f060f7212 */ /* 0x000fe400078e960a */
[----:B------:R-:W-:Y:S02]  /*0750*/  LOP3.LUT R14, R3, R14, R12, 0x96, !PT ;  /* 0x0000000e030e7212 */ /* 0x000fe400078e960c */
[----:B------:R-:W-:Y:S01]  /*0760*/  SHF.L.W.U32.HI R7, R13, 0xd, R4 ;  /* 0x0000000d0d077819 */ /* 0x000fe20000010e04 */
[----:B------:R-:W-:Y:S06]  /*0770*/  @P0 EXIT ;  /* 0x000000000000094d */ /* 0x000fec0003800000 */
[----:B------:R-:W-:Y:S01]  /*0780*/  SHF.L.U64.HI R19, R2, 0x11, R5 ;  /* 0x0000001102137819 */ /* 0x000fe20000010205 */
[----:B------:R-:W0:Y:S01]  /*0790*/  LDCU.128 UR4, c[0x0][0x390] ;  /* 0x00007200ff0477ac */ /* 0x000e220008000c00 */
[----:B------:R-:W-:Y:S02]  /*07a0*/  LOP3.LUT R17, R15, R8, RZ, 0x3c, !PT ;  /* 0x000000080f117212 */ /* 0x000fe400078e3cff */
[----:B------:R-:W-:Y:S01]  /*07b0*/  LOP3.LUT R11, R7, R2, R15, 0x96, !PT ;  /* 0x00000002070b7212 */ /* 0x000fe200078e960f */
[----:B------:R-:W1:Y:S01]  /*07c0*/  LDCU.64 UR12, c[0x0][0x3a0] ;  /* 0x00007400ff0c77ac */ /* 0x000e620008000a00 */
[----:B------:R-:W-:Y:S02]  /*07d0*/  LOP3.LUT R16, R14, R19, RZ, 0x3c, !PT ;  /* 0x000000130e107212 */ /* 0x000fe400078e3cff */
[--C-:B------:R-:W-:Y:S01]  /*07e0*/  SHF.L.W.U32.HI R8, R4, 0xd, R13.reuse ;  /* 0x0000000d04087819 */ /* 0x100fe20000010e0d */
[----:B------:R-:W2:Y:S01]  /*07f0*/  LDCU.64 UR10, c[0x0][0x390] ;  /* 0x00007200ff0a77ac */ /* 0x000ea20008000a00 */
[----:B------:R-:W-:-:S02]  /*0800*/  LOP3.LUT R17, R17, R6, R13, 0x96, !PT ;  /* 0x0000000611117212 */ /* 0x000fc400078e960d */
[----:B------:R-:W-:Y:S01]  /*0810*/  LOP3.LUT R6, R11, R6, R13, 0x96, !PT ;  /* 0x000000060b067212 */ /* 0x000fe200078e960d */
[----:B------:R-:W3:Y:S01]  /*0820*/  LDCU.64 UR8, c[0x0][0x380] ;  /* 0x00007000ff0877ac */ /* 0x000ee20008000a00 */
[----:B------:R-:W-:Y:S02]  /*0830*/  LOP3.LUT R16, R16, R3, R4, 0x96, !PT ;  /* 0x0000000310107212 */ /* 0x000fe400078e9604 */
[--C-:B------:R-:W-:Y:S02]  /*0840*/  LOP3.LUT R10, R8, R5, R14.reuse, 0x96, !PT ;  /* 0x00000005080a7212 */ /* 0x100fe400078e960e */
[----:B------:R-:W-:Y:S01]  /*0850*/  LOP3.LUT R13, R2, R15, RZ, 0x3c, !PT ;  /* 0x0000000f020d7212 */ /* 0x000fe200078e3cff */
[----:B0-----:R-:W-:Y:S01]  /*0860*/  UIADD3 UR4, UP0, UPT, UR6, -UR4, URZ ;  /* 0x8000000406047290 */ /* 0x001fe2000ff1e0ff */
[----:B------:R-:W-:Y:S02]  /*0870*/  LOP3.LUT R12, R5, R14, RZ, 0x3c, !PT ;  /* 0x0000000e050c7212 */ /* 0x000fe400078e3cff */
[----:B------:R-:W-:Y:S01]  /*0880*/  LOP3.LUT R2, R17, R2, R15, 0x96, !PT ;  /* 0x0000000211027212 */ /* 0x000fe200078e960f */
[----:B------:R-:W-:Y:S01]  /*0890*/  UIADD3.X UR5, UPT, UPT, UR7, ~UR5, URZ, UP0, !UPT ;  /* 0x8000000507057290 */ /* 0x000fe200087fe4ff */
[----:B------:R-:W-:Y:S01]  /*08a0*/  LOP3.LUT R5, R16, R5, R14, 0x96, !PT ;  /* 0x0000000510057212 */ /* 0x000fe200078e960e */
[----:B------:R-:W0:Y:S01]  /*08b0*/  LDCU.64 UR6, c[0x0][0x358] ;  /* 0x00006b00ff0677ac */ /* 0x000e220008000a00 */
[----:B------:R-:W-:-:S02]  /*08c0*/  SHF.L.W.U32.HI R7, R11, 0xd, R10 ;  /* 0x0000000d0b077819 */ /* 0x000fc40000010e0a */
[C---:B------:R-:W-:Y:S01]  /*08d0*/  SHF.L.W.U32.HI R8, R10.reuse, 0xd, R11 ;  /* 0x0000000d0a087819 */ /* 0x040fe20000010e0b */
[C---:B------:R-:W-:Y:S01]  /*08e0*/  IMAD.SHL.U32 R11, R13.reuse, 0x20000, RZ ;  /* 0x000200000d0b7824 */ /* 0x040fe200078e00ff */
[----:B------:R-:W-:Y:S02]  /*08f0*/  LOP3.LUT R3, R10, R3, R4, 0x96, !PT ;  /* 0x000000030a037212 */ /* 0x000fe400078e9604 */
[----:B------:R-:W-:Y:S02]  /*0900*/  SHF.L.U64.HI R12, R13, 0x11, R12 ;  /* 0x000000110d0c7819 */ /* 0x000fe4000001020c */
[----:B------:R-:W-:Y:S02]  /*0910*/  LOP3.LUT R15, R7, R2, RZ, 0x3c, !PT ;  /* 0x00000002070f7212 */ /* 0x000fe400078e3cff */
[----:B------:R-:W-:Y:S01]  /*0920*/  LOP3.LUT R4, R8, R5, RZ, 0x3c, !PT ;  /* 0x0000000508047212 */ /* 0x000fe200078e3cff */
[----:B------:R-:W-:Y:S01]  /*0930*/  IMAD.SHL.U32 R8, R2, 0x20000, RZ ;  /* 0x0002000002087824 */ /* 0x000fe200078e00ff */
[----:B------:R-:W-:-:S02]  /*0940*/  LOP3.LUT R17, R6, R17, R11, 0x96, !PT ;  /* 0x0000001106117212 */ /* 0x000fc400078e960b */
[----:B------:R-:W-:Y:S02]  /*0950*/  LOP3.LUT R16, R3, R16, R12, 0x96, !PT ;  /* 0x0000001003107212 */ /* 0x000fe400078e960c */
[----:B------:R-:W-:Y:S02]  /*0960*/  SHF.L.W.U32.HI R7, R15, 0xd, R4 ;  /* 0x0000000d0f077819 */ /* 0x000fe40000010e04 */
[----:B------:R-:W-:Y:S02]  /*0970*/  SHF.L.U64.HI R19, R2, 0x11, R5 ;  /* 0x0000001102137819 */ /* 0x000fe40000010205 */
[----:B------:R-:W-:Y:S02]  /*0980*/  LOP3.LUT R13, R17, R8, RZ, 0x3c, !PT ;  /* 0x00000008110d7212 */ /* 0x000fe400078e3cff */
[----:B------:R-:W-:Y:S02]  /*0990*/  LOP3.LUT R11, R7, R2, R17, 0x96, !PT ;  /* 0x00000002070b7212 */ /* 0x000fe400078e9611 */
[----:B------:R-:W-:-:S02]  /*09a0*/  LOP3.LUT R12, R16, R19, RZ, 0x3c, !PT ;  /* 0x00000013100c7212 */ /* 0x000fc400078e3cff */
[--C-:B------:R-:W-:Y:S02]  /*09b0*/  SHF.L.W.U32.HI R8, R4, 0xd, R15.reuse ;  /* 0x0000000d04087819 */ /* 0x100fe40000010e0f */
[-CC-:B------:R-:W-:Y:S02]  /*09c0*/  LOP3.LUT R13, R13, R6.reuse, R15.reuse, 0x96, !PT ;  /* 0x000000060d0d7212 */ /* 0x180fe400078e960f */
[----:B------:R-:W-:Y:S02]  /*09d0*/  LOP3.LUT R6, R11, R6, R15, 0x96, !PT ;  /* 0x000000060b067212 */ /* 0x000fe400078e960f */
[----:B------:R-:W-:Y:S02]  /*09e0*/  LOP3.LUT R12, R12, R3, R4, 0x96, !PT ;  /* 0x000000030c0c7212 */ /* 0x000fe400078e9604 */
[----:B------:R-:W-:Y:S02]  /*09f0*/  LOP3.LUT R10, R8, R5, R16, 0x96, !PT ;  /* 0x00000005080a7212 */ /* 0x000fe400078e9610 */
[----:B------:R-:W-:-:S02]  /*0a00*/  LOP3.LUT R15, R2, R17, RZ, 0x3c, !PT ;  /* 0x00000011020f7212 */ /* 0x000fc400078e3cff */
[----:B------:R-:W-:Y:S02]  /*0a10*/  LOP3.LUT R14, R5, R16, RZ, 0x3c, !PT ;  /* 0x00000010050e7212 */ /* 0x000fe400078e3cff */
[----:B------:R-:W-:Y:S02]  /*0a20*/  LOP3.LUT R2, R13, R2, R17, 0x96, !PT ;  /* 0x000000020d027212 */ /* 0x000fe400078e9611 */
        /* <DEDUP_REMOVED lines=10> */
[----:B------:R-:W-:Y:S02]  /*0ad0*/  SHF.L.W.U32.HI R3, R7, 0xd, R10 ;  /* 0x0000000d07037819 */ /* 0x000fe40000010e0a */
        /* <DEDUP_REMOVED lines=9> */
[-CC-:B------:R-:W-:Y:S02]  /*0b70*/  LOP3.LUT R16, R16, R15.reuse, R10.reuse, 0x96, !PT ;  /* 0x0000000f10107212 */ /* 0x180fe400078e960a */
[----:B------:R-:W-:Y:S02]  /*0b80*/  LOP3.LUT R7, R8, R15, R10, 0x96, !PT ;  /* 0x0000000f08077212 */ /* 0x000fe400078e960a */
[----:B------:R-:W-:Y:S02]  /*0b90*/  LOP3.LUT R10, R2, R13, RZ, 0x3c, !PT ;  /* 0x0000000d020a7212 */ /* 0x000fe400078e3cff */
[----:B------:R-:W-:-:S02]  /*0ba0*/  LOP3.LUT R11, R5, R12, RZ, 0x3c, !PT ;  /* 0x0000000c050b7212 */ /* 0x000fc400078e3cff */
[----:B------:R-:W-:Y:S02]  /*0bb0*/  LOP3.LUT R2, R17, R2, R13, 0x96, !PT ;  /* 0x0000000211027212 */ /* 0x000fe400078e960d */
[C---:B------:R-:W-:Y:S01]  /*0bc0*/  SHF.L.U64.HI R11, R10.reuse, 0x11, R11 ;  /* 0x000000110a0b7819 */ /* 0x040fe2000001020b */
[----:B------:R-:W-:Y:S01]  /*0bd0*/  IMAD.SHL.U32 R10, R10, 0x20000, RZ ;  /* 0x000200000a0a7824 */ /* 0x000fe200078e00ff */
[----:B------:R-:W-:Y:S02]  /*0be0*/  LOP3.LUT R5, R16, R5, R12, 0x96, !PT ;  /* 0x0000000510057212 */ /* 0x000fe400078e960c */
[----:B------:R-:W-:Y:S02]  /*0bf0*/  SHF.L.W.U32.HI R4, R8, 0xd, R3 ;  /* 0x0000000d08047819 */ /* 0x000fe40000010e03 */
[----:B------:R-:W-:Y:S01]  /*0c00*/  SHF.L.W.U32.HI R3, R3, 0xd, R8 ;  /* 0x0000000d03037819 */ /* 0x000fe20000010e08 */
[----:B------:R-:W-:Y:S01]  /*0c10*/  IMAD.SHL.U32 R8, R2, 0x20000, RZ ;  /* 0x0002000002087824 */ /* 0x000fe200078e00ff */
[----:B------:R-:W-:-:S02]  /*0c20*/  LOP3.LUT R16, R7, R16, R11, 0x96, !PT ;  /* 0x0000001007107212 */ /* 0x000fc400078e960b */
[----:B------:R-:W-:Y:S02]  /*0c30*/  LOP3.LUT R17, R6, R17, R10, 0x96, !PT ;  /* 0x0000001106117212 */ /* 0x000fe400078e960a */
[----:B------:R-:W-:Y:S02]  /*0c40*/  SHF.L.U64.HI R11, R2, 0x11, R5 ;  /* 0x00000011020b7819 */ /* 0x000fe40000010205 */
        /* <DEDUP_REMOVED lines=11> */
[----:B------:R-:W-:Y:S02]  /*0d00*/  LOP3.LUT R11, R3, R2, R17, 0x96, !PT ;  /* 0x00000002030b7212 */ /* 0x000fe400078e9611 */
[----:B------:R-:W-:Y:S02]  /*0d10*/  LOP3.LUT R3, R13, R8, RZ, 0x3c, !PT ;  /* 0x000000080d037212 */ /* 0x000fe400078e3cff */
[----:B------:R-:W-:Y:S02]  /*0d20*/  LOP3.LUT R8, R4, R5, R16, 0x96, !PT ;  /* 0x0000000504087212 */ /* 0x000fe400078e9610 */
[-CC-:B------:R-:W-:Y:S02]  /*0d30*/  LOP3.LUT R12, R12, R7.reuse, R15.reuse, 0x96, !PT ;  /* 0x000000070c0c7212 */ /* 0x180fe400078e960f */
[----:B------:R-:W-:Y:S02]  /*0d40*/  LOP3.LUT R6, R11, R6, R14, 0x96, !PT ;  /* 0x000000060b067212 */ /* 0x000fe400078e960e */
[----:B------:R-:W-:-:S02]  /*0d50*/  LOP3.LUT R7, R8, R7, R15, 0x96, !PT ;  /* 0x0000000708077212 */ /* 0x000fc400078e960f */
[----:B------:R-:W-:Y:S02]  /*0d60*/  SHF.L.W.U32.HI R15, R8, 0xd, R11 ;  /* 0x0000000d080f7819 */ /* 0x000fe40000010e0b */
[----:B------:R-:W-:Y:S01]  /*0d70*/  SHF.L.W.U32.HI R14, R11, 0xd, R8 ;  /* 0x0000000d0b0e7819 */ /* 0x000fe20000010e08 */
[----:B------:R-:W-:Y:S01]  /*0d80*/  IMAD.MOV.U32 R8, RZ, RZ, RZ ;  /* 0x000000ffff087224 */ /* 0x000fe200078e00ff */
[----:B------:R-:W-:Y:S02]  /*0d90*/  LOP3.LUT R2, R13, R2, R17, 0x96, !PT ;  /* 0x000000020d027212 */ /* 0x000fe400078e9611 */
[C---:B------:R-:W-:Y:S02]  /*0da0*/  LOP3.LUT R5, R12.reuse, R5, R16, 0x96, !PT ;  /* 0x000000050c057212 */ /* 0x040fe400078e9610 */
[----:B0123--:R-:W-:-:S07]  /*0db0*/  LOP3.LUT R4, R12, R10, RZ, 0x3c, !PT ;  /* 0x0000000a0c047212 */ /* 0x00ffce00078e3cff */
.L_x_216:
[----:B------:R-:W-:Y:S01]  /*0dc0*/  IMAD R13, R5, 0x5, RZ ;  /* 0x00000005050d7824 */ /* 0x000fe200078e02ff */
[----:B------:R-:W-:Y:S01]  /*0dd0*/  LOP3.LUT R4, R4, R7, RZ, 0x3c, !PT ;  /* 0x0000000704047212 */ /* 0x000fe200078e3cff */
[----:B------:R-:W-:Y:S01]  /*0de0*/  IMAD.WIDE.U32 R10, R2, 0x5, RZ ;  /* 0x00000005020a7825 */ /* 0x000fe200078e00ff */
[----:B------:R-:W-:Y:S01]  /*0df0*/  LOP3.LUT R3, R3, R6, RZ, 0x3c, !PT ;  /* 0x0000000603037212 */ /* 0x000fe200078e3cff */
[----:B------:R-:W-:Y:S02]  /*0e00*/  BSSY.RECONVERGENT B0, `(.L_x_213) ;  /* 0x0000029000007945 */ /* 0x000fe40003800200 */
[----:B------:R-:W-:-:S05]  /*0e10*/  IMAD.IADD R13, R11, 0x1, R13 ;  /* 0x000000010b0d7824 */ /* 0x000fca00078e020d */
        /* <DEDUP_REMOVED lines=12> */
[----:B------:R-:W-:Y:S02]  /*0ee0*/  LOP3.LUT R16, R19, UR5, RZ, 0xfc, !PT ;  /* 0x0000000513107c12 */ /* 0x000fe4000f8efcff */
[----:B------:R-:W-:Y:S02]  /*0ef0*/  LOP3.LUT R3, R3, R14, RZ, 0x3c, !PT ;  /* 0x0000000e03037212 */ /* 0x000fe400078e3cff */
[----:B------:R-:W-:Y:S02]  /*0f00*/  ISETP.NE.U32.AND P0, PT, R16, RZ, PT ;  /* 0x000000ff1000720c */ /* 0x000fe40003f05070 */
[----:B------:R-:W-:Y:S02]  /*0f10*/  LOP3.LUT R6, R6, R11, RZ, 0x3c, !PT ;  /* 0x0000000b06067212 */ /* 0x000fe400078e3cff */
[----:B------:R-:W-:-:S09]  /*0f20*/  LOP3.LUT R7, R7, R10, RZ, 0x3c, !PT ;  /* 0x0000000a07077212 */ /* 0x000fd200078e3cff */
[----:B------:R-:W-:Y:S05]  /*0f30*/  @P0 BRA `(.L_x_214) ;  /* 0x00000000004c0947 */ /* 0x000fea0003800000 */
[----:B------:R-:W0:Y:S01]  /*0f40*/  I2F.U32.RP R13, UR4 ;  /* 0x00000004000d7d06 */ /* 0x000e220008209000 */
[----:B------:R-:W-:-:S07]  /*0f50*/  ISETP.NE.U32.AND P1, PT, RZ, UR4, PT ;  /* 0x00000004ff007c0c */ /* 0x000fce000bf25070 */
[----:B0-----:R-:W0:Y:S02]  /*0f60*/  MUFU.RCP R13, R13 ;  /* 0x0000000d000d7308 */ /* 0x001e240000001000 */
[----:B0-----:R-:W-:Y:S02]  /*0f70*/  VIADD R14, R13, 0xffffffe ;  /* 0x0ffffffe0d0e7836 */ /* 0x001fe40000000000 */
[----:B------:R-:W-:-:S04]  /*0f80*/  IMAD.MOV.U32 R13, RZ, RZ, RZ ;  /* 0x000000ffff0d7224 */ /* 0x000fc800078e00ff */
[----:B------:R0:W1:Y:S02]  /*0f90*/  F2I.FTZ.U32.TRUNC.NTZ R15, R14 ;  /* 0x0000000e000f7305 */ /* 0x000064000021f000 */
[----:B0-----:R-:W-:Y:S02]  /*0fa0*/  IMAD.MOV.U32 R14, RZ, RZ, RZ ;  /* 0x000000ffff0e7224 */ /* 0x001fe400078e00ff */
[----:B-1----:R-:W-:-:S04]  /*0fb0*/  IMAD.MOV R17, RZ, RZ, -R15 ;  /* 0x000000ffff117224 */ /* 0x002fc800078e0a0f */
[----:B------:R-:W-:-:S04]  /*0fc0*/  IMAD R17, R17, UR4, RZ ;  /* 0x0000000411117c24 */ /* 0x000fc8000f8e02ff */
[----:B------:R-:W-:-:S06]  /*0fd0*/  IMAD.HI.U32 R15, R15, R17, R14 ;  /* 0x000000110f0f7227 */ /* 0x000fcc00078e000e */
[----:B------:R-:W-:-:S04]  /*0fe0*/  IMAD.HI.U32 R15, R15, R12, RZ ;  /* 0x0000000c0f0f7227 */ /* 0x000fc800078e00ff */
[----:B------:R-:W-:-:S04]  /*0ff0*/  IMAD.MOV R15, RZ, RZ, -R15 ;  /* 0x000000ffff0f7224 */ /* 0x000fc800078e0a0f */
[----:B------:R-:W-:-:S05]  /*1000*/  IMAD R12, R15, UR4, R12 ;  /* 0x000000040f0c7c24 */ /* 0x000fca000f8e020c */
[----:B------:R-:W-:-:S13]  /*1010*/  ISETP.GE.U32.AND P0, PT, R12, UR4, PT ;  /* 0x000000040c007c0c */ /* 0x000fda000bf06070 */
[----:B------:R-:W-:-:S05]  /*1020*/  @P0 VIADD R12, R12, -UR4 ;  /* 0x800000040c0c0c36 */ /* 0x000fca0008000000 */
[----:B------:R-:W-:-:S13]  /*1030*/  ISETP.GE.U32.AND P0, PT, R12, UR4, PT ;  /* 0x000000040c007c0c */ /* 0x000fda000bf06070 */
[----:B------:R-:W-:Y:S01]  /*1040*/  @P0 VIADD R12, R12, -UR4 ;  /* 0x800000040c0c0c36 */ /* 0x000fe20008000000 */
[----:B------:R-:W-:Y:S01]  /*1050*/  @!P1 LOP3.LUT R12, RZ, UR4, RZ, 0x33, !PT ;  /* 0x00000004ff0c9c12 */ /* 0x000fe2000f8e33ff */
[----:B------:R-:W-:Y:S06]  /*1060*/  BRA `(.L_x_215) ;  /* 0x0000000000087947 */ /* 0x000fec0003800000 */
.L_x_214:
[----:B------:R-:W-:-:S07]  /*1070*/  MOV R18, 0x1090 ;  /* 0x0000109000127802 */ /* 0x000fce0000000f00 */
[----:B------:R-:W-:Y:S05]  /*1080*/  CALL.REL.NOINC `($__internal_11_$__cuda_sm20_rem_u64) ;  /* 0x0000000000407944 */ /* 0x000fea0003c00000 */
.L_x_215:
[----:B------:R-:W-:Y:S05]  /*1090*/  BSYNC.RECONVERGENT B0 ;  /* 0x0000000000007941 */ /* 0x000fea0003800200 */
.L_x_213:
[----:B------:R-:W-:Y:S02]  /*10a0*/  IADD3 R12, P0, PT, R12, UR10, RZ ;  /* 0x0000000a0c0c7c10 */ /* 0x000fe4000ff1e0ff */
[----:B------:R-:W-:Y:S02]  /*10b0*/  LEA R14, P1, R9, UR8, 0x3 ;  /* 0x00000008090e7c11 */ /* 0x000fe4000f8218ff */
[----:B------:R-:W-:Y:S02]  /*10c0*/  IADD3.X R13, PT, PT, R13, UR11, RZ, P0, !PT ;  /* 0x0000000b0d0d7c10 */ /* 0x000fe400087fe4ff */
[----:B------:R-:W-:Y:S02]  /*10d0*/  LEA.HI.X R15, R9, UR9, R8, 0x3, P1 ;  /* 0x00000009090f7c11 */ /* 0x000fe400088f1c08 */
[----:B------:R-:W-:Y:S02]  /*10e0*/  IADD3 R9, P0, PT, R0, R9, RZ ;  /* 0x0000000900097210 */ /* 0x000fe40007f1e0ff */
[----:B------:R-:W-:Y:S01]  /*10f0*/  SHF.L.W.U32.HI R16, R10, 0xd, R11 ;  /* 0x0000000d0a107819 */ /* 0x000fe20000010e0b */
[----:B------:R0:W-:Y:S01]  /*1100*/  STG.E.64 desc[UR6][R14.64], R12 ;  /* 0x0000000c0e007986 */ /* 0x0001e2000c101b06 */
[----:B------:R-:W-:Y:S01]  /*1110*/  SHF.L.W.U32.HI R11, R11, 0xd, R10 ;  /* 0x0000000d0b0b7819 */ /* 0x000fe20000010e0a */
[----:B------:R-:W-:Y:S01]  /*1120*/  IMAD.X R8, RZ, RZ, R8, P0 ;  /* 0x000000ffff087224 */ /* 0x000fe200000e0608 */
[----:B------:R-:W-:-:S04]  /*1130*/  ISETP.GE.U32.AND P0, PT, R9, UR12, PT ;  /* 0x0000000c09007c0c */ /* 0x000fc8000bf06070 */
[----:B------:R-:W-:Y:S01]  /*1140*/  ISETP.GE.U32.AND.EX P0, PT, R8, UR13, PT, P0 ;  /* 0x0000000d08007c0c */ /* 0x000fe2000bf06100 */
[----:B0-----:R-:W-:Y:S02]  /*1150*/  IMAD.MOV.U32 R14, RZ, RZ, R11 ;  /* 0x000000ffff0e7224 */ /* 0x001fe400078e000b */
[----:B------:R-:W-:-:S10]  /*1160*/  IMAD.MOV.U32 R15, RZ, RZ, R16 ;  /* 0x000000ffff0f7224 */ /* 0x000fd400078e0010 */
[----:B------:R-:W-:Y:S05]  /*1170*/  @!P0 BRA `(.L_x_216) ;  /* 0xfffffffc00108947 */ /* 0x000fea000383ffff */
[----:B------:R-:W-:Y:S05]  /*1180*/  EXIT ;  /* 0x000000000000794d */ /* 0x000fea0003800000 */
        .weak           $__internal_11_$__cuda_sm20_rem_u64
        .type           $__internal_11_$__cuda_sm20_rem_u64,@function
        .size           $__internal_11_$__cuda_sm20_rem_u64,(.L_x_235 - $__internal_11_$__cuda_sm20_rem_u64)
$__internal_11_$__cuda_sm20_rem_u64:
[----:B------:R-:W0:Y:S08]  /*1190*/  I2F.U64.RP R13, UR4 ;  /* 0x00000004000d7d12 */ /* 0x000e300008309000 */
[----:B0-----:R-:W0:Y:S02]  /*11a0*/  MUFU.RCP R13, R13 ;  /* 0x0000000d000d7308 */ /* 0x001e240000001000 */
[----:B0-----:R-:W-:-:S06]  /*11b0*/  VIADD R14, R13, 0x1ffffffe ;  /* 0x1ffffffe0d0e7836 */ /* 0x001fcc0000000000 */
[----:B------:R-:W0:Y:S02]  /*11c0*/  F2I.U64.TRUNC R14, R14 ;  /* 0x0000000e000e7311 */ /* 0x000e24000020d800 */
[----:B0-----:R-:W-:-:S04]  /*11d0*/  IMAD.WIDE.U32 R16, R14, UR4, RZ ;  /* 0x000000040e107c25 */ /* 0x001fc8000f8e00ff */
[----:B------:R-:W-:Y:S01]  /*11e0*/  IMAD R17, R14, UR5, R17 ;  /* 0x000000050e117c24 */ /* 0x000fe2000f8e0211 */
[----:B------:R-:W-:-:S03]  /*11f0*/  IADD3 R21, P0, PT, RZ, -R16, RZ ;  /* 0x80000010ff157210 */ /* 0x000fc60007f1e0ff */
[----:B------:R-:W-:Y:S02]  /*1200*/  IMAD R17, R15, UR4, R17 ;  /* 0x000000040f117c24 */ /* 0x000fe4000f8e0211 */
        /* <DEDUP_REMOVED lines=10> */
[----:B------:R-:W-:-:S04]  /*12b0*/  IMAD.WIDE.U32 R14, R17, UR4, RZ ;  /* 0x00000004110e7c25 */ /* 0x000fc8000f8e00ff */
[----:B------:R-:W-:Y:S01]  /*12c0*/  IMAD R16, R17, UR5, R15 ;  /* 0x0000000511107c24 */ /* 0x000fe2000f8e020f */
[----:B------:R-:W-:-:S03]  /*12d0*/  IADD3 R15, P0, PT, RZ, -R14, RZ ;  /* 0x8000000eff0f7210 */ /* 0x000fc60007f1e0ff */
[----:B------:R-:W-:Y:S02]  /*12e0*/  IMAD R14, R13, UR4, R16 ;  /* 0x000000040d0e7c24 */ /* 0x000fe4000f8e0210 */
        /* <DEDUP_REMOVED lines=17> */
[----:B------:R-:W-:-:S04]  /*1400*/  IMAD.WIDE.U32 R14, R17, UR4, RZ ;  /* 0x00000004110e7c25 */ /* 0x000fc8000f8e00ff */
[----:B------:R-:W-:Y:S01]  /*1410*/  IMAD.X R13, RZ, RZ, R13, P1 ;  /* 0x000000ffff0d7224 */ /* 0x000fe200008e060d */
[----:B------:R-:W-:Y:S01]  /*1420*/  IADD3 R12, P1, PT, -R14, R12, RZ ;  /* 0x0000000c0e0c7210 */ /* 0x000fe20007f3e1ff */
[----:B------:R-:W-:-:S03]  /*1430*/  IMAD R16, R17, UR5, R15 ;  /* 0x0000000511107c24 */ /* 0x000fc6000f8e020f */
[----:B------:R-:W-:Y:S01]  /*1440*/  ISETP.GE.U32.AND P0, PT, R12, UR4, PT ;  /* 0x000000040c007c0c */ /* 0x000fe2000bf06070 */
[----:B------:R-:W-:-:S04]  /*1450*/  IMAD R16, R13, UR4, R16 ;  /* 0x000000040d107c24 */ /* 0x000fc8000f8e0210 */
[----:B------:R-:W-:Y:S01]  /*1460*/  IMAD.X R19, R19, 0x1, ~R16, P1 ;  /* 0x0000000113137824 */ /* 0x000fe200008e0e10 */
[----:B------:R-:W-:-:S04]  /*1470*/  IADD3 R15, P1, PT, R12, -UR4, RZ ;  /* 0x800000040c0f7c10 */ /* 0x000fc8000ff3e0ff */
[C---:B------:R-:W-:Y:S02]  /*1480*/  ISETP.GE.U32.AND.EX P0, PT, R19.reuse, UR5, PT, P0 ;  /* 0x0000000513007c0c */ /* 0x040fe4000bf06100 */
[----:B------:R-:W-:Y:S02]  /*1490*/  IADD3.X R14, PT, PT, R19, ~UR5, RZ, P1, !PT ;  /* 0x80000005130e7c10 */ /* 0x000fe40008ffe4ff */
[----:B------:R-:W-:Y:S02]  /*14a0*/  SEL R15, R15, R12, P0 ;  /* 0x0000000c0f0f7207 */ /* 0x000fe40000000000 */
[----:B------:R-:W-:Y:S01]  /*14b0*/  SEL R14, R14, R19, P0 ;  /* 0x000000130e0e7207 */ /* 0x000fe20000000000 */
[----:B------:R-:W-:Y:S01]  /*14c0*/  IMAD.MOV.U32 R19, RZ, RZ, 0x0 ;  /* 0x00000000ff137424 */ /* 0x000fe200078e00ff */
[C---:B------:R-:W-:Y:S02]  /*14d0*/  ISETP.GE.U32.AND P0, PT, R15.reuse, UR4, PT ;  /* 0x000000040f007c0c */ /* 0x040fe4000bf06070 */
[----:B------:R-:W-:-:S02]  /*14e0*/  IADD3 R12, P2, PT, R15, -UR4, RZ ;  /* 0x800000040f0c7c10 */ /* 0x000fc4000ff5e0ff */
[----:B------:R-:W-:Y:S02]  /*14f0*/  ISETP.NE.U32.AND P1, PT, RZ, UR4, PT ;  /* 0x00000004ff007c0c */ /* 0x000fe4000bf25070 */
[C---:B------:R-:W-:Y:S02]  /*1500*/  ISETP.GE.U32.AND.EX P0, PT, R14.reuse, UR5, PT, P0 ;  /* 0x000000050e007c0c */ /* 0x040fe4000bf06100 */
[----:B------:R-:W-:Y:S02]  /*1510*/  IADD3.X R13, PT, PT, R14, ~UR5, RZ, P2, !PT ;  /* 0x800000050e0d7c10 */ /* 0x000fe400097fe4ff */
[----:B------:R-:W-:Y:S02]  /*1520*/  ISETP.NE.AND.EX P1, PT, RZ, UR5, PT, P1 ;  /* 0x00000005ff007c0c */ /* 0x000fe4000bf25310 */
[----:B------:R-:W-:Y:S02]  /*1530*/  SEL R12, R12, R15, P0 ;  /* 0x0000000f0c0c7207 */ /* 0x000fe40000000000 */
[----:B------:R-:W-:-:S02]  /*1540*/  SEL R13, R13, R14, P0 ;  /* 0x0000000e0d0d7207 */ /* 0x000fc40000000000 */
[----:B------:R-:W-:Y:S02]  /*1550*/  SEL R12, R12, 0xffffffff, P1 ;  /* 0xffffffff0c0c7807 */ /* 0x000fe40000800000 */
[----:B------:R-:W-:Y:S01]  /*1560*/  SEL R13, R13, 0xffffffff, P1 ;  /* 0xffffffff0d0d7807 */ /* 0x000fe20000800000 */
[----:B------:R-:W-:Y:S06]  /*1570*/  RET.REL.NODEC R18 `(uniform_int64_kernel) ;  /* 0xffffffe812a07950 */ /* 0x000fec0003c3ffff */
.L_x_217:
        /* <DEDUP_REMOVED lines=16> */
.L_x_235:


//--------------------- .text.uniform_int32_kernel --------------------------
	.section	.text.uniform_int32_kernel,"ax",@progbits
	.align	128
        .global         uniform_int32_kernel
        .type           uniform_int32_kernel,@function
        .size           uniform_int32_kernel,(.L_x_253 - uniform_int32_kernel)
        .other          uniform_int32_kernel,@"STO_CUDA_ENTRY STV_DEFAULT"
uniform_int32_kernel:
.text.uniform_int32_kernel:
        /* <DEDUP_REMOVED lines=72> */
[----:B------:R-:W-:Y:S02]  /*0480*/  LOP3.LUT R6, R9, R14, RZ, 0x3c, !PT ;  /* 0x0000000e09067212 */ /* 0x000fe400078e3cff */
[--C-:B------:R-:W-:Y:S01]  /*0490*/  SHF.R.U32.HI R14, RZ, 0x1f, R7.reuse ;  /* 0x0000001fff0e7819 */ /* 0x100fe20000011607 */
[----:B------:R-:W-:Y:S01]  /*04a0*/  IMAD R13, R4, 0x133111eb, RZ ;  /* 0x133111eb040d7824 */ /* 0x000fe200078e02ff */
[----:B------:R-:W-:-:S02]  /*04b0*/  SHF.R.U64 R11, R10, 0x1f, R7 ;  /* 0x0000001f0a0b7819 */ /* 0x000fc40000001207 */
[----:B------:R-:W-:Y:S01]  /*04c0*/  LOP3.LUT R4, R14, R7, RZ, 0x3c, !PT ;  /* 0x000000070e047212 */ /* 0x000fe200078e3cff */
[----:B------:R-:W-:Y:S01]  /*04d0*/  IMAD R13, R6, -0x6b2fb645, R13 ;  /* 0x94d049bb060d7824 */ /* 0x000fe200078e020d */
[----:B------:R-:W-:Y:S01]  /*04e0*/  SHF.R.U64 R9, R12, 0x1f, R3 ;  /* 0x0000001f0c097819 */ /* 0x000fe20000001203 */
[----:B------:R-:W-:Y:S01]  /*04f0*/  IMAD.WIDE.U32 R6, R6, 0x133111eb, RZ ;  /* 0x133111eb06067825 */ /* 0x000fe200078e00ff */
[----:B------:R-:W-:Y:S02]  /*0500*/  SHF.R.U32.HI R14, RZ, 0x1f, R5 ;  /* 0x0000001fff0e7819 */ /* 0x000fe40000011605 */
[----:B------:R-:W-:Y:S01]  /*0510*/  LOP3.LUT R12, R9, R12, RZ, 0x3c, !PT ;  /* 0x0000000c090c7212 */ /* 0x000fe200078e3cff */
[----:B------:R-:W-:Y:S01]  /*0520*/  IMAD.IADD R15, R7, 0x1, R13 ;  /* 0x00000001070f7824 */ /* 0x000fe200078e020d */
[----:B------:R-:W-:Y:S02]  /*0530*/  LOP3.LUT R10, R11, R10, RZ, 0x3c, !PT ;  /* 0x0000000a0b0a7212 */ /* 0x000fe400078e3cff */
[----:B------:R-:W-:-:S02]  /*0540*/  SHF.R.U64 R9, R8, 0x1f, R5 ;  /* 0x0000001f08097819 */ /* 0x000fc40000001205 */
[----:B------:R-:W-:Y:S01]  /*0550*/  LOP3.LUT R3, R16, R3, RZ, 0x3c, !PT ;  /* 0x0000000310037212 */ /* 0x000fe200078e3cff */
[----:B------:R-:W-:Y:S01]  /*0560*/  IMAD.SHL.U32 R16, R12, 0x20000, RZ ;  /* 0x000200000c107824 */ /* 0x000fe200078e00ff */
[----:B------:R-:W-:Y:S02]  /*0570*/  LOP3.LUT R14, R4, R14, R5, 0x96, !PT ;  /* 0x0000000e040e7212 */ /* 0x000fe400078e9605 */
[--C-:B------:R-:W-:Y:S02]  /*0580*/  SHF.R.U64 R5, R6, 0x1f, R15.reuse ;  /* 0x0000001f06057819 */ /* 0x100fe4000000120f */
[----:B------:R-:W-:Y:S02]  /*0590*/  SHF.R.U32.HI R18, RZ, 0x1f, R15 ;  /* 0x0000001fff127819 */ /* 0x000fe4000001160f */
[----:B------:R-:W-:Y:S02]  /*05a0*/  LOP3.LUT R7, R10, R9, R8, 0x96, !PT ;  /* 0x000000090a077212 */ /* 0x000fe400078e9608 */
[----:B------:R-:W-:-:S02]  /*05b0*/  LOP3.LUT R8, R12, R5, R6, 0x96, !PT ;  /* 0x000000050c087212 */ /* 0x000fc400078e9606 */
[----:B------:R-:W-:Y:S02]  /*05c0*/  LOP3.LUT R15, R3, R18, R15, 0x96, !PT ;  /* 0x00000012030f7212 */ /* 0x000fe400078e960f */
[----:B------:R-:W-:Y:S02]  /*05d0*/  LOP3.LUT R9, R7, R16, RZ, 0x3c, !PT ;  /* 0x0000001007097212 */ /* 0x000fe400078e3cff */
[----:B------:R-:W-:Y:S02]  /*05e0*/  SHF.L.U64.HI R13, R12, 0x11, R3 ;  /* 0x000000110c0d7819 */ /* 0x000fe40000010203 */
[----:B------:R-:W-:Y:S02]  /*05f0*/  SHF.L.W.U32.HI R5, R8, 0xd, R15 ;  /* 0x0000000d08057819 */ /* 0x000fe40000010e0f */
[--C-:B------:R-:W-:Y:S02]  /*0600*/  LOP3.LUT R9, R9, R10, R8.reuse, 0x96, !PT ;  /* 0x0000000a09097212 */ /* 0x100fe400078e9608 */
[----:B------:R-:W-:-:S02]  /*0610*/  SHF.L.W.U32.HI R6, R15, 0xd, R8 ;  /* 0x0000000d0f067819 */ /* 0x000fc40000010e08 */
[----:B------:R-:W-:Y:S02]  /*0620*/  LOP3.LUT R13, R14, R13, RZ, 0x3c, !PT ;  /* 0x0000000d0e0d7212 */ /* 0x000fe400078e3cff */
[----:B------:R-:W-:Y:S02]  /*0630*/  LOP3.LUT R18, R12, R7, RZ, 0x3c, !PT ;  /* 0x000000070c127212 */ /* 0x000fe400078e3cff */
[-CC-:B------:R-:W-:Y:S02]  /*0640*/  LOP3.LUT R5, R5, R12.reuse, R7.reuse, 0x96, !PT ;  /* 0x0000000c05057212 */ /* 0x180fe400078e9607 */
[----:B------:R-:W-:Y:S02]  /*0650*/  LOP3.LUT R7, R9, R12, R7, 0x96, !PT ;  /* 0x0000000c09077212 */ /* 0x000fe400078e9607 */
[----:B------:R-:W-:Y:S02]  /*0660*/  LOP3.LUT R12, R6, R3, R14, 0x96, !PT ;  /* 0x00000003060c7212 */ /* 0x000fe400078e960e */
[----:B------:R-:W-:-:S02]  /*0670*/  LOP3.LUT R13, R13, R4, R15, 0x96, !PT ;  /* 0x000000040d0d7212 */ /* 0x000fc400078e960f */
[----:B------:R-:W-:Y:S02]  /*0680*/  LOP3.LUT R11, R3, R14, RZ, 0x3c, !PT ;  /* 0x0000000e030b7212 */ /* 0x000fe400078e3cff */
[C---:B------:R-:W-:Y:S02]  /*0690*/  LOP3.LUT R10, R5.reuse, R10, R8, 0x96, !PT ;  /* 0x0000000a050a7212 */ /* 0x040fe400078e9608 */
[----:B------:R-:W-:Y:S02]  /*06a0*/  SHF.L.W.U32.HI R8, R5, 0xd, R12 ;  /* 0x0000000d05087819 */ /* 0x000fe40000010e0c */
[----:B------:R-:W-:Y:S02]  /*06b0*/  LOP3.LUT R6, R13, R3, R14, 0x96, !PT ;  /* 0x000000030d067212 */ /* 0x000fe400078e960e */
[----:B------:R-:W-:Y:S02]  /*06c0*/  SHF.L.W.U32.HI R5, R12, 0xd, R5 ;  /* 0x0000000d0c057819 */ /* 0x000fe40000010e05 */
[C---:B------:R-:W-:Y:S01]  /*06d0*/  SHF.L.U64.HI R3, R18.reuse, 0x11, R11 ;  /* 0x0000001112037819 */ /* 0x040fe2000001020b */
[----:B------:R-:W-:Y:S01]  /*06e0*/  IMAD.SHL.U32 R18, R18, 0x20000, RZ ;  /* 0x0002000012127824 */ /* 0x000fe200078e00ff */
[----:B------:R-:W-:Y:S01]  /*06f0*/  LOP3.LUT R4, R12, R4, R15, 0x96, !PT ;  /* 0x000000040c047212 */ /* 0x000fe200078e960f */
[----:B------:R-:W-:Y:S01]  /*0700*/  IMAD.SHL.U32 R11, R7, 0x20000, RZ ;  /* 0x00020000070b7824 */ /* 0x000fe200078e00ff */
[----:B------:R-:W-:-:S02]  /*0710*/  LOP3.LUT R12, R8, R7, RZ, 0x3c, !PT ;  /* 0x00000007080c7212 */ /* 0x000fc400078e3cff */
[----:B------:R-:W-:Y:S02]  /*0720*/  LOP3.LUT R5, R5, R6, RZ, 0x3c, !PT ;  /* 0x0000000605057212 */ /* 0x000fe400078e3cff */
[----:B------:R-:W-:Y:S02]  /*0730*/  LOP3.LUT R18, R10, R9, R18, 0x96, !PT ;  /* 0x000000090a127212 */ /* 0x000fe400078e9612 */
[----:B------:R-:W-:Y:S02]  /*0740*/  SHF.L.W.U32.HI R8, R12, 0xd, R5 ;  /* 0x0000000d0c087819 */ /* 0x000fe40000010e05 */
[----:B------:R-:W-:Y:S02]  /*0750*/  LOP3.LUT R13, R4, R13, R3, 0x96, !PT ;  /* 0x0000000d040d7212 */ /* 0x000fe400078e9603 */
[----:B------:R-:W-:Y:S02]  /*0760*/  SHF.L.U64.HI R14, R7, 0x11, R6 ;  /* 0x00000011070e7819 */ /* 0x000fe40000010206 */
[----:B------:R-:W-:-:S02]  /*0770*/  LOP3.LUT R11, R18, R11, RZ, 0x3c, !PT ;  /* 0x0000000b120b7212 */ /* 0x000fc400078e3cff */
[----:B------:R-:W-:Y:S02]  /*0780*/  LOP3.LUT R9, R8, R7, R18, 0x96, !PT ;  /* 0x0000000708097212 */ /* 0x000fe400078e9612 */
[----:B------:R-:W-:Y:S02]  /*0790*/  LOP3.LUT R15, R13, R14, RZ, 0x3c, !PT ;  /* 0x0000000e0d0f7212 */ /* 0x000fe400078e3cff */
[--C-:B------:R-:W-:Y:S02]  /*07a0*/  SHF.L.W.U32.HI R3, R5, 0xd, R12.reuse ;  /* 0x0000000d05037819 */ /* 0x100fe40000010e0c */
[-CC-:B------:R-:W-:Y:S02]  /*07b0*/  LOP3.LUT R16, R11, R10.reuse, R12.reuse, 0x96, !PT ;  /* 0x0000000a0b107212 */ /* 0x180fe400078e960c */
[----:B------:R-:W-:Y:S02]  /*07c0*/  LOP3.LUT R10, R9, R10, R12, 0x96, !PT ;  /* 0x0000000a090a7212 */ /* 0x000fe400078e960c */
[----:B------:R-:W-:-:S02]  /*07d0*/  LOP3.LUT R12, R7, R18, RZ, 0x3c, !PT ;  /* 0x00000012070c7212 */ /* 0x000fc400078e3cff */
[----:B------:R-:W-:Y:S02]  /*07e0*/  LOP3.LUT R15, R15, R4, R5, 0x96, !PT ;  /* 0x000000040f0f7212 */ /* 0x000fe400078e9605 */
[-CC-:B------:R-:W-:Y:S02]  /*07f0*/  LOP3.LUT R14, R3, R6.reuse, R13.reuse, 0x96, !PT ;  /* 0x00000006030e7212 */ /* 0x180fe400078e960d */
[----:B------:R-:W-:Y:S02]  /*0800*/  LOP3.LUT R11, R6, R13, RZ, 0x3c, !PT ;  /* 0x0000000d060b7212 */ /* 0x000fe400078e3cff */
[----:B------:R-:W-:Y:S02]  /*0810*/  LOP3.LUT R7, R16, R7, R18, 0x96, !PT ;  /* 0x0000000710077212 */ /* 0x000fe400078e9612 */
[----:B------:R-:W-:Y:S02]  /*0820*/  LOP3.LUT R6, R15, R6, R13, 0x96, !PT ;  /* 0x000000060f067212 */ /* 0x000fe400078e960d */
[----:B------:R-:W-:-:S02]  /*0830*/  SHF.L.W.U32.HI R8, R9, 0xd, R14 ;  /* 0x0000000d09087819 */ /* 0x000fc40000010e0e */
[----:B------:R-:W-:Y:S01]  /*0840*/  SHF.L.W.U32.HI R3, R14, 0xd, R9 ;  /* 0x0000000d0e037819 */ /* 0x000fe20000010e09 */
[C---:B------:R-:W-:Y:S01]  /*0850*/  IMAD.SHL.U32 R9, R12.reuse, 0x20000, RZ ;  /* 0x000200000c097824 */ /* 0x040fe200078e00ff */
[----:B------:R-:W-:Y:S02]  /*0860*/  SHF.L.U64.HI R11, R12, 0x11, R11 ;  /* 0x000000110c0b7819 */ /* 0x000fe4000001020b */
[----:B------:R-:W-:Y:S02]  /*0870*/  LOP3.LUT R12, R8, R7, RZ, 0x3c, !PT ;  /* 0x00000007080c7212 */ /* 0x000fe400078e3cff */
[----:B------:R-:W-:Y:S02]  /*0880*/  LOP3.LUT R3, R3, R6, RZ, 0x3c, !PT ;  /* 0x0000000603037212 */ /* 0x000fe400078e3cff */
[----:B------:R-:W-:Y:S01]  /*0890*/  LOP3.LUT R4, R14, R4, R5, 0x96, !PT ;  /* 0x000000040e047212 */ /* 0x000fe200078e9605 */
[----:B------:R-:W-:Y:S01]  /*08a0*/  IMAD.SHL.U32 R5, R7, 0x20000, RZ ;  /* 0x0002000007057824 */ /* 0x000fe200078e00ff */
[----:B------:R-:W-:-:S02]  /*08b0*/  LOP3.LUT R16, R10, R16, R9, 0x96, !PT ;  /* 0x000000100a107212 */ /* 0x000fc400078e9609 */
[----:B------:R-:W-:Y:S02]  /*08c0*/  SHF.L.W.U32.HI R8, R12, 0xd, R3 ;  /* 0x0000000d0c087819 */ /* 0x000fe40000010e03 */
[----:B------:R-:W-:Y:S02]  /*08d0*/  LOP3.LUT R15, R4, R15, R11, 0x96, !PT ;  /* 0x0000000f040f7212 */ /* 0x000fe400078e960b */
[----:B------:R-:W-:Y:S02]  /*08e0*/  SHF.L.U64.HI R14, R7, 0x11, R6 ;  /* 0x00000011070e7819 */ /* 0x000fe40000010206 */
[----:B------:R-:W-:Y:S02]  /*08f0*/  LOP3.LUT R5, R16, R5, RZ, 0x3c, !PT ;  /* 0x0000000510057212 */ /* 0x000fe400078e3cff */
[----:B------:R-:W-:Y:S02]  /*0900*/  LOP3.LUT R9, R8, R7, R16, 0x96, !PT ;  /* 0x0000000708097212 */ /* 0x000fe400078e9610 */
[----:B------:R-:W-:-:S02]  /*0910*/  LOP3.LUT R13, R15, R14, RZ, 0x3c, !PT ;  /* 0x0000000e0f0d7212 */ /* 0x000fc400078e3cff */
[-CC-:B------:R-:W-:Y:S02]  /*0920*/  LOP3.LUT R14, R5, R10.reuse, R12.reuse, 0x96, !PT ;  /* 0x0000000a050e7212 */ /* 0x180fe400078e960c */
[--C-:B------:R-:W-:Y:S02]  /*0930*/  SHF.L.W.U32.HI R5, R3, 0xd, R12.reuse ;  /* 0x0000000d03057819 */ /* 0x100fe40000010e0c */
[----:B------:R-:W-:Y:S02]  /*0940*/  LOP3.LUT R10, R9, R10, R12, 0x96, !PT ;  /* 0x0000000a090a7212 */ /* 0x000fe400078e960c */
[----:B------:R-:W-:Y:S02]  /*0950*/  LOP3.LUT R12, R7, R16, RZ, 0x3c, !PT ;  /* 0x00000010070c7212 */ /* 0x000fe400078e3cff */
[----:B------:R-:W-:Y:S02]  /*0960*/  LOP3.LUT R7, R14, R7, R16, 0x96, !PT ;  /* 0x000000070e077212 */ /* 0x000fe400078e9610 */
[----:B------:R-:W-:Y:S01]  /*0970*/  LOP3.LUT R16, R5, R6, R15, 0x96, !PT ;  /* 0x0000000605107212 */ /* 0x000fe200078e960f */
[----:B------:R-:W-:Y:S01]  /*0980*/  IMAD.SHL.U32 R5, R12, 0x20000, RZ ;  /* 0x000200000c057824 */ /* 0x000fe200078e00ff */
[----:B------:R-:W-:-:S02]  /*0990*/  LOP3.LUT R13, R13, R4, R3, 0x96, !PT ;  /* 0x000000040d0d7212 */ /* 0x000fc400078e9603 */
[----:B------:R-:W-:Y:S02]  /*09a0*/  LOP3.LUT R11, R6, R15, RZ, 0x3c, !PT ;  /* 0x0000000f060b7212 */ /* 0x000fe400078e3cff */
[----:B------:R-:W-:Y:S02]  /*09b0*/  SHF.L.W.U32.HI R8, R9, 0xd, R16 ;  /* 0x0000000d09087819 */ /* 0x000fe40000010e10 */
[----:B------:R-:W-:Y:S02]  /*09c0*/  LOP3.LUT R6, R13, R6, R15, 0x96, !PT ;  /* 0x000000060d067212 */ /* 0x000fe400078e960f */
[----:B------:R-:W-:Y:S02]  /*09d0*/  SHF.L.W.U32.HI R9, R16, 0xd, R9 ;  /* 0x0000000d10097819 */ /* 0x000fe40000010e09 */
[----:B------:R-:W-:Y:S02]  /*09e0*/  LOP3.LUT R8, R8, R7, RZ, 0x3c, !PT ;  /* 0x0000000708087212 */ /* 0x000fe400078e3cff */
[----:B------:R-:W-:-:S02]  /*09f0*/  LOP3.LUT R9, R9, R6, RZ, 0x3c, !PT ;  /* 0x0000000609097212 */ /* 0x000fc400078e3cff */
[----:B------:R-:W-:Y:S01]  /*0a00*/  LOP3.LUT R14, R10, R14, R5, 0x96, !PT ;  /* 0x0000000e0a0e7212 */ /* 0x000fe200078e9605 */
[----:B------:R-:W-:Y:S01]  /*0a10*/  IMAD.SHL.U32 R5, R7, 0x20000, RZ ;  /* 0x0002000007057824 */ /* 0x000fe200078e00ff */
[----:B------:R-:W-:Y:S02]  /*0a20*/  SHF.L.U64.HI R11, R12, 0x11, R11 ;  /* 0x000000110c0b7819 */ /* 0x000fe4000001020b */
[----:B------:R-:W-:Y:S02]  /*0a30*/  LOP3.LUT R16, R16, R4, R3, 0x96, !PT ;  /* 0x0000000410107212 */ /* 0x000fe400078e9603 */
[----:B------:R-:W-:Y:S02]  /*0a40*/  SHF.L.W.U32.HI R4, R8, 0xd, R9 ;  /* 0x0000000d08047819 */ /* 0x000fe40000010e09 */
[----:B------:R-:W-:Y:S02]  /*0a50*/  LOP3.LUT R13, R16, R13, R11, 0x96, !PT ;  /* 0x0000000d100d7212 */ /* 0x000fe400078e960b */
[----:B------:R-:W-:-:S02]  /*0a60*/  LOP3.LUT R5, R14, R5, RZ, 0x3c, !PT ;  /* 0x000000050e057212 */ /* 0x000fc400078e3cff */
[----:B------:R-:W-:Y:S02]  /*0a70*/  LOP3.LUT R11, R4, R7, R14, 0x96, !PT ;  /* 0x00000007040b7212 */ /* 0x000fe400078e960e */
[--C-:B------:R-:W-:Y:S02]  /*0a80*/  SHF.L.W.U32.HI R3, R9, 0xd, R8.reuse ;  /* 0x0000000d09037819 */ /* 0x100fe40000010e08 */
[-C--:B------:R-:W-:Y:S02]  /*0a90*/  LOP3.LUT R18, R5, R10.reuse, R8, 0x96, !PT ;  /* 0x0000000a05127212 */ /* 0x080fe400078e9608 */
[----:B------:R-:W-:Y:S02]  /*0aa0*/  SHF.L.U64.HI R4, R7, 0x11, R6 ;  /* 0x0000001107047819 */ /* 0x000fe40000010206 */
[----:B------:R-:W-:Y:S02]  /*0ab0*/  LOP3.LUT R10, R11, R10, R8, 0x96, !PT ;  /* 0x0000000a0b0a7212 */ /* 0x000fe400078e9608 */
[----:B------:R-:W-:-:S02]  /*0ac0*/  LOP3.LUT R8, R3, R6, R13, 0x96, !PT ;  /* 0x0000000603087212 */ /* 0x000fc400078e960d */
[----:B------:R-:W-:Y:S02]  /*0ad0*/  LOP3.LUT R3, R7, R14, RZ, 0x3c, !PT ;  /* 0x0000000e07037212 */ /* 0x000fe400078e3cff */
[----:B------:R-:W-:Y:S02]  /*0ae0*/  LOP3.LUT R12, R6, R13, RZ, 0x3c, !PT ;  /* 0x0000000d060c7212 */ /* 0x000fe400078e3cff */
[----:B------:R-:W-:Y:S02]  /*0af0*/  LOP3.LUT R4, R13, R4, RZ, 0x3c, !PT ;  /* 0x000000040d047212 */ /* 0x000fe400078e3cff */
[C---:B------:R-:W-:Y:S01]  /*0b00*/  SHF.L.U64.HI R12, R3.reuse, 0x11, R12 ;  /* 0x00000011030c7819 */ /* 0x040fe2000001020c */
[----:B------:R-:W-:Y:S01]  /*0b10*/  IMAD.SHL.U32 R3, R3, 0x20000, RZ ;  /* 0x0002000003037824 */ /* 0x000fe200078e00ff */
[-CC-:B------:R-:W-:Y:S01]  /*0b20*/  LOP3.LUT R15, R4, R16.reuse, R9.reuse, 0x96, !PT ;  /* 0x00000010040f7212 */ /* 0x180fe200078e9609 */
[----:B0-----:R-:W-:Y:S01]  /*0b30*/  IMAD R4, R2, UR4, RZ ;  /* 0x0000000402047c24 */ /* 0x001fe2000f8e02ff */
[----:B------:R-:W-:-:S02]  /*0b40*/  LOP3.LUT R9, R8, R16, R9, 0x96, !PT ;  /* 0x0000001008097212 */ /* 0x000fc400078e9609 */
[----:B------:R-:W-:Y:S02]  /*0b50*/  LOP3.LUT R7, R18, R7, R14, 0x96, !PT ;  /* 0x0000000712077212 */ /* 0x000fe400078e960e */
[----:B------:R-:W-:Y:S02]  /*0b60*/  SHF.L.W.U32.HI R5, R8, 0xd, R11 ;  /* 0x0000000d08057819 */ /* 0x000fe40000010e0b */
[----:B------:R-:W-:Y:S02]  /*0b70*/  LOP3.LUT R6, R15, R6, R13, 0x96, !PT ;  /* 0x000000060f067212 */ /* 0x000fe400078e960d */
[----:B------:R-:W-:Y:S02]  /*0b80*/  SHF.L.W.U32.HI R8, R11, 0xd, R8 ;  /* 0x0000000d0b087819 */ /* 0x000fe40000010e08 */
[----:B------:R-:W-:Y:S01]  /*0b90*/  LOP3.LUT R18, R10, R18, R3, 0x96, !PT ;  /* 0x000000120a127212 */ /* 0x000fe200078e9603 */
[----:B------:R-:W-:Y:S06]  /*0ba0*/  @P0 EXIT ;  /* 0x000000000000094d */ /* 0x000fec0003800000 */
[----:B------:R-:W0:Y:S01]  /*0bb0*/  LDCU.64 UR10, c[0x0][0x390] ;  /* 0x00007200ff0a77ac */ /* 0x000e220008000a00 */
[----:B------:R-:W-:Y:S01]  /*0bc0*/  IMAD.SHL.U32 R11, R7, 0x20000, RZ ;  /* 0x00020000070b7824 */ /* 0x000fe200078e00ff */
[----:B------:R-:W-:Y:S02]  /*0bd0*/  LOP3.LUT R3, R8, R7, RZ, 0x3c, !PT ;  /* 0x0000000708037212 */ /* 0x000fe400078e3cff */
[----:B------:R-:W-:Y:S01]  /*0be0*/  LOP3.LUT R2, R5, R6, RZ, 0x3c, !PT ;  /* 0x0000000605027212 */ /* 0x000fe200078e3cff */
[----:B------:R-:W1:Y:S01]  /*0bf0*/  LDCU.64 UR6, c[0x0][0x358] ;  /* 0x00006b00ff0677ac */ /* 0x000e620008000a00 */
[----:B------:R-:W-:Y:S02]  /*0c00*/  LOP3.LUT R15, R9, R15, R12, 0x96, !PT ;  /* 0x0000000f090f7212 */ /* 0x000fe400078e960c */
[----:B------:R-:W-:Y:S01]  /*0c10*/  LOP3.LUT R14, R18, R11, RZ, 0x3c, !PT ;  /* 0x0000000b120e7212 */ /* 0x000fe200078e3cff */
[----:B------:R-:W2:Y:S01]  /*0c20*/  LDCU.64 UR12, c[0x0][0x380] ;  /* 0x00007000ff0c77ac */ /* 0x000ea20008000a00 */
[----:B------:R-:W-:-:S02]  /*0c30*/  SHF.L.U64.HI R20, R7, 0x11, R6 ;  /* 0x0000001107147819 */ /* 0x000fc40000010206 */
[----:B------:R-:W-:Y:S02]  /*0c40*/  SHF.L.W.U32.HI R8, R3, 0xd, R2 ;  /* 0x0000000d03087819 */ /* 0x000fe40000010e02 */
[----:B------:R-:W-:Y:S02]  /*0c50*/  SHF.L.W.U32.HI R11, R2, 0xd, R3 ;  /* 0x0000000d020b7819 */ /* 0x000fe40000010e03 */
[----:B------:R-:W-:Y:S02]  /*0c60*/  LOP3.LUT R5, R7, R18, RZ, 0x3c, !PT ;  /* 0x0000001207057212 */ /* 0x000fe400078e3cff */
[----:B------:R-:W-:Y:S01]  /*0c70*/  LOP3.LUT R16, R6, R15, RZ, 0x3c, !PT ;  /* 0x0000000f06107212 */ /* 0x000fe200078e3cff */
[----:B0-----:R-:W-:Y:S01]  /*0c80*/  UIADD3 UR4, UPT, UPT, UR11, -UR10, URZ ;  /* 0x8000000a0b047290 */ /* 0x001fe2000fffe0ff */
[----:B------:R-:W-:Y:S02]  /*0c90*/  LOP3.LUT R13, R15, R20, RZ, 0x3c, !PT ;  /* 0x000000140f0d7212 */ /* 0x000fe400078e3cff */
[----:B------:R-:W-:Y:S01]  /*0ca0*/  LOP3.LUT R12, R8, R7, R18, 0x96, !PT ;  /* 0x00000007080c7212 */ /* 0x000fe200078e9612 */
[----:B------:R-:W-:Y:S01]  /*0cb0*/  USHF.R.S32.HI UR5, URZ, 0x1f, UR4 ;  /* 0x0000001fff057899 */ /* 0x000fe20008011404 */
[----:B------:R-:W-:-:S02]  /*0cc0*/  LOP3.LUT R11, R11, R6, R15, 0x96, !PT ;  /* 0x000000060b0b7212 */ /* 0x000fc400078e960f */
[C---:B------:R-:W-:Y:S01]  /*0cd0*/  SHF.L.U64.HI R8, R5.reuse, 0x11, R16 ;  /* 0x0000001105087819 */ /* 0x040fe20000010210 */
[----:B------:R-:W-:Y:S01]  /*0ce0*/  IMAD.SHL.U32 R5, R5, 0x20000, RZ ;  /* 0x0002000005057824 */ /* 0x000fe200078e00ff */
[-CC-:B------:R-:W-:Y:S02]  /*0cf0*/  LOP3.LUT R14, R14, R10.reuse, R3.reuse, 0x96, !PT ;  /* 0x0000000a0e0e7212 */ /* 0x180fe400078e9603 */
[-CC-:B------:R-:W-:Y:S02]  /*0d00*/  LOP3.LUT R13, R13, R9.reuse, R2.reuse, 0x96, !PT ;  /* 0x000000090d0d7212 */ /* 0x180fe400078e9602 */
[----:B------:R-:W-:Y:S02]  /*0d10*/  LOP3.LUT R10, R12, R10, R3, 0x96, !PT ;  /* 0x0000000a0c0a7212 */ /* 0x000fe400078e9603 */
[C---:B------:R-:W-:Y:S02]  /*0d20*/  LOP3.LUT R9, R11.reuse, R9, R2, 0x96, !PT ;  /* 0x000000090b097212 */ /* 0x040fe400078e9602 */
[----:B------:R-:W-:-:S02]  /*0d30*/  SHF.L.W.U32.HI R3, R11, 0xd, R12 ;  /* 0x0000000d0b037819 */ /* 0x000fc40000010e0c */
[----:B------:R-:W-:Y:S01]  /*0d40*/  SHF.L.W.U32.HI R2, R12, 0xd, R11 ;  /* 0x0000000d0c027819 */ /* 0x000fe20000010e0b */
[----:B------:R-:W-:Y:S01]  /*0d50*/  IMAD.MOV.U32 R11, RZ, RZ, R0 ;  /* 0x000000ffff0b7224 */ /* 0x000fe200078e0000 */
[C---:B------:R-:W-:Y:S01]  /*0d60*/  LOP3.LUT R7, R14.reuse, R7, R18, 0x96, !PT ;  /* 0x000000070e077212 */ /* 0x040fe200078e9612 */
[----:B------:R-:W-:Y:S01]  /*0d70*/  IMAD.MOV.U32 R0, RZ, RZ, RZ ;  /* 0x000000ffff007224 */ /* 0x000fe200078e00ff */
[----:B------:R-:W-:Y:S02]  /*0d80*/  LOP3.LUT R5, R14, R5, RZ, 0x3c, !PT ;  /* 0x000000050e057212 */ /* 0x000fe400078e3cff */
[C---:B------:R-:W-:Y:S02]  /*0d90*/  LOP3.LUT R6, R13.reuse, R6, R15, 0x96, !PT ;  /* 0x000000060d067212 */ /* 0x040fe400078e960f */
[----:B-12---:R-:W-:-:S07]  /*0da0*/  LOP3.LUT R8, R13, R8, RZ, 0x3c, !PT ;  /* 0x000000080d087212 */ /* 0x006fce00078e3cff */
.L_x_218:
[----:B------:R-:W-:Y:S01]  /*0db0*/  IMAD R15, R6, 0x5, RZ ;  /* 0x00000005060f7824 */ /* 0x000fe200078e02ff */
[----:B------:R-:W-:Y:S01]  /*0dc0*/  LOP3.LUT R19, R8, R9, RZ, 0x3c, !PT ;  /* 0x0000000908137212 */ /* 0x000fe200078e3cff */
[C---:B------:R-:W-:Y:S01]  /*0dd0*/  IMAD.WIDE.U32 R12, R7.reuse, 0x5, RZ ;  /* 0x00000005070c7825 */ /* 0x040fe200078e00ff */
[----:B------:R-:W-:-:S03]  /*0de0*/  SHF.L.U64.HI R8, R7, 0x11, R6 ;  /* 0x0000001107087819 */ /* 0x000fc60000010206 */
[----:B------:R-:W-:Y:S01]  /*0df0*/  IMAD.IADD R15, R13, 0x1, R15 ;  /* 0x000000010d0f7824 */ /* 0x000fe200078e020f */
[----:B------:R-:W-:-:S04]  /*0e00*/  LOP3.LUT R8, R19, R8, RZ, 0x3c, !PT ;  /* 0x0000000813087212 */ /* 0x000fc800078e3cff */
[----:B------:R-:W-:Y:S02]  /*0e10*/  SHF.L.W.U32.HI R13, R12, 0x7, R15 ;  /* 0x000000070c0d7819 */ /* 0x000fe40000010e0f */
[----:B------:R-:W-:-:S03]  /*0e20*/  SHF.L.W.U32.HI R14, R15, 0x7, R12 ;  /* 0x000000070f0e7819 */ /* 0x000fc60000010e0c */
[----:B------:R-:W-:Y:S02]  /*0e30*/  IMAD R13, R13, 0x9, RZ ;  /* 0x000000090d0d7824 */ /* 0x000fe400078e02ff */
[----:B------:R-:W-:-:S04]  /*0e40*/  IMAD.WIDE.U32 R14, R14, 0x9, RZ ;  /* 0x000000090e0e7825 */ /* 0x000fc800078e00ff */
[----:B------:R-:W-:Y:S02]  /*0e50*/  IMAD.IADD R15, R15, 0x1, R13 ;  /* 0x000000010f0f7824 */ /* 0x000fe400078e020d */
[----:B------:R-:W-:Y:S01]  /*0e60*/  IMAD.WIDE.U32 R12, R14, UR4, RZ ;  /* 0x000000040e0c7c25 */ /* 0x000fe2000f8e00ff */
[----:B------:R-:W-:-:S03]  /*0e70*/  LEA R12, P1, R11, UR12, 0x2 ;  /* 0x0000000c0b0c7c11 */ /* 0x000fc6000f8210ff */
[----:B------:R-:W-:-:S04]  /*0e80*/  IMAD.WIDE.U32 R16, R15, UR4, RZ ;  /* 0x000000040f107c25 */ /* 0x000fc8000f8e00ff */
[----:B------:R-:W-:Y:S01]  /*0e90*/  IMAD.WIDE.U32 R16, R14, UR5, R16 ;  /* 0x000000050e107c25 */ /* 0x000fe2000f8e0010 */
[----:B------:R-:W-:Y:S02]  /*0ea0*/  LOP3.LUT R14, R3, R6, RZ, 0x3c, !PT ;  /* 0x00000006030e7212 */ /* 0x000fe400078e3cff */
[----:B------:R-:W-:Y:S02]  /*0eb0*/  LOP3.LUT R6, R6, R19, RZ, 0x3c, !PT ;  /* 0x0000001306067212 */ /* 0x000fe400078e3cff */
[----:B------:R-:W-:Y:S02]  /*0ec0*/  IADD3 RZ, P0, PT, R13, R16, RZ ;  /* 0x000000100dff7210 */ /* 0x000fe40007f1e0ff */
[--C-:B------:R-:W-:Y:S02]  /*0ed0*/  LEA.HI.X R13, R11, UR13, R0.reuse, 0x2, P1 ;  /* 0x0000000d0b0d7c11 */ /* 0x100fe400088f1400 */
[----:B------:R-:W-:Y:S01]  /*0ee0*/  LOP3.LUT R16, R5, R10, RZ, 0x3c, !PT ;  /* 0x0000000a05107212 */ /* 0x000fe200078e3cff */
[----:B------:R-:W-:Y:S01]  /*0ef0*/  IMAD.X R15, R15, UR5, R17, P0 ;  /* 0x000000050f0f7c24 */ /* 0x000fe200080e0611 */
[----:B------:R-:W-:Y:S01]  /*0f00*/  IADD3 R11, P0, PT, R4, R11, RZ ;  /* 0x0000000b040b7210 */ /* 0x000fe20007f1e0ff */
[----:B------:R-:W-:Y:S01]  /*0f10*/  IMAD.SHL.U32 R5, R7, 0x20000, RZ ;  /* 0x0002000007057824 */ /* 0x000fe200078e00ff */
[----:B------:R-:W-:Y:S01]  /*0f20*/  LOP3.LUT R17, R2, R7, RZ, 0x3c, !PT ;  /* 0x0000000702117212 */ /* 0x000fe200078e3cff */
[----:B------:R-:W-:Y:S01]  /*0f30*/  VIADD R15, R15, UR10 ;  /* 0x0000000a0f0f7c36 */ /* 0x000fe20008000000 */
[----:B------:R-:W-:Y:S01]  /*0f40*/  LOP3.LUT R9, R9, R14, RZ, 0x3c, !PT ;  /* 0x0000000e09097212 */ /* 0x000fe200078e3cff */
[----:B------:R-:W-:Y:S01]  /*0f50*/  IMAD.X R0, RZ, RZ, R0, P0 ;  /* 0x000000ffff007224 */ /* 0x000fe200000e0600 */
[----:B------:R-:W-:-:S02]  /*0f60*/  ISETP.GE.U32.AND P0, PT, R11, UR8, PT ;  /* 0x000000080b007c0c */ /* 0x000fc4000bf06070 */
[----:B------:R0:W-:Y:S01]  /*0f70*/  STG.E desc[UR6][R12.64], R15 ;  /* 0x0000000f0c007986 */ /* 0x0001e2000c101906 */
[----:B------:R-:W-:Y:S02]  /*0f80*/  SHF.L.W.U32.HI R3, R14, 0xd, R17 ;  /* 0x0000000d0e037819 */ /* 0x000fe40000010e11 */
[----:B------:R-:W-:Y:S02]  /*0f90*/  ISETP.GE.U32.AND.EX P0, PT, R0, UR9, PT, P0 ;  /* 0x0000000900007c0c */ /* 0x000fe4000bf06100 */
[----:B------:R-:W-:Y:S02]  /*0fa0*/  SHF.L.W.U32.HI R2, R17, 0xd, R14 ;  /* 0x0000000d11027819 */ /* 0x000fe40000010e0e */
[----:B------:R-:W-:Y:S02]  /*0fb0*/  LOP3.LUT R7, R7, R16, RZ, 0x3c, !PT ;  /* 0x0000001007077212 */ /* 0x000fe400078e3cff */
[----:B------:R-:W-:Y:S02]  /*0fc0*/  LOP3.LUT R5, R16, R5, RZ, 0x3c, !PT ;  /* 0x0000000510057212 */ /* 0x000fe400078e3cff */
[----:B------:R-:W-:-:S05]  /*0fd0*/  LOP3.LUT R10, R10, R17, RZ, 0x3c, !PT ;  /* 0x000000110a0a7212 */ /* 0x000fca00078e3cff */
[----:B0-----:R-:W-:Y:S05]  /*0fe0*/  @!P0 BRA `(.L_x_218) ;  /* 0xfffffffc00708947 */ /* 0x001fea000383ffff */
[----:B------:R-:W-:Y:S05]  /*0ff0*/  EXIT ;  /* 0x000000000000794d */ /* 0x000fea0003800000 */
.L_x_219:
        /* <DEDUP_REMOVED lines=16> */
.L_x_253:


//--------------------- .text.uniform_half_kernel --------------------------
	.section	.text.uniform_half_kernel,"ax",@progbits
	.align	128
        .global         uniform_half_kernel
        .type           uniform_half_kernel,@function
        .size           uniform_half_kernel,(.L_x_254 - uniform_half_kernel)
        .other          uniform_half_kernel,@"STO_CUDA_ENTRY STV_DEFAULT"
uniform_half_kernel:
.text.uniform_half_kernel:
        /* <DEDUP_REMOVED lines=67> */
[----:B------:R-:W-:Y:S01]  /*0430*/  IMAD.IADD R11, R15, 0x1, R9 ;  /* 0x000000010f0b7824 */ /* 0x000fe200078e0209 */
[----:B------:R-:W-:-:S04]  /*0440*/  SHF.R.U32.HI R15, RZ, 0x1f, R3 ;  /* 0x0000001fff0f7819 */ /* 0x000fc80000011603 */
[--C-:B------:R-:W-:Y:S02]  /*0450*/  SHF.R.U32.HI R4, RZ, 0x1b, R11.reuse ;  /* 0x0000001bff047819 */ /* 0x100fe4000001160b */
[----:B------:R-:W-:Y:S02]  /*0460*/  SHF.R.U64 R9, R14, 0x1b, R11 ;  /* 0x0000001b0e097819 */ /* 0x000fe4000000120b */
[----:B------:R-:W-:Y:S02]  /*0470*/  LOP3.LUT R4, R4, R11, RZ, 0x3c, !PT ;  /* 0x0000000b04047212 */ /* 0x000fe400078e3cff */
[--C-:B------:R-:W-:Y:S02]  /*0480*/  SHF.R.U64 R11, R12, 0x1f, R7.reuse ;  /* 0x0000001f0c0b7819 */ /* 0x100fe40000001207 */
[----:B------:R-:W-:Y:S01]  /*0490*/  LOP3.LUT R6, R9, R14, RZ, 0x3c, !PT ;  /* 0x0000000e09067212 */ /* 0x000fe200078e3cff */
[----:B------:R-:W-:Y:S01]  /*04a0*/  IMAD R13, R4, 0x133111eb, RZ ;  /* 0x133111eb040d7824 */ /* 0x000fe200078e02ff */
[----:B------:R-:W-:-:S02]  /*04b0*/  SHF.R.U32.HI R14, RZ, 0x1f, R7 ;  /* 0x0000001fff0e7819 */ /* 0x000fc40000011607 */
[----:B------:R-:W-:Y:S01]  /*04c0*/  LOP3.LUT R12, R11, R12, RZ, 0x3c, !PT ;  /* 0x0000000c0b0c7212 */ /* 0x000fe200078e3cff */
[----:B------:R-:W-:Y:S01]  /*04d0*/  IMAD R11, R6, -0x6b2fb645, R13 ;  /* 0x94d049bb060b7824 */ /* 0x000fe200078e020d */
[--C-:B------:R-:W-:Y:S02]  /*04e0*/  SHF.R.U64 R9, R10, 0x1f, R5.reuse ;  /* 0x0000001f0a097819 */ /* 0x100fe40000001205 */
[----:B------:R-:W-:Y:S01]  /*04f0*/  LOP3.LUT R4, R14, R7, RZ, 0x3c, !PT ;  /* 0x000000070e047212 */ /* 0x000fe200078e3cff */
[----:B------:R-:W-:Y:S01]  /*0500*/  IMAD.WIDE.U32 R6, R6, 0x133111eb, RZ ;  /* 0x133111eb06067825 */ /* 0x000fe200078e00ff */
[----:B------:R-:W-:Y:S02]  /*0510*/  LOP3.LUT R9, R9, R10, RZ, 0x3c, !PT ;  /* 0x0000000a09097212 */ /* 0x000fe400078e3cff */
[----:B------:R-:W-:Y:S01]  /*0520*/  SHF.R.U32.HI R10, RZ, 0x1f, R5 ;  /* 0x0000001fff0a7819 */ /* 0x000fe20000011605 */
[----:B------:R-:W-:Y:S01]  /*0530*/  IMAD.IADD R11, R7, 0x1, R11 ;  /* 0x00000001070b7824 */ /* 0x000fe200078e020b */
[----:B------:R-:W-:-:S02]  /*0540*/  SHF.R.U64 R13, R8, 0x1f, R3 ;  /* 0x0000001f080d7819 */ /* 0x000fc40000001203 */
[----:B------:R-:W-:Y:S02]  /*0550*/  LOP3.LUT R10, R10, R5, RZ, 0x3c, !PT ;  /* 0x000000050a0a7212 */ /* 0x000fe400078e3cff */
[----:B------:R-:W-:Y:S01]  /*0560*/  LOP3.LUT R15, R4, R15, R3, 0x96, !PT ;  /* 0x0000000f040f7212 */ /* 0x000fe200078e9603 */
[C---:B------:R-:W-:Y:S01]  /*0570*/  IMAD.SHL.U32 R3, R9.reuse, 0x20000, RZ ;  /* 0x0002000009037824 */ /* 0x040fe200078e00ff */
        /* <DEDUP_REMOVED lines=14> */
[----:B------:R-:W-:Y:S02]  /*0660*/  LOP3.LUT R6, R10, R15, RZ, 0x3c, !PT ;  /* 0x0000000f0a067212 */ /* 0x000fe400078e3cff */
[----:B------:R-:W-:Y:S01]  /*0670*/  LOP3.LUT R8, R3, R10, R15, 0x96, !PT ;  /* 0x0000000a03087212 */ /* 0x000fe200078e960f */
[----:B------:R-:W-:Y:S01]  /*0680*/  IMAD.SHL.U32 R3, R11, 0x20000, RZ ;  /* 0x000200000b037824 */ /* 0x000fe200078e00ff */
[----:B------:R-:W-:-:S02]  /*0690*/  LOP3.LUT R13, R13, R4, R14, 0x96, !PT ;  /* 0x000000040d0d7212 */ /* 0x000fc400078e960e */
[----:B------:R-:W-:Y:S02]  /*06a0*/  LOP3.LUT R12, R5, R12, R7, 0x96, !PT ;  /* 0x0000000c050c7212 */ /* 0x000fe400078e9607 */
[----:B------:R-:W-:Y:S01]  /*06b0*/  SHF.L.U64.HI R7, R11, 0x11, R6 ;  /* 0x000000110b077819 */ /* 0x000fe20000010206 */
[----:B------:R-:W-:Y:S01]  /*06c0*/  IMAD.SHL.U32 R11, R9, 0x20000, RZ ;  /* 0x00020000090b7824 */ /* 0x000fe200078e00ff */
[----:B------:R-:W-:Y:S02]  /*06d0*/  SHF.L.W.U32.HI R6, R5, 0xd, R8 ;  /* 0x0000000d05067819 */ /* 0x000fe40000010e08 */
[----:B------:R-:W-:Y:S02]  /*06e0*/  LOP3.LUT R10, R13, R10, R15, 0x96, !PT ;  /* 0x0000000a0d0a7212 */ /* 0x000fe400078e960f */
[C---:B------:R-:W-:Y:S02]  /*06f0*/  SHF.L.W.U32.HI R5, R8.reuse, 0xd, R5 ;  /* 0x0000000d08057819 */ /* 0x040fe40000010e05 */
[----:B------:R-:W-:-:S02]  /*0700*/  LOP3.LUT R4, R8, R4, R14, 0x96, !PT ;  /* 0x0000000408047212 */ /* 0x000fc400078e960e */
[----:B------:R-:W-:Y:S02]  /*0710*/  LOP3.LUT R8, R6, R9, RZ, 0x3c, !PT ;  /* 0x0000000906087212 */ /* 0x000fe400078e3cff */
[----:B------:R-:W-:Y:S02]  /*0720*/  LOP3.LUT R5, R5, R10, RZ, 0x3c, !PT ;  /* 0x0000000a05057212 */ /* 0x000fe400078e3cff */
[----:B------:R-:W-:Y:S02]  /*0730*/  LOP3.LUT R18, R12, R18, R3, 0x96, !PT ;  /* 0x000000120c127212 */ /* 0x000fe400078e9603 */
[----:B------:R-:W-:Y:S02]  /*0740*/  SHF.L.W.U32.HI R6, R8, 0xd, R5 ;  /* 0x0000000d08067819 */ /* 0x000fe40000010e05 */
[----:B------:R-:W-:Y:S02]  /*0750*/  LOP3.LUT R13, R4, R13, R7, 0x96, !PT ;  /* 0x0000000d040d7212 */ /* 0x000fe400078e9607 */
[----:B------:R-:W-:-:S02]  /*0760*/  LOP3.LUT R11, R18, R11, RZ, 0x3c, !PT ;  /* 0x0000000b120b7212 */ /* 0x000fc400078e3cff */
[----:B------:R-:W-:Y:S02]  /*0770*/  SHF.L.U64.HI R14, R9, 0x11, R10 ;  /* 0x00000011090e7819 */ /* 0x000fe4000001020a */
[----:B------:R-:W-:Y:S02]  /*0780*/  LOP3.LUT R7, R6, R9, R18, 0x96, !PT ;  /* 0x0000000906077212 */ /* 0x000fe400078e9612 */
[--C-:B------:R-:W-:Y:S02]  /*0790*/  SHF.L.W.U32.HI R3, R5, 0xd, R8.reuse ;  /* 0x0000000d05037819 */ /* 0x100fe40000010e08 */
[--C-:B------:R-:W-:Y:S02]  /*07a0*/  LOP3.LUT R16, R11, R12, R8.reuse, 0x96, !PT ;  /* 0x0000000c0b107212 */ /* 0x100fe400078e9608 */
[----:B------:R-:W-:Y:S02]  /*07b0*/  LOP3.LUT R15, R13, R14, RZ, 0x3c, !PT ;  /* 0x0000000e0d0f7212 */ /* 0x000fe400078e3cff */
[----:B------:R-:W-:-:S02]  /*07c0*/  LOP3.LUT R12, R7, R12, R8, 0x96, !PT ;  /* 0x0000000c070c7212 */ /* 0x000fc400078e9608 */
[----:B------:R-:W-:Y:S02]  /*07d0*/  LOP3.LUT R8, R9, R18, RZ, 0x3c, !PT ;  /* 0x0000001209087212 */ /* 0x000fe400078e3cff */
[----:B------:R-:W-:Y:S02]  /*07e0*/  LOP3.LUT R14, R3, R10, R13, 0x96, !PT ;  /* 0x0000000a030e7212 */ /* 0x000fe400078e960d */
        /* <DEDUP_REMOVED lines=23> */
[----:B------:R-:W-:Y:S01]  /*0960*/  LOP3.LUT R16, R5, R10, R15, 0x96, !PT ;  /* 0x0000000a05107212 */ /* 0x000fe200078e960f */
[----:B------:R-:W-:Y:S01]  /*0970*/  IMAD.SHL.U32 R5, R7, 0x20000, RZ ;  /* 0x0002000007057824 */ /* 0x000fe200078e00ff */
[----:B------:R-:W-:-:S02]  /*0980*/  LOP3.LUT R13, R13, R4, R3, 0x96, !PT ;  /* 0x000000040d0d7212 */ /* 0x000fc400078e9603 */
[C---:B------:R-:W-:Y:S02]  /*0990*/  LOP3.LUT R12, R11.reuse, R12, R8, 0x96, !PT ;  /* 0x0000000c0b0c7212 */ /* 0x040fe400078e9608 */
[----:B------:R-:W-:Y:S02]  /*09a0*/  LOP3.LUT R8, R10, R15, RZ, 0x3c, !PT ;  /* 0x0000000f0a087212 */ /* 0x000fe400078e3cff */
[----:B------:R-:W-:Y:S02]  /*09b0*/  SHF.L.W.U32.HI R6, R11, 0xd, R16 ;  /* 0x0000000d0b067819 */ /* 0x000fe40000010e10 */
[----:B------:R-:W-:Y:S02]  /*09c0*/  LOP3.LUT R10, R13, R10, R15, 0x96, !PT ;  /* 0x0000000a0d0a7212 */ /* 0x000fe400078e960f */
[----:B------:R-:W-:Y:S02]  /*09d0*/  SHF.L.W.U32.HI R11, R16, 0xd, R11 ;  /* 0x0000000d100b7819 */ /* 0x000fe40000010e0b */
[----:B------:R-:W-:Y:S01]  /*09e0*/  SHF.L.U64.HI R8, R7, 0x11, R8 ;  /* 0x0000001107087819 */ /* 0x000fe20000010208 */
[----:B------:R-:W-:Y:S01]  /*09f0*/  IMAD.SHL.U32 R7, R9, 0x20000, RZ ;  /* 0x0002000009077824 */ /* 0x000fe200078e00ff */
[----:B------:R-:W-:-:S02]  /*0a00*/  LOP3.LUT R6, R6, R9, RZ, 0x3c, !PT ;  /* 0x0000000906067212 */ /* 0x000fc400078e3cff */
[----:B------:R-:W-:Y:S02]  /*0a10*/  LOP3.LUT R11, R11, R10, RZ, 0x3c, !PT ;  /* 0x0000000a0b0b7212 */ /* 0x000fe400078e3cff */
[----:B------:R-:W-:Y:S02]  /*0a20*/  LOP3.LUT R14, R12, R14, R5, 0x96, !PT ;  /* 0x0000000e0c0e7212 */ /* 0x000fe400078e9605 */
[----:B------:R-:W-:Y:S02]  /*0a30*/  LOP3.LUT R16, R16, R4, R3, 0x96, !PT ;  /* 0x0000000410107212 */ /* 0x000fe400078e9603 */
[----:B------:R-:W-:Y:S02]  /*0a40*/  SHF.L.W.U32.HI R4, R6, 0xd, R11 ;  /* 0x0000000d06047819 */ /* 0x000fe40000010e0b */
[----:B------:R-:W-:Y:S02]  /*0a50*/  LOP3.LUT R7, R14, R7, RZ, 0x3c, !PT ;  /* 0x000000070e077212 */ /* 0x000fe400078e3cff */
[----:B------:R-:W-:-:S02]  /*0a60*/  LOP3.LUT R13, R16, R13, R8, 0x96, !PT ;  /* 0x0000000d100d7212 */ /* 0x000fc400078e9608 */
[----:B------:R-:W-:Y:S02]  /*0a70*/  LOP3.LUT R5, R4, R9, R14, 0x96, !PT ;  /* 0x0000000904057212 */ /* 0x000fe400078e960e */
[----:B------:R-:W-:Y:S02]  /*0a80*/  SHF.L.U64.HI R4, R9, 0x11, R10 ;  /* 0x0000001109047819 */ /* 0x000fe4000001020a */
[--C-:B------:R-:W-:Y:S02]  /*0a90*/  LOP3.LUT R18, R7, R12, R6.reuse, 0x96, !PT ;  /* 0x0000000c07127212 */ /* 0x100fe400078e9606 */
[----:B------:R-:W-:Y:S02]  /*0aa0*/  LOP3.LUT R7, R9, R14, RZ, 0x3c, !PT ;  /* 0x0000000e09077212 */ /* 0x000fe400078e3cff */
[----:B------:R-:W-:Y:S02]  /*0ab0*/  LOP3.LUT R8, R10, R13, RZ, 0x3c, !PT ;  /* 0x0000000d0a087212 */ /* 0x000fe400078e3cff */
[----:B------:R-:W-:-:S02]  /*0ac0*/  SHF.L.W.U32.HI R3, R11, 0xd, R6 ;  /* 0x0000000d0b037819 */ /* 0x000fc40000010e06 */
[----:B------:R-:W-:Y:S02]  /*0ad0*/  LOP3.LUT R12, R5, R12, R6, 0x96, !PT ;  /* 0x0000000c050c7212 */ /* 0x000fe400078e9606 */
[----:B------:R-:W-:Y:S02]  /*0ae0*/  LOP3.LUT R6, R13, R4, RZ, 0x3c, !PT ;  /* 0x000000040d067212 */ /* 0x000fe400078e3cff */
[C---:B------:R-:W-:Y:S01]  /*0af0*/  SHF.L.U64.HI R8, R7.reuse, 0x11, R8 ;  /* 0x0000001107087819 */ /* 0x040fe20000010208 */
[----:B------:R-:W-:Y:S01]  /*0b00*/  IMAD.SHL.U32 R7, R7, 0x20000, RZ ;  /* 0x0002000007077824 */ /* 0x000fe200078e00ff */
[----:B------:R-:W-:Y:S02]  /*0b10*/  LOP3.LUT R4, R3, R10, R13, 0x96, !PT ;  /* 0x0000000a03047212 */ /* 0x000fe400078e960d */
        /* <DEDUP_REMOVED lines=9> */
[----:B------:R-:W-:Y:S01]  /*0bb0*/  LOP3.LUT R5, R4, R9, RZ, 0x3c, !PT ;  /* 0x0000000904057212 */ /* 0x000fe200078e3cff */
[----:B------:R-:W-:Y:S01]  /*0bc0*/  IMAD.SHL.U32 R7, R9, 0x20000, RZ ;  /* 0x0002000009077824 */ /* 0x000fe200078e00ff */
[----:B------:R-:W-:Y:S01]  /*0bd0*/  LOP3.LUT R4, R3, R10, RZ, 0x3c, !PT ;  /* 0x0000000a03047212 */ /* 0x000fe200078e3cff */
[----:B------:R-:W0:Y:S01]  /*0be0*/  LDCU.64 UR4, c[0x0][0x358] ;  /* 0x00006b00ff0477ac */ /* 0x000e220008000a00 */
[----:B------:R-:W1:Y:S01]  /*0bf0*/  LDC.64 R2, c[0x0][0x390] ;  /* 0x0000e400ff027b82 */ /* 0x000e620000000a00 */
[----:B------:R-:W-:Y:S02]  /*0c00*/  LOP3.LUT R15, R11, R15, R8, 0x96, !PT ;  /* 0x0000000f0b0f7212 */ /* 0x000fe400078e9608 */
[----:B------:R-:W-:Y:S01]  /*0c10*/  LOP3.LUT R16, R18, R7, RZ, 0x3c, !PT ;  /* 0x0000000712107212 */ /* 0x000fe200078e3cff */
[----:B------:R-:W2:Y:S01]  /*0c20*/  LDCU.64 UR8, c[0x0][0x380] ;  /* 0x00007000ff0877ac */ /* 0x000ea20008000a00 */
[----:B------:R-:W-:Y:S02]  /*0c30*/  LOP3.LUT R7, R9, R18, RZ, 0x3c, !PT ;  /* 0x0000001209077212 */ /* 0x000fe400078e3cff */
[----:B------:R-:W-:-:S02]  /*0c40*/  LOP3.LUT R14, R10, R15, RZ, 0x3c, !PT ;  /* 0x0000000f0a0e7212 */ /* 0x000fc400078e3cff */
[----:B------:R-:W-:Y:S02]  /*0c50*/  SHF.L.W.U32.HI R8, R5, 0xd, R4 ;  /* 0x0000000d05087819 */ /* 0x000fe40000010e04 */
[C---:B------:R-:W-:Y:S01]  /*0c60*/  SHF.L.U64.HI R14, R7.reuse, 0x11, R14 ;  /* 0x00000011070e7819 */ /* 0x040fe2000001020e */
[----:B------:R-:W-:Y:S01]  /*0c70*/  IMAD.SHL.U32 R7, R7, 0x20000, RZ ;  /* 0x0002000007077824 */ /* 0x000fe200078e00ff */
[----:B------:R-:W-:Y:S02]  /*0c80*/  SHF.L.U64.HI R20, R9, 0x11, R10 ;  /* 0x0000001109147819 */ /* 0x000fe4000001020a */
[--C-:B------:R-:W-:Y:S02]  /*0c90*/  LOP3.LUT R16, R16, R12, R5.reuse, 0x96, !PT ;  /* 0x0000000c10107212 */ /* 0x100fe400078e9605 */
[----:B------:R-:W-:Y:S02]  /*0ca0*/  LOP3.LUT R13, R8, R9, R18, 0x96, !PT ;  /* 0x00000009080d7212 */ /* 0x000fe400078e9612 */
[----:B------:R-:W-:-:S02]  /*0cb0*/  SHF.L.W.U32.HI R8, R4, 0xd, R5 ;  /* 0x0000000d04087819 */ /* 0x000fc40000010e05 */
[C---:B------:R-:W-:Y:S02]  /*0cc0*/  LOP3.LUT R9, R16.reuse, R9, R18, 0x96, !PT ;  /* 0x0000000910097212 */ /* 0x040fe400078e9612 */
[----:B------:R-:W-:Y:S01]  /*0cd0*/  LOP3.LUT R17, R15, R20, RZ, 0x3c, !PT ;  /* 0x000000140f117212 */ /* 0x000fe200078e3cff */
[----:B-1----:R-:W-:Y:S01]  /*0ce0*/  FADD R3, R3, -R2 ;  /* 0x8000000203037221 */ /* 0x002fe20000000000 */
[----:B------:R-:W-:Y:S02]  /*0cf0*/  LOP3.LUT R7, R16, R7, RZ, 0x3c, !PT ;  /* 0x0000000710077212 */ /* 0x000fe400078e3cff */
[----:B------:R-:W-:Y:S02]  /*0d00*/  LOP3.LUT R16, R8, R10, R15, 0x96, !PT ;  /* 0x0000000a08107212 */ /* 0x000fe400078e960f */
[----:B------:R-:W-:Y:S02]  /*0d10*/  LOP3.LUT R17, R17, R11, R4, 0x96, !PT ;  /* 0x0000000b11117212 */ /* 0x000fe400078e9604 */
[----:B------:R-:W-:-:S02]  /*0d20*/  LOP3.LUT R12, R13, R12, R5, 0x96, !PT ;  /* 0x0000000c0d0c7212 */ /* 0x000fc400078e9605 */
[C---:B------:R-:W-:Y:S02]  /*0d30*/  LOP3.LUT R11, R16.reuse, R11, R4, 0x96, !PT ;  /* 0x0000000b100b7212 */ /* 0x040fe400078e9604 */
[----:B------:R-:W-:Y:S02]  /*0d40*/  SHF.L.W.U32.HI R5, R16, 0xd, R13 ;  /* 0x0000000d10057819 */ /* 0x000fe40000010e0d */
[----:B------:R-:W-:Y:S01]  /*0d50*/  SHF.L.W.U32.HI R4, R13, 0xd, R16 ;  /* 0x0000000d0d047819 */ /* 0x000fe20000010e10 */
[----:B------:R-:W-:Y:S01]  /*0d60*/  IMAD.MOV.U32 R13, RZ, RZ, R0 ;  /* 0x000000ffff0d7224 */ /* 0x000fe200078e0000 */
[C---:B------:R-:W-:Y:S01]  /*0d70*/  LOP3.LUT R10, R17.reuse, R10, R15, 0x96, !PT ;  /* 0x0000000a110a7212 */ /* 0x040fe200078e960f */
[----:B------:R-:W-:Y:S01]  /*0d80*/  IMAD.MOV.U32 R0, RZ, RZ, RZ ;  /* 0x000000ffff007224 */ /* 0x000fe200078e00ff */
[----:B0-2---:R-:W-:-:S07]  /*0d90*/  LOP3.LUT R8, R17, R14, RZ, 0x3c, !PT ;  /* 0x0000000e11087212 */ /* 0x005fce00078e3cff */
.L_x_220:
[----:B------:R-:W-:Y:S01]  /*0da0*/  IMAD R17, R10, 0x5, RZ ;  /* 0x000000050a117824 */ /* 0x000fe200078e02ff */
[----:B------:R-:W-:Y:S01]  /*0db0*/  LOP3.LUT R19, R8, R11, RZ, 0x3c, !PT ;  /* 0x0000000b08137212 */ /* 0x000fe200078e3cff */
[----:B------:R-:W-:Y:S01]  /*0dc0*/  IMAD.WIDE.U32 R14, R9, 0x5, RZ ;  /* 0x00000005090e7825 */ /* 0x000fe200078e00ff */
[----:B------:R-:W-:Y:S02]  /*0dd0*/  LOP3.LUT R18, R5, R10, RZ, 0x3c, !PT ;  /* 0x0000000a05127212 */ /* 0x000fe400078e3cff */
[----:B------:R-:W-:Y:S01]  /*0de0*/  SHF.L.U64.HI R8, R9, 0x11, R10 ;  /* 0x0000001109087819 */ /* 0x000fe2000001020a */
[----:B------:R-:W-:Y:S01]  /*0df0*/  IMAD.IADD R17, R15, 0x1, R17 ;  /* 0x000000010f117824 */ /* 0x000fe200078e0211 */
[----:B------:R-:W-:Y:S02]  /*0e00*/  LOP3.LUT R10, R10, R19, RZ, 0x3c, !PT ;  /* 0x000000130a0a7212 */ /* 0x000fe400078e3cff */
[----:B------:R-:W-:Y:S02]  /*0e10*/  LOP3.LUT R8, R19, R8, RZ, 0x3c, !PT ;  /* 0x0000000813087212 */ /* 0x000fe400078e3cff */
[----:B------:R-:W-:-:S02]  /*0e20*/  SHF.L.W.U32.HI R15, R14, 0x7, R17 ;  /* 0x000000070e0f7819 */ /* 0x000fc40000010e11 */
[----:B------:R-:W-:Y:S02]  /*0e30*/  SHF.L.W.U32.HI R14, R17, 0x7, R14 ;  /* 0x00000007110e7819 */ /* 0x000fe40000010e0e */
[----:B------:R-:W-:Y:S01]  /*0e40*/  LOP3.LUT R11, R11, R18, RZ, 0x3c, !PT ;  /* 0x000000120b0b7212 */ /* 0x000fe200078e3cff */
[----:B------:R-:W-:Y:S02]  /*0e50*/  IMAD R17, R15, 0x9, RZ ;  /* 0x000000090f117824 */ /* 0x000fe400078e02ff */
[----:B------:R-:W-:-:S04]  /*0e60*/  IMAD.WIDE.U32 R14, R14, 0x9, RZ ;  /* 0x000000090e0e7825 */ /* 0x000fc800078e00ff */
[----:B------:R-:W-:Y:S02]  /*0e70*/  IMAD.IADD R14, R15, 0x1, R17 ;  /* 0x000000010f0e7824 */ /* 0x000fe400078e0211 */
[----:B------:R-:W-:-:S03]  /*0e80*/  IMAD.MOV.U32 R17, RZ, RZ, RZ ;  /* 0x000000ffff117224 */ /* 0x000fc600078e00ff */
[----:B------:R-:W-:-:S06]  /*0e90*/  SHF.R.U32.HI R16, RZ, 0x8, R14 ;  /* 0x00000008ff107819 */ /* 0x000fcc000001160e */
[----:B------:R-:W0:Y:S02]  /*0ea0*/  I2F.U64 R16, R16 ;  /* 0x0000001000107312 */ /* 0x000e240000301000 */
[----:B0-----:R-:W-:Y:S01]  /*0eb0*/  FMUL R14, R16, 5.9604644775390625e-08 ;  /* 0x33800000100e7820 */ /* 0x001fe20000400000 */
[----:B------:R-:W-:Y:S01]  /*0ec0*/  LOP3.LUT R16, R7, R12, RZ, 0x3c, !PT ;  /* 0x0000000c07107212 */ /* 0x000fe200078e3cff */
[----:B------:R-:W-:Y:S02]  /*0ed0*/  IMAD.SHL.U32 R7, R9, 0x20000, RZ ;  /* 0x0002000009077824 */ /* 0x000fe400078e00ff */
[----:B------:R-:W-:Y:S01]  /*0ee0*/  FFMA R15, R3, R14, R2 ;  /* 0x0000000e030f7223 */ /* 0x000fe20000000002 */
[----:B------:R-:W-:Y:S02]  /*0ef0*/  LEA R14, P0, R13, UR8, 0x1 ;  /* 0x000000080d0e7c11 */ /* 0x000fe4000f8008ff */
[----:B------:R-:W-:Y:S02]  /*0f00*/  LOP3.LUT R7, R16, R7, RZ, 0x3c, !PT ;  /* 0x0000000710077212 */ /* 0x000fe400078e3cff */
[----:B------:R-:W-:-:S02]  /*0f10*/  F2FP.F16.F32.PACK_AB R17, RZ, R15 ;  /* 0x0000000fff11723e */ /* 0x000fc400000000ff */
[----:B------:R-:W-:Y:S02]  /*0f20*/  LEA.HI.X R15, R13, UR9, R0, 0x1, P0 ;  /* 0x000000090d0f7c11 */ /* 0x000fe400080f0c00 */
[----:B------:R-:W-:Y:S02]  /*0f30*/  PRMT R20, R17, 0x7610, R20 ;  /* 0x0000761011147816 */ /* 0x000fe40000000014 */
[----:B------:R-:W-:Y:S02]  /*0f40*/  IADD3 R13, P0, PT, R6, R13, RZ ;  /* 0x0000000d060d7210 */ /* 0x000fe40007f1e0ff */
[----:B------:R-:W-:Y:S01]  /*0f50*/  LOP3.LUT R17, R4, R9, RZ, 0x3c, !PT ;  /* 0x0000000904117212 */ /* 0x000fe200078e3cff */
[----:B------:R0:W-:Y:S01]  /*0f60*/  STG.E.U16 desc[UR4][R14.64], R20 ;  /* 0x000000140e007986 */ /* 0x0001e2000c101504 */
[----:B------:R-:W-:Y:S01]  /*0f70*/  LOP3.LUT R9, R9, R16, RZ, 0x3c, !PT ;  /* 0x0000001009097212 */ /* 0x000fe200078e3cff */
[----:B------:R-:W-:Y:S01]  /*0f80*/  IMAD.X R0, RZ, RZ, R0, P0 ;  /* 0x000000ffff007224 */ /* 0x000fe200000e0600 */
[----:B------:R-:W-:-:S02]  /*0f90*/  ISETP.GE.U32.AND P0, PT, R13, UR6, PT ;  /* 0x000000060d007c0c */ /* 0x000fc4000bf06070 */
[----:B------:R-:W-:Y:S02]  /*0fa0*/  SHF.L.W.U32.HI R5, R18, 0xd, R17 ;  /* 0x0000000d12057819 */ /* 0x000fe40000010e11 */
[----:B------:R-:W-:Y:S02]  /*0fb0*/  ISETP.GE.U32.AND.EX P0, PT, R0, UR7, PT, P0 ;  /* 0x0000000700007c0c */ /* 0x000fe4000bf06100 */
[----:B------:R-:W-:Y:S02]  /*0fc0*/  SHF.L.W.U32.HI R4, R17, 0xd, R18 ;  /* 0x0000000d11047819 */ /* 0x000fe40000010e12 */
[----:B------:R-:W-:-:S09]  /*0fd0*/  LOP3.LUT R12, R12, R17, RZ, 0x3c, !PT ;  /* 0x000000110c0c7212 */ /* 0x000fd200078e3cff */
[----:B0-----:R-:W-:Y:S05]  /*0fe0*/  @!P0 BRA `(.L_x_220) ;  /* 0xfffffffc006c8947 */ /* 0x001fea000383ffff */
[----:B------:R-:W-:Y:S05]  /*0ff0*/  EXIT ;  /* 0x000000000000794d */ /* 0x000fea0003800000 */
.L_x_221:
        /* <DEDUP_REMOVED lines=16> */
.L_x_254:


//--------------------- .text.uniform_float_kernel --------------------------
	.section	.text.uniform_float_kernel,"ax",@progbits
	.align	128
        .global         uniform_float_kernel
        .type           uniform_float_kernel,@function
        .size           uniform_float_kernel,(.L_x_255 - uniform_float_kernel)
        .other          uniform_float_kernel,@"STO_CUDA_ENTRY STV_DEFAULT"
uniform_float_kernel:
.text.uniform_float_kernel:
        /* <DEDUP_REMOVED lines=218> */
.L_x_222:
        /* <DEDUP_REMOVED lines=24> */
[----:B------:R-:W-:Y:S01]  /*0f20*/  LOP3.LUT R12, R12, R21, RZ, 0x3c, !PT ;  /* 0x000000150c0c7212 */ /* 0x000fe200078e3cff */
[----:B------:R-:W-:Y:S01]  /*0f30*/  FFMA R19, R3, R18, R2 ;  /* 0x0000001203137223 */ /* 0x000fe20000000002 */
[----:B------:R-:W-:Y:S02]  /*0f40*/  LOP3.LUT R18, R5, R10, RZ, 0x3c, !PT ;  /* 0x0000000a05127212 */ /* 0x000fe400078e3cff */
[----:B------:R-:W-:Y:S02]  /*0f50*/  LOP3.LUT R10, R10, R23, RZ, 0x3c, !PT ;  /* 0x000000170a0a7212 */ /* 0x000fe400078e3cff */
        /* <DEDUP_REMOVED lines=8> */
.L_x_223:
        /* <DEDUP_REMOVED lines=10> */
.L_x_255:


//--------------------- .nv.global.init           --------------------------
	.section	.nv.global.init,"aw",@progbits
	.align	4
.nv.global.init:
	.type		__cudart_i2opi_f,@object
	.size		__cudart_i2opi_f,(.L_0 - __cudart_i2opi_f)
__cudart_i2opi_f:
        /*0000*/ 	.byte	0x41, 0x90, 0x43, 0x3c, 0x99, 0x95, 0x62, 0xdb, 0xc0, 0xdd, 0x34, 0xf5, 0xd1, 0x57, 0x27, 0xfc
        /*0010*/ 	.byte	0x29, 0x15, 0x44, 0x4e, 0x6e, 0x83, 0xf9, 0xa2
.L_0:


//--------------------- .nv.shared.reserved.0     --------------------------
	.section	.nv.shared.reserved.0,"aw",@nobits
	.weak		__nv_reservedSMEM_offset_0_alias
	.size		__nv_reservedSMEM_offset_0_alias, 0, 64
	.other		__nv_reservedSMEM_offset_0_alias,@"STO_CUDA_RESERVED_SHARED STV_DEFAULT"
__nv_reservedSMEM_offset_0_alias:
	.zero		0
	.zero		64


//--------------------- .nv.constant0.beta_float_kernel --------------------------
	.section	.nv.constant0.beta_float_kernel,"a",@progbits
	.sectionflags	@""
	.align	4
.nv.constant0.beta_float_kernel:
	.zero		928


//--------------------- .nv.constant0.gamma_float_kernel --------------------------
	.section	.nv.constant0.gamma_float_kernel,"a",@progbits
	.sectionflags	@""
	.align	4
.nv.constant0.gamma_float_kernel:
	.zero		928


//--------------------- .nv.constant0.poisson_float_kernel --------------------------
	.section	.nv.constant0.poisson_float_kernel,"a",@progbits
	.sectionflags	@""
	.align	4
.nv.constant0.poisson_float_kernel:
	.zero		928


//--------------------- .nv.constant0.gumbel_softmax_kernel --------------------------
	.section	.nv.constant0.gumbel_softmax_kernel,"a",@progbits
	.sectionflags	@""
	.align	4
.nv.constant0.gumbel_softmax_kernel:
	.zero		936


//--------------------- .nv.constant0.multinomial_kernel --------------------------
	.section	.nv.constant0.multinomial_kernel,"a",@progbits
	.sectionflags	@""
	.align	4
.nv.constant0.multinomial_kernel:
	.zero		944


//--------------------- .nv.constant0.random_swap_indices_kernel --------------------------
	.section	.nv.constant0.random_swap_indices_kernel,"a",@progbits
	.sectionflags	@""
	.align	4
.nv.constant0.random_swap_indices_kernel:
	.zero		920


//--------------------- .nv.constant0.randperm_kernel --------------------------
	.section	.nv.constant0.randperm_kernel,"a",@progbits
	.sectionflags	@""
	.align	4
.nv.constant0.randperm_kernel:
	.zero		920


//--------------------- .nv.constant0.dropout_inplace_float_kernel --------------------------
	.section	.nv.constant0.dropout_inplace_float_kernel,"a",@progbits
	.sectionflags	@""
	.align	4
.nv.constant0.dropout_inplace_float_kernel:
	.zero		928


//--------------------- .nv.constant0.dropout_mask_float_kernel --------------------------
	.section	.nv.constant0.dropout_mask_float_kernel,"a",@progbits
	.sectionflags	@""
	.align	4
.nv.constant0.dropout_mask_float_kernel:
	.zero		928


//--------------------- .nv.constant0.bernoulli_bool_kernel --------------------------
	.section	.nv.constant0.bernoulli_bool_kernel,"a",@progbits
	.sectionflags	@""
	.align	4
.nv.constant0.bernoulli_bool_kernel:
	.zero		928


//--------------------- .nv.constant0.bernoulli_float_kernel --------------------------
	.section	.nv.constant0.bernoulli_float_kernel,"a",@progbits
	.sectionflags	@""
	.align	4
.nv.constant0.bernoulli_float_kernel:
	.zero		928


//--------------------- .nv.constant0.exponential_float_kernel --------------------------
	.section	.nv.constant0.exponential_float_kernel,"a",@progbits
	.sectionflags	@""
	.align	4
.nv.constant0.exponential_float_kernel:
	.zero		928


//--------------------- .nv.constant0.lognormal_float_kernel --------------------------
	.section	.nv.constant0.lognormal_float_kernel,"a",@progbits
	.sectionflags	@""
	.align	4
.nv.constant0.lognormal_float_kernel:
	.zero		928


//--------------------- .nv.constant0.truncated_normal_float_kernel --------------------------
	.section	.nv.constant0.truncated_normal_float_kernel,"a",@progbits
	.sectionflags	@""
	.align	4
.nv.constant0.truncated_normal_float_kernel:
	.zero		936


//--------------------- .nv.constant0.normal_half_kernel --------------------------
	.section	.nv.constant0.normal_half_kernel,"a",@progbits
	.sectionflags	@""
	.align	4
.nv.constant0.normal_half_kernel:
	.zero		928


//--------------------- .nv.constant0.normal_float_kernel --------------------------
	.section	.nv.constant0.normal_float_kernel,"a",@progbits
	.sectionflags	@""
	.align	4
.nv.constant0.normal_float_kernel:
	.zero		928


//--------------------- .nv.constant0.uniform_int64_kernel --------------------------
	.section	.nv.constant0.uniform_int64_kernel,"a",@progbits
	.sectionflags	@""
	.align	4
.nv.constant0.uniform_int64_kernel:
	.zero		936


//--------------------- .nv.constant0.uniform_int32_kernel --------------------------
	.section	.nv.constant0.uniform_int32_kernel,"a",@progbits
	.sectionflags	@""
	.align	4
.nv.constant0.uniform_int32_kernel:
	.zero		928


//--------------------- .nv.constant0.uniform_half_kernel --------------------------
	.section	.nv.constant0.uniform_half_kernel,"a",@progbits
	.sectionflags	@""
	.align	4
.nv.constant0.uniform_half_kernel:
	.zero		928


//--------------------- .nv.constant0.uniform_float_kernel --------------------------
	.section	.nv.constant0.uniform_float_kernel,"a",@progbits
	.sectionflags	@""
	.align	4
.nv.constant0.uniform_float_kernel:
	.zero		928


//--------------------- SYMBOLS --------------------------

	.type		.nv.reservedSmem.offset0,@object
	.size		.nv.reservedSmem.offset0,0x4
